def matmul_kernel(
    a_ptr,
    b_ptr,
    c_ptr,
    M,
    N,
    K,
    stride_am,
    stride_ak,
    stride_bk,
    stride_bn,
    stride_cm,
    stride_cn,
    BLOCK_M: tl.constexpr,
    BLOCK_N: tl.constexpr,
    BLOCK_K: tl.constexpr,
    GROUP_M: tl.constexpr,
):
    pid = tl.program_id(axis=0)
    num_pid_m = tl.cdiv(M, BLOCK_M)
    num_pid_n = tl.cdiv(N, BLOCK_N)
    num_pid_in_group = GROUP_M * num_pid_n
    group_id = pid // num_pid_in_group
    first_pid_m = group_id * GROUP_M
    group_size_m = min(num_pid_m - first_pid_m, GROUP_M)
    pid_m = first_pid_m + ((pid % num_pid_in_group) % group_size_m)
    pid_n = (pid % num_pid_in_group) // group_size_m

    offs_am = (pid_m * BLOCK_M + tl.arange(0, BLOCK_M)) % M
    offs_bn = (pid_n * BLOCK_N + tl.arange(0, BLOCK_N)) % N
    offs_k = tl.arange(0, BLOCK_K)
    a_ptrs = a_ptr + offs_am[:, None] * stride_am + offs_k[None, :] * stride_ak
    b_ptrs = b_ptr + offs_k[:, None] * stride_bk + offs_bn[None, :] * stride_bn

    acc = tl.zeros((BLOCK_M, BLOCK_N), dtype=tl.float32)
    for kk in range(0, tl.cdiv(K, BLOCK_K)):
        a = tl.load(a_ptrs, mask=offs_k[None, :] < K - kk * BLOCK_K, other=0.0)
        b = tl.load(b_ptrs, mask=offs_k[:, None] < K - kk * BLOCK_K, other=0.0)
        acc = tl.dot(a, b, acc)
        a_ptrs += BLOCK_K * stride_ak
        b_ptrs += BLOCK_K * stride_bk

    c = acc.to(c_ptr.dtype.element_ty)
    offs_cm = pid_m * BLOCK_M + tl.arange(0, BLOCK_M)
    offs_cn = pid_n * BLOCK_N + tl.arange(0, BLOCK_N)
    c_ptrs = c_ptr + offs_cm[:, None] * stride_cm + offs_cn[None, :] * stride_cn
    mask = (offs_cm[:, None] < M) & (offs_cn[None, :] < N)
    tl.store(c_ptrs, c, mask=mask)

# config = {"BLOCK_K": 128, "BLOCK_M": 128, "BLOCK_N": 16, "GROUP_M": 8, "arch": "sm_100", "dtype": "bf16", "num_ctas": 1, "num_stages": 2, "num_warps": 2}
# arch = sm_100


// ===== COMPILED SASS (sm_100a) =====

	.target	sm_100a

	.elftype	@"ET_EXEC"


//--------------------- .note.nv.tkinfo           --------------------------
	.section	.note.nv.tkinfo,"",@"SHT_NOTE"
	.sectionflags	@"SHF_NOTE_NV_TKINFO"
	.tkinfo
        /*0018*/ 	.word	0x00000081
        /*0030*/ 	.string	""
        /*0030*/ 	.string	"ptxas-blackwell"
        /*0030*/ 	.string	"Cuda compilation tools, release 12.9, V12.9.86"
        /*0030*/ 	.string	"Build cuda_12.9.r12.9/compiler.36037853_0"
        /*0030*/ 	.string	"-v  -suppress-debug-info  -lineinfo  -arch sm_100a "



//--------------------- .note.nv.cuver            --------------------------
	.section	.note.nv.cuver,"",@"SHT_NOTE"
	.sectionflags	@"SHF_NOTE_NV_CUVER"
        /*0018*/ 	.short	0x0001
        /*001a*/ 	.short	0x0064
        /*001c*/ 	.short	0x0001
        /*001e*/ 	.short	0x0000
        /*0020*/ 	.short	0x0001
        /*0022*/ 	.short	0x0000


//--------------------- .nv.info                  --------------------------
	.section	.nv.info,"",@"SHT_CUDA_INFO"
	.align	4


	//----- nvinfo : EIATTR_REGCOUNT
	.align		4
        /*0000*/ 	.byte	0x04, 0x2f
        /*0002*/ 	.short	(.L_1 - .L_0)
	.align		4
.L_0:
        /*0004*/ 	.word	index@(matmul_kernel)
        /*0008*/ 	.word	0x00000020


	//----- nvinfo : EIATTR_FRAME_SIZE
	.align		4
.L_1:
        /*000c*/ 	.byte	0x04, 0x11
        /*000e*/ 	.short	(.L_3 - .L_2)
	.align		4
.L_2:
        /*0010*/ 	.word	index@(matmul_kernel)
        /*0014*/ 	.word	0x00001750


	//----- nvinfo : EIATTR_MIN_STACK_SIZE
	.align		4
.L_3:
        /*0018*/ 	.byte	0x04, 0x12
        /*001a*/ 	.short	(.L_5 - .L_4)
	.align		4
.L_4:
        /*001c*/ 	.word	index@(matmul_kernel)
        /*0020*/ 	.word	0x00001750
.L_5:


//--------------------- .nv.info.matmul_kernel    --------------------------
	.section	.nv.info.matmul_kernel,"",@"SHT_CUDA_INFO"
	.sectionflags	@""
	.align	4


	//----- nvinfo : EIATTR_CUDA_API_VERSION
	.align		4
        /*0000*/ 	.byte	0x04, 0x37
        /*0002*/ 	.short	(.L_7 - .L_6)
.L_6:
        /*0004*/ 	.word	0x00000081


	//----- nvinfo : EIATTR_KPARAM_INFO
	.align		4
.L_7:
        /*0008*/ 	.byte	0x04, 0x17
        /*000a*/ 	.short	(.L_9 - .L_8)
.L_8:
        /*000c*/ 	.word	0x00000000
        /*0010*/ 	.short	0x000d
        /*0012*/ 	.short	0x0048
        /*0014*/ 	.byte	0x00, 0xf4, 0x21, 0x00


	//----- nvinfo : EIATTR_KPARAM_INFO
	.align		4
.L_9:
        /*0018*/ 	.byte	0x04, 0x17
        /*001a*/ 	.short	(.L_11 - .L_10)
.L_10:
        /*001c*/ 	.word	0x00000000
        /*0020*/ 	.short	0x000c
        /*0022*/ 	.short	0x0040
        /*0024*/ 	.byte	0x00, 0xf4, 0x21, 0x00


	//----- nvinfo : EIATTR_KPARAM_INFO
	.align		4
.L_11:
        /*0028*/ 	.byte	0x04, 0x17
        /*002a*/ 	.short	(.L_13 - .L_12)
.L_12:
        /*002c*/ 	.word	0x00000000
        /*0030*/ 	.short	0x000b
        /*0032*/ 	.short	0x0038
        /*0034*/ 	.byte	0x00, 0xf0, 0x11, 0x00


	//----- nvinfo : EIATTR_KPARAM_INFO
	.align		4
.L_13:
        /*0038*/ 	.byte	0x04, 0x17
        /*003a*/ 	.short	(.L_15 - .L_14)
.L_14:
        /*003c*/ 	.word	0x00000000
        /*0040*/ 	.short	0x000a
        /*0042*/ 	.short	0x0034
        /*0044*/ 	.byte	0x00, 0xf0, 0x11, 0x00


	//----- nvinfo : EIATTR_KPARAM_INFO
	.align		4
.L_15:
        /*0048*/ 	.byte	0x04, 0x17
        /*004a*/ 	.short	(.L_17 - .L_16)
.L_16:
        /*004c*/ 	.word	0x00000000
        /*0050*/ 	.short	0x0009
        /*0052*/ 	.short	0x0030
        /*0054*/ 	.byte	0x00, 0xf0, 0x11, 0x00


	//----- nvinfo : EIATTR_KPARAM_INFO
	.align		4
.L_17:
        /*0058*/ 	.byte	0x04, 0x17
        /*005a*/ 	.short	(.L_19 - .L_18)
.L_18:
        /*005c*/ 	.word	0x00000000
        /*0060*/ 	.short	0x0008
        /*0062*/ 	.short	0x002c
        /*0064*/ 	.byte	0x00, 0xf0, 0x11, 0x00


	//----- nvinfo : EIATTR_KPARAM_INFO
	.align		4
.L_19:
        /*0068*/ 	.byte	0x04, 0x17
        /*006a*/ 	.short	(.L_21 - .L_20)
.L_20:
        /*006c*/ 	.word	0x00000000
        /*0070*/ 	.short	0x0007
        /*0072*/ 	.short	0x0028
        /*0074*/ 	.byte	0x00, 0xf0, 0x11, 0x00


	//----- nvinfo : EIATTR_KPARAM_INFO
	.align		4
.L_21:
        /*0078*/ 	.byte	0x04, 0x17
        /*007a*/ 	.short	(.L_23 - .L_22)
.L_22:
        /*007c*/ 	.word	0x00000000
        /*0080*/ 	.short	0x0006
        /*0082*/ 	.short	0x0024
        /*0084*/ 	.byte	0x00, 0xf0, 0x11, 0x00


	//----- nvinfo : EIATTR_KPARAM_INFO
	.align		4
.L_23:
        /*0088*/ 	.byte	0x04, 0x17
        /*008a*/ 	.short	(.L_25 - .L_24)
.L_24:
        /*008c*/ 	.word	0x00000000
        /*0090*/ 	.short	0x0005
        /*0092*/ 	.short	0x0020
        /*0094*/ 	.byte	0x00, 0xf0, 0x11, 0x00


	//----- nvinfo : EIATTR_KPARAM_INFO
	.align		4
.L_25:
        /*0098*/ 	.byte	0x04, 0x17
        /*009a*/ 	.short	(.L_27 - .L_26)
.L_26:
        /*009c*/ 	.word	0x00000000
        /*00a0*/ 	.short	0x0004
        /*00a2*/ 	.short	0x001c
        /*00a4*/ 	.byte	0x00, 0xf0, 0x11, 0x00


	//----- nvinfo : EIATTR_KPARAM_INFO
	.align		4
.L_27:
        /*00a8*/ 	.byte	0x04, 0x17
        /*00aa*/ 	.short	(.L_29 - .L_28)
.L_28:
        /*00ac*/ 	.word	0x00000000
        /*00b0*/ 	.short	0x0003
        /*00b2*/ 	.short	0x0018
        /*00b4*/ 	.byte	0x00, 0xf0, 0x11, 0x00


	//----- nvinfo : EIATTR_KPARAM_INFO
	.align		4
.L_29:
        /*00b8*/ 	.byte	0x04, 0x17
        /*00ba*/ 	.short	(.L_31 - .L_30)
.L_30:
        /*00bc*/ 	.word	0x00000000
        /*00c0*/ 	.short	0x0002
        /*00c2*/ 	.short	0x0010
        /*00c4*/ 	.byte	0x00, 0xf4, 0x21, 0x00


	//----- nvinfo : EIATTR_KPARAM_INFO
	.align		4
.L_31:
        /*00c8*/ 	.byte	0x04, 0x17
        /*00ca*/ 	.short	(.L_33 - .L_32)
.L_32:
        /*00cc*/ 	.word	0x00000000
        /*00d0*/ 	.short	0x0001
        /*00d2*/ 	.short	0x0008
        /*00d4*/ 	.byte	0x00, 0xf4, 0x21, 0x00


	//----- nvinfo : EIATTR_KPARAM_INFO
	.align		4
.L_33:
        /*00d8*/ 	.byte	0x04, 0x17
        /*00da*/ 	.short	(.L_35 - .L_34)
.L_34:
        /*00dc*/ 	.word	0x00000000
        /*00e0*/ 	.short	0x0000
        /*00e2*/ 	.short	0x0000
        /*00e4*/ 	.byte	0x00, 0xf4, 0x21, 0x00


	//----- nvinfo : EIATTR_SPARSE_MMA_MASK
	.align		4
.L_35:
        /*00e8*/ 	.byte	0x03, 0x50
        /*00ea*/ 	.short	0x0000


	//----- nvinfo : EIATTR_MAXREG_COUNT
	.align		4
        /*00ec*/ 	.byte	0x03, 0x1b
        /*00ee*/ 	.short	0x00ff


	//----- nvinfo : EIATTR_NUM_BARRIERS
	.align		4
        /*00f0*/ 	.byte	0x02, 0x4c
        /*00f2*/ 	.byte	0x01
	.zero		1


	//----- nvinfo : EIATTR_ANNOTATIONS
	.align		4
        /*00f4*/ 	.byte	0x04, 0x55
        /*00f6*/ 	.short	(.L_37 - .L_36)


	//   ....[0]....
.L_36:
        /*00f8*/ 	.word	0x00000001
        /*00fc*/ 	.byte	0xc0, 0x00, 0x00, 0x00, 0x01, 0x00, 0x00, 0x00, 0xf0, 0x00, 0x00, 0x00, 0x01, 0x00, 0x00, 0x00
        /* <DEDUP_REMOVED lines=2096> */
        /*840c*/ 	.byte	0xd0, 0xfb, 0x01, 0x00


	//----- nvinfo : EIATTR_VRC_CTA_INIT_COUNT
	.align		4
.L_37:
        /*8410*/ 	.byte	0x02, 0x4a
	.zero		1
	.zero		1


	//----- nvinfo : EIATTR_EXIT_INSTR_OFFSETS
	.align		4
        /*8414*/ 	.byte	0x04, 0x1c
        /*8416*/ 	.short	(.L_39 - .L_38)


	//   ....[0]....
.L_38:
        /*8418*/ 	.word	0x000200d0


	//   ....[1]....
        /*841c*/ 	.word	0x00020100


	//----- nvinfo : EIATTR_REQNTID
	.align		4
.L_39:
        /*8420*/ 	.byte	0x04, 0x10
        /*8422*/ 	.short	(.L_41 - .L_40)
.L_40:
        /*8424*/ 	.word	0x00000040
        /*8428*/ 	.word	0x00000001
        /*842c*/ 	.word	0x00000001


	//----- nvinfo : EIATTR_CBANK_PARAM_SIZE
	.align		4
.L_41:
        /*8430*/ 	.byte	0x03, 0x19
        /*8432*/ 	.short	0x0050


	//----- nvinfo : EIATTR_PARAM_CBANK
	.align		4
        /*8434*/ 	.byte	0x04, 0x0a
        /*8436*/ 	.short	(.L_43 - .L_42)
	.align		4
.L_42:
        /*8438*/ 	.word	index@(.nv.constant0.matmul_kernel)
        /*843c*/ 	.short	0x0380
        /*843e*/ 	.short	0x0050


	//----- nvinfo : EIATTR_SW_WAR
	.align		4
.L_43:
        /*8440*/ 	.byte	0x04, 0x36
        /*8442*/ 	.short	(.L_45 - .L_44)
.L_44:
        /*8444*/ 	.word	0x00000008
.L_45:


//--------------------- .nv.compat                --------------------------
	.section	.nv.compat,"",@"SHT_CUDA_COMPAT_INFO"
	.align	4
        /*0000*/ 	.byte	0x02, 0x02, 0x01, 0x00, 0x02, 0x05, 0x05, 0x00, 0x02, 0x03, 0x00, 0x00, 0x02, 0x06, 0x01, 0x00


//--------------------- .nv.callgraph             --------------------------
	.section	.nv.callgraph,"",@"SHT_CUDA_CALLGRAPH"
	.align	4
	.sectionentsize	8
	.align		4
        /*0000*/ 	.word	0x00000000
	.align		4
        /*0004*/ 	.word	0xffffffff
	.align		4
        /*0008*/ 	.word	0x00000000
	.align		4
        /*000c*/ 	.word	0xfffffffe
	.align		4
        /*0010*/ 	.word	0x00000000
	.align		4
        /*0014*/ 	.word	0xfffffffd
	.align		4
        /*0018*/ 	.word	0x00000000
	.align		4
        /*001c*/ 	.word	0xfffffffc


//--------------------- .text.matmul_kernel       --------------------------
	.section	.text.matmul_kernel,"ax",@progbits
	.align	128
        .global         matmul_kernel
        .type           matmul_kernel,@function
        .size           matmul_kernel,(.L_x_3 - matmul_kernel)
        .other          matmul_kernel,@"STO_CUDA_ENTRY STV_DEFAULT"
matmul_kernel:
.text.matmul_kernel:
[----:B------:R-:W0:Y:S08]  /*0000*/  LDC R1, c[0x0][0x37c] ;  /* 0x0000df00ff017b82 */ /* 0x000e300000000800 */
[----:B------:R-:W1:Y:S01]  /*0010*/  LDC.64 R20, c[0x0][0x398] ;  /* 0x0000e600ff147b82 */ /* 0x000e620000000a00 */
[----:B0-----:R-:W-:Y:S01]  /*0020*/  VIADD R1, R1, 0xffffe8b0 ;  /* 0xffffe8b001017836 */ /* 0x001fe20000000000 */
[----:B------:R-:W-:Y:S01]  /*0030*/  CS2R R16, SRZ ;  /* 0x0000000000107805 */ /* 0x000fe2000001ff00 */
[----:B------:R-:W0:Y:S01]  /*0040*/  LDCU UR4, c[0x0][0x3a0] ;  /* 0x00007400ff0477ac */ /* 0x000e220008000800 */
[----:B------:R-:W-:-:S02]  /*0050*/  CS2R R18, SRZ ;  /* 0x0000000000127805 */ /* 0x000fc4000001ff00 */
[----:B------:R-:W-:Y:S01]  /*0060*/  CS2R R14, SRZ ;  /* 0x00000000000e7805 */ /* 0x000fe2000001ff00 */
[----:B------:R-:W-:Y:S01]  /*0070*/  UMOV UR5, 0x400 ;  /* 0x0000040000057882 */ /* 0x000fe20000000000 */
[----:B------:R-:W2:Y:S01]  /*0080*/  S2UR UR6, SR_CgaCtaId ;  /* 0x00000000000679c3 */ /* 0x000ea20000008800 */
[----:B------:R-:W3:Y:S01]  /*0090*/  LDCU.64 UR8, c[0x0][0x358] ;  /* 0x00006b00ff0877ac */ /* 0x000ee20008000a00 */
[----:B0-----:R-:W-:Y:S01]  /*00a0*/  UIADD3 UR4, UPT, UPT, UR4, 0x7f, URZ ;  /* 0x0000007f04047890 */ /* 0x001fe2000fffe0ff */
[----:B-1----:R-:W-:Y:S01]  /*00b0*/  VIADD R0, R21, 0xf ;  /* 0x0000000f15007836 */ /* 0x002fe20000000000 */
[----:B------:R-:W-:Y:S02]  /*00c0*/  STL [R1+0xd50], R21 ;  /* 0x000d501501007387 */ /* 0x000fe40000100800 */
[----:B------:R-:W-:Y:S02]  /*00d0*/  UISETP.GE.AND UP0, UPT, UR4, 0x80, UPT ;  /* 0x000000800400788c */ /* 0x000fe4000bf06270 */
[----:B------:R-:W-:Y:S01]  /*00e0*/  SHF.R.S32.HI R3, RZ, 0x1f, R0 ;  /* 0x0000001fff037819 */ /* 0x000fe20000011400 */
[----:B------:R-:W-:Y:S01]  /*00f0*/  STL [R1+0xd54], R20 ;  /* 0x000d541401007387 */ /* 0x000fe20000100800 */
[----:B--2---:R-:W-:-:S02]  /*0100*/  ULEA UR5, UR6, UR5, 0x18 ;  /* 0x0000000506057291 */ /* 0x004fc4000f8ec0ff */
[----:B------:R-:W-:Y:S01]  /*0110*/  LEA.HI R3, R3, R0, RZ, 0x4 ;  /* 0x0000000003037211 */ /* 0x000fe200078f20ff */
[----:B------:R0:W-:Y:S03]  /*0120*/  STL [R1+0xd58], R16 ;  /* 0x000d581001007387 */ /* 0x0001e60000100800 */
[----:B------:R-:W-:Y:S02]  /*0130*/  SHF.R.S32.HI R0, RZ, 0x4, R3 ;  /* 0x00000004ff007819 */ /* 0x000fe40000011403 */
[----:B------:R-:W1:Y:S03]  /*0140*/  S2R R3, SR_CTAID.X ;  /* 0x0000000000037919 */ /* 0x000e660000002500 */
[----:B------:R-:W-:Y:S01]  /*0150*/  IMAD.SHL.U32 R0, R0, 0x8, RZ ;  /* 0x0000000800007824 */ /* 0x000fe200078e00ff */
[----:B0-----:R-:W0:Y:S04]  /*0160*/  S2R R16, SR_TID.X ;  /* 0x0000000000107919 */ /* 0x001e280000002100 */
[----:B------:R-:W-:-:S02]  /*0170*/  IABS R7, R0 ;  /* 0x0000000000077213 */ /* 0x000fc40000000000 */
[----:B------:R-:W-:Y:S02]  /*0180*/  IABS R10, R0 ;  /* 0x00000000000a7213 */ /* 0x000fe40000000000 */
[----:B------:R-:W2:Y:S08]  /*0190*/  I2F.RP R2, R7 ;  /* 0x0000000700027306 */ /* 0x000eb00000209400 */
[----:B--2---:R-:W2:Y:S01]  /*01a0*/  MUFU.RCP R2, R2 ;  /* 0x0000000200027308 */ /* 0x004ea20000001000 */
[----:B-1----:R-:W-:Y:S01]  /*01b0*/  IABS R8, R3 ;  /* 0x0000000300087213 */ /* 0x002fe20000000000 */
[----:B--2---:R-:W-:-:S02]  /*01c0*/  VIADD R4, R2, 0xffffffe ;  /* 0x0ffffffe02047836 */ /* 0x004fc40000000000 */
[----:B------:R-:W-:-:S04]  /*01d0*/  IMAD.MOV R2, RZ, RZ, -R10 ;  /* 0x000000ffff027224 */ /* 0x000fc800078e0a0a */
[----:B------:R1:W2:Y:S02]  /*01e0*/  F2I.FTZ.U32.TRUNC.NTZ R5, R4 ;  /* 0x0000000400057305 */ /* 0x0002a4000021f000 */
[----:B-1----:R-:W-:Y:S02]  /*01f0*/  IMAD.MOV.U32 R4, RZ, RZ, RZ ;  /* 0x000000ffff047224 */ /* 0x002fe400078e00ff */
[----:B--2---:R-:W-:-:S04]  /*0200*/  IMAD.MOV R6, RZ, RZ, -R5 ;  /* 0x000000ffff067224 */ /* 0x004fc800078e0a05 */
[----:B------:R-:W-:Y:S02]  /*0210*/  IMAD R9, R6, R7, RZ ;  /* 0x0000000706097224 */ /* 0x000fe400078e02ff */
[----:B------:R-:W-:Y:S02]  /*0220*/  IMAD.MOV.U32 R6, RZ, RZ, R8 ;  /* 0x000000ffff067224 */ /* 0x000fe400078e0008 */
[----:B------:R-:W-:-:S06]  /*0230*/  IMAD.HI.U32 R5, R5, R9, R4 ;  /* 0x0000000905057227 */ /* 0x000fcc00078e0004 */
[----:B------:R-:W-:-:S04]  /*0240*/  IMAD.HI.U32 R5, R5, R6, RZ ;  /* 0x0000000605057227 */ /* 0x000fc800078e00ff */
[----:B------:R-:W-:-:S05]  /*0250*/  IMAD R2, R5, R2, R6 ;  /* 0x0000000205027224 */ /* 0x000fca00078e0206 */
[----:B------:R-:W-:-:S13]  /*0260*/  ISETP.GT.U32.AND P1, PT, R7, R2, PT ;  /* 0x000000020700720c */ /* 0x000fda0003f24070 */
[----:B------:R-:W-:Y:S02]  /*0270*/  @!P1 IMAD.IADD R2, R2, 0x1, -R7 ;  /* 0x0000000102029824 */ /* 0x000fe400078e0a07 */
[----:B------:R-:W-:Y:S01]  /*0280*/  @!P1 VIADD R5, R5, 0x1 ;  /* 0x0000000105059836 */ /* 0x000fe20000000000 */
[----:B------:R-:W-:Y:S02]  /*0290*/  ISETP.NE.AND P1, PT, R0, RZ, PT ;  /* 0x000000ff0000720c */ /* 0x000fe40003f25270 */
[----:B------:R-:W-:Y:S02]  /*02a0*/  ISETP.GE.U32.AND P0, PT, R2, R7, PT ;  /* 0x000000070200720c */ /* 0x000fe40003f06070 */
[----:B------:R-:W-:-:S04]  /*02b0*/  LOP3.LUT R2, R3, R0, RZ, 0x3c, !PT ;  /* 0x0000000003027212 */ /* 0x000fc800078e3cff */
[----:B------:R-:W-:Y:S01]  /*02c0*/  ISETP.GE.AND P2, PT, R2, RZ, PT ;  /* 0x000000ff0200720c */ /* 0x000fe20003f46270 */
[----:B------:R-:W-:Y:S01]  /*02d0*/  VIADD R2, R20, 0x7f ;  /* 0x0000007f14027836 */ /* 0x000fe20000000000 */
[----:B0-----:R-:W-:-:S05]  /*02e0*/  LOP3.LUT R20, R16, 0x3f, RZ, 0xc0, !PT ;  /* 0x0000003f10147812 */ /* 0x001fca00078ec0ff */
[----:B------:R-:W-:-:S04]  /*02f0*/  @P0 VIADD R5, R5, 0x1 ;  /* 0x0000000105050836 */ /* 0x000fc80000000000 */
[----:B------:R-:W-:Y:S01]  /*0300*/  IMAD.MOV.U32 R4, RZ, RZ, R5 ;  /* 0x000000ffff047224 */ /* 0x000fe200078e0005 */
[----:B------:R-:W-:-:S03]  /*0310*/  SHF.R.S32.HI R5, RZ, 0x1f, R2 ;  /* 0x0000001fff057819 */ /* 0x000fc60000011402 */
[----:B------:R-:W-:Y:S01]  /*0320*/  @!P2 IMAD.MOV R4, RZ, RZ, -R4 ;  /* 0x000000ffff04a224 */ /* 0x000fe200078e0a04 */
[----:B------:R-:W-:Y:S02]  /*0330*/  @!P1 LOP3.LUT R4, RZ, R0, RZ, 0x33, !PT ;  /* 0x00000000ff049212 */ /* 0x000fe400078e33ff */
[----:B------:R-:W-:-:S03]  /*0340*/  LEA.HI R5, R5, R2, RZ, 0x7 ;  /* 0x0000000205057211 */ /* 0x000fc600078f38ff */
[----:B------:R-:W-:Y:S02]  /*0350*/  IMAD.SHL.U32 R2, R4, 0x8, RZ ;  /* 0x0000000804027824 */ /* 0x000fe400078e00ff */
[----:B------:R-:W-:-:S03]  /*0360*/  IMAD.MOV R4, RZ, RZ, -R4 ;  /* 0x000000ffff047224 */ /* 0x000fc600078e0a04 */
[----:B------:R-:W-:Y:S01]  /*0370*/  LEA.HI.SX32 R5, R5, -R2, 0x19 ;  /* 0x8000000205057211 */ /* 0x000fe200078fcaff */
[----:B------:R-:W-:Y:S02]  /*0380*/  IMAD R13, R0, R4, R3 ;  /* 0x00000004000d7224 */ /* 0x000fe400078e0203 */
[----:B------:R-:W-:Y:S01]  /*0390*/  IMAD.MOV.U32 R4, RZ, RZ, RZ ;  /* 0x000000ffff047224 */ /* 0x000fe200078e00ff */
[----:B------:R-:W-:Y:S02]  /*03a0*/  VIMNMX R6, PT, PT, R5, 0x8, PT ;  /* 0x0000000805067848 */ /* 0x000fe40003fe0100 */
[----:B------:R-:W-:Y:S02]  /*03b0*/  IABS R11, R13 ;  /* 0x0000000d000b7213 */ /* 0x000fe40000000000 */
[----:B------:R-:W-:-:S04]  /*03c0*/  IABS R9, R6 ;  /* 0x0000000600097213 */ /* 0x000fc80000000000 */
[----:B------:R-:W0:Y:S08]  /*03d0*/  I2F.RP R7, R9 ;  /* 0x0000000900077306 */ /* 0x000e300000209400 */
[----:B0-----:R-:W0:Y:S02]  /*03e0*/  MUFU.RCP R7, R7 ;  /* 0x0000000700077308 */ /* 0x001e240000001000 */
[----:B0-----:R-:W-:-:S06]  /*03f0*/  VIADD R5, R7, 0xffffffe ;  /* 0x0ffffffe07057836 */ /* 0x001fcc0000000000 */
[----:B------:R-:W0:Y:S02]  /*0400*/  F2I.FTZ.U32.TRUNC.NTZ R5, R5 ;  /* 0x0000000500057305 */ /* 0x000e24000021f000 */
[----:B0-----:R-:W-:-:S04]  /*0410*/  IMAD.MOV R8, RZ, RZ, -R5 ;  /* 0x000000ffff087224 */ /* 0x001fc800078e0a05 */
[----:B------:R-:W-:-:S04]  /*0420*/  IMAD.MOV.U32 R0, RZ, RZ, R8 ;  /* 0x000000ffff007224 */ /* 0x000fc800078e0008 */
[----:B------:R-:W-:Y:S01]  /*0430*/  IMAD R3, R0, R9, RZ ;  /* 0x0000000900037224 */ /* 0x000fe200078e02ff */
[----:B------:R-:W-:-:S03]  /*0440*/  IABS R0, R6 ;  /* 0x0000000600007213 */ /* 0x000fc60000000000 */
[----:B------:R-:W-:-:S04]  /*0450*/  IMAD.HI.U32 R4, R5, R3, R4 ;  /* 0x0000000305047227 */ /* 0x000fc800078e0004 */
[----:B------:R-:W-:Y:S02]  /*0460*/  IMAD.MOV R0, RZ, RZ, -R0 ;  /* 0x000000ffff007224 */ /* 0x000fe400078e0a00 */
[----:B------:R-:W-:-:S04]  /*0470*/  IMAD.HI.U32 R4, R4, R11, RZ ;  /* 0x0000000b04047227 */ /* 0x000fc800078e00ff */
[----:B------:R-:W-:Y:S01]  /*0480*/  IMAD R0, R4, R0, R11 ;  /* 0x0000000004007224 */ /* 0x000fe200078e020b */
[----:B------:R-:W-:-:S04]  /*0490*/  CS2R R10, SRZ ;  /* 0x00000000000a7805 */ /* 0x000fc8000001ff00 */
[----:B------:R-:W-:-:S13]  /*04a0*/  ISETP.GT.U32.AND P1, PT, R9, R0, PT ;  /* 0x000000000900720c */ /* 0x000fda0003f24070 */
[----:B------:R-:W-:Y:S02]  /*04b0*/  @!P1 IMAD.IADD R0, R0, 0x1, -R9 ;  /* 0x0000000100009824 */ /* 0x000fe400078e0a09 */
[----:B------:R-:W-:Y:S01]  /*04c0*/  @!P1 VIADD R4, R4, 0x1 ;  /* 0x0000000104049836 */ /* 0x000fe20000000000 */
[----:B------:R-:W-:Y:S02]  /*04d0*/  ISETP.NE.AND P1, PT, R6, RZ, PT ;  /* 0x000000ff0600720c */ /* 0x000fe40003f25270 */
[----:B------:R-:W-:Y:S02]  /*04e0*/  ISETP.GE.U32.AND P0, PT, R0, R9, PT ;  /* 0x000000090000720c */ /* 0x000fe40003f06070 */
[----:B------:R-:W-:Y:S02]  /*04f0*/  CS2R R8, SRZ ;  /* 0x0000000000087805 */ /* 0x000fe4000001ff00 */
[----:B------:R-:W-:-:S04]  /*0500*/  LOP3.LUT R0, R13, R6, RZ, 0x3c, !PT ;  /* 0x000000060d007212 */ /* 0x000fc800078e3cff */
[----:B------:R-:W-:-:S05]  /*0510*/  ISETP.GE.AND P2, PT, R0, RZ, PT ;  /* 0x000000ff0000720c */ /* 0x000fca0003f46270 */
[----:B------:R-:W-:-:S04]  /*0520*/  @P0 VIADD R4, R4, 0x1 ;  /* 0x0000000104040836 */ /* 0x000fc80000000000 */
[----:B------:R-:W-:-:S04]  /*0530*/  IMAD.MOV.U32 R3, RZ, RZ, R4 ;  /* 0x000000ffff037224 */ /* 0x000fc800078e0004 */
[----:B------:R-:W-:Y:S01]  /*0540*/  @!P2 IMAD.MOV R3, RZ, RZ, -R3 ;  /* 0x000000ffff03a224 */ /* 0x000fe200078e0a03 */
[----:B------:R-:W-:-:S05]  /*0550*/  @!P1 LOP3.LUT R3, RZ, R6, RZ, 0x33, !PT ;  /* 0x00000006ff039212 */ /* 0x000fca00078e33ff */
[----:B------:R-:W-:Y:S02]  /*0560*/  IMAD.MOV R5, RZ, RZ, -R3 ;  /* 0x000000ffff057224 */ /* 0x000fe400078e0a03 */
[----:B------:R-:W-:Y:S02]  /*0570*/  IMAD.SHL.U32 R3, R3, 0x10, RZ ;  /* 0x0000001003037824 */ /* 0x000fe400078e00ff */
[----:B------:R-:W-:Y:S01]  /*0580*/  IMAD R5, R6, R5, R13 ;  /* 0x0000000506057224 */ /* 0x000fe200078e020d */
[----:B------:R-:W-:Y:S01]  /*0590*/  CS2R R12, SRZ ;  /* 0x00000000000c7805 */ /* 0x000fe2000001ff00 */
[C---:B------:R-:W-:Y:S01]  /*05a0*/  VIADD R22, R3.reuse, 0x2 ;  /* 0x0000000203167836 */ /* 0x040fe20000000000 */
[----:B------:R-:W-:Y:S01]  /*05b0*/  STL [R1+0xd20], R3 ;  /* 0x000d200301007387 */ /* 0x000fe20000100800 */
[----:B------:R-:W-:Y:S01]  /*05c0*/  IMAD.IADD R0, R2, 0x1, R5 ;  /* 0x0000000102007824 */ /* 0x000fe200078e0205 */
[----:B------:R-:W-:Y:S01]  /*05d0*/  CS2R R4, SRZ ;  /* 0x0000000000047805 */ /* 0x000fe2000001ff00 */
[C---:B------:R-:W-:Y:S01]  /*05e0*/  VIADD R2, R3.reuse, 0x1 ;  /* 0x0000000103027836 */ /* 0x040fe20000000000 */
[----:B------:R-:W-:Y:S01]  /*05f0*/  CS2R R6, SRZ ;  /* 0x0000000000067805 */ /* 0x000fe2000001ff00 */
[----:B------:R-:W-:-:S02]  /*0600*/  VIADD R21, R3, 0x3 ;  /* 0x0000000303157836 */ /* 0x000fc40000000000 */
[C---:B------:R-:W-:Y:S01]  /*0610*/  VIADD R23, R3.reuse, 0x6 ;  /* 0x0000000603177836 */ /* 0x040fe20000000000 */
[----:B------:R0:W-:Y:S01]  /*0620*/  STL [R1+0x10], R2 ;  /* 0x0000100201007387 */ /* 0x0001e20000100800 */
[C---:B------:R-:W-:Y:S02]  /*0630*/  VIADD R24, R3.reuse, 0x7 ;  /* 0x0000000703187836 */ /* 0x040fe40000000000 */
[C---:B------:R-:W-:Y:S01]  /*0640*/  VIADD R25, R3.reuse, 0x8 ;  /* 0x0000000803197836 */ /* 0x040fe20000000000 */
[----:B------:R1:W-:Y:S01]  /*0650*/  STL [R1+0xc], R22 ;  /* 0x00000c1601007387 */ /* 0x0003e20000100800 */
[C---:B------:R-:W-:Y:S02]  /*0660*/  VIADD R26, R3.reuse, 0x9 ;  /* 0x00000009031a7836 */ /* 0x040fe40000000000 */
[C---:B------:R-:W-:Y:S01]  /*0670*/  VIADD R27, R3.reuse, 0xa ;  /* 0x0000000a031b7836 */ /* 0x040fe20000000000 */
[----:B------:R2:W-:Y:S01]  /*0680*/  STL [R1+0x8], R21 ;  /* 0x0000081501007387 */ /* 0x0005e20000100800 */
[----:B------:R-:W-:-:S02]  /*0690*/  VIADD R28, R3, 0xb ;  /* 0x0000000b031c7836 */ /* 0x000fc40000000000 */
[C---:B0-----:R-:W-:Y:S02]  /*06a0*/  VIADD R2, R3.reuse, 0x4 ;  /* 0x0000000403027836 */ /* 0x041fe40000000000 */
[C---:B------:R-:W-:Y:S02]  /*06b0*/  VIADD R29, R3.reuse, 0xc ;  /* 0x0000000c031d7836 */ /* 0x040fe40000000000 */
[----:B-1----:R-:W-:Y:S01]  /*06c0*/  VIADD R22, R3, 0x5 ;  /* 0x0000000503167836 */ /* 0x002fe20000000000 */
[----:B------:R0:W-:Y:S01]  /*06d0*/  STL [R1+0x4], R2 ;  /* 0x0000040201007387 */ /* 0x0001e20000100800 */
[----:B--2---:R-:W-:Y:S02]  /*06e0*/  IMAD.SHL.U32 R21, R0, 0x80, RZ ;  /* 0x0000008000157824 */ /* 0x004fe400078e00ff */
[----:B------:R-:W-:-:S03]  /*06f0*/  IMAD.MOV.U32 R0, RZ, RZ, R3 ;  /* 0x000000ffff007224 */ /* 0x000fc600078e0003 */
[C---:B------:R-:W-:Y:S01]  /*0700*/  LOP3.LUT R16, R21.reuse, 0x3f, R16, 0xf8, !PT ;  /* 0x0000003f15107812 */ /* 0x040fe200078ef810 */
[C---:B------:R-:W-:Y:S01]  /*0710*/  VIADD R3, R0.reuse, 0xd ;  /* 0x0000000d00037836 */ /* 0x040fe20000000000 */
[----:B------:R-:W-:Y:S01]  /*0720*/  LOP3.LUT R21, R21, 0x40, R20, 0xfe, !PT ;  /* 0x0000004015157812 */ /* 0x000fe200078efe14 */
[C---:B0-----:R-:W-:Y:S02]  /*0730*/  VIADD R2, R0.reuse, 0xe ;  /* 0x0000000e00027836 */ /* 0x041fe40000000000 */
[----:B------:R0:W-:Y:S01]  /*0740*/  STL [R1+0xd40], R16 ;  /* 0x000d401001007387 */ /* 0x0001e20000100800 */
[----:B------:R-:W-:-:S03]  /*0750*/  VIADD R0, R0, 0xf ;  /* 0x0000000f00007836 */ /* 0x000fc60000000000 */
[----:B0-----:R0:W5:Y:S04]  /*0760*/  LDL.LU R16, [R1+0xd58] ;  /* 0x000d580001107983 */ /* 0x0011680000300800 */
[----:B------:R0:W5:Y:S04]  /*0770*/  LDL.LU R20, [R1+0xd54] ;  /* 0x000d540001147983 */ /* 0x0001680000300800 */
[----:B------:R1:W-:Y:S04]  /*0780*/  STL [R1+0xd44], R21 ;  /* 0x000d441501007387 */ /* 0x0003e80000100800 */
[----:B-1----:R0:W5:Y:S01]  /*0790*/  LDL.LU R21, [R1+0xd50] ;  /* 0x000d500001157983 */ /* 0x0021620000300800 */
[----:B---3--:R-:W-:Y:S05]  /*07a0*/  BRA.U !UP0, `(.L_x_0) ;  /* 0x000001e908f07547 */ /* 0x008fea000b800000 */
[----:B------:R-:W2:Y:S04]  /*07b0*/  LDL R14, [R1+0xd40] ;  /* 0x000d4000010e7983 */ /* 0x000ea80000100800 */
[----:B------:R-:W3:Y:S01]  /*07c0*/  LDL R15, [R1+0xd44] ;  /* 0x000d4400010f7983 */ /* 0x000ee20000100800 */
[----:B-----5:R-:W-:Y:S01]  /*07d0*/  IABS R9, R20 ;  /* 0x0000001400097213 */ /* 0x020fe20000000000 */
[----:B------:R-:W1:Y:S01]  /*07e0*/  LDCU UR6, c[0x0][0x3ac] ;  /* 0x00007580ff0677ac */ /* 0x000e620008000800 */
[----:B------:R-:W-:Y:S02]  /*07f0*/  IABS R8, R21 ;  /* 0x0000001500087213 */ /* 0x000fe40000000000 */
[----:B------:R-:W4:Y:S01]  /*0800*/  I2F.RP R10, R9 ;  /* 0x00000009000a7306 */ /* 0x000f220000209400 */
[----:B------:R-:W-:Y:S01]  /*0810*/  ISETP.GE.AND P4, PT, R0, RZ, PT ;  /* 0x000000ff0000720c */ /* 0x000fe20003f86270 */
[----:B------:R-:W0:Y:S01]  /*0820*/  LDCU.128 UR12, c[0x0][0x380] ;  /* 0x00007000ff0c77ac */ /* 0x000e220008000c00 */
[----:B------:R-:W-:-:S02]  /*0830*/  IABS R0, R0 ;  /* 0x0000000000007213 */ /* 0x000fc40000000000 */
[----:B------:R-:W-:Y:S01]  /*0840*/  ISETP.GE.AND P6, PT, R3, RZ, PT ;  /* 0x000000ff0300720c */ /* 0x000fe20003fc6270 */
[----:B------:R-:W0:Y:S01]  /*0850*/  LDCU UR7, c[0x0][0x3b0] ;  /* 0x00007600ff0777ac */ /* 0x000e220008000800 */
[----:B------:R-:W-:Y:S01]  /*0860*/  ISETP.GE.AND P2, PT, R2, RZ, PT ;  /* 0x000000ff0200720c */ /* 0x000fe20003f46270 */
[----:B------:R-:W0:Y:S08]  /*0870*/  I2F.RP R12, R8 ;  /* 0x00000008000c7306 */ /* 0x000e300000209400 */
[----:B----4-:R-:W4:Y:S08]  /*0880*/  MUFU.RCP R10, R10 ;  /* 0x0000000a000a7308 */ /* 0x010f300000001000 */
[----:B0-----:R-:W0:Y:S01]  /*0890*/  MUFU.RCP R7, R12 ;  /* 0x0000000c00077308 */ /* 0x001e220000001000 */
[----:B----4-:R-:W-:-:S07]  /*08a0*/  VIADD R4, R10, 0xffffffe ;  /* 0x0ffffffe0a047836 */ /* 0x010fce0000000000 */
[----:B------:R4:W1:Y:S01]  /*08b0*/  F2I.FTZ.U32.TRUNC.NTZ R5, R4 ;  /* 0x0000000400057305 */ /* 0x000862000021f000 */
[----:B0-----:R-:W-:Y:S02]  /*08c0*/  VIADD R7, R7, 0xffffffe ;  /* 0x0ffffffe07077836 */ /* 0x001fe40000000000 */
[----:B----4-:R-:W-:-:S05]  /*08d0*/  IMAD.MOV.U32 R4, RZ, RZ, RZ ;  /* 0x000000ffff047224 */ /* 0x010fca00078e00ff */
[----:B------:R-:W0:Y:S01]  /*08e0*/  F2I.FTZ.U32.TRUNC.NTZ R7, R7 ;  /* 0x0000000700077305 */ /* 0x000e22000021f000 */
[----:B-1----:R-:W-:-:S04]  /*08f0*/  IMAD.MOV R6, RZ, RZ, -R5 ;  /* 0x000000ffff067224 */ /* 0x002fc800078e0a05 */
[----:B------:R-:W-:-:S04]  /*0900*/  IMAD R6, R6, R9, RZ ;  /* 0x0000000906067224 */ /* 0x000fc800078e02ff */
[----:B------:R-:W-:-:S04]  /*0910*/  IMAD.HI.U32 R5, R5, R6, R4 ;  /* 0x0000000605057227 */ /* 0x000fc800078e0004 */
[----:B0-----:R-:W-:Y:S01]  /*0920*/  IMAD.MOV R4, RZ, RZ, -R7 ;  /* 0x000000ffff047224 */ /* 0x001fe200078e0a07 */
[----:B--2---:R-:W-:Y:S02]  /*0930*/  IABS R11, R14 ;  /* 0x0000000e000b7213 */ /* 0x004fe40000000000 */
[----:B------:R-:W-:Y:S02]  /*0940*/  ISETP.GE.AND P5, PT, R14, RZ, PT ;  /* 0x000000ff0e00720c */ /* 0x000fe40003fa6270 */
[----:B---3--:R-:W-:Y:S01]  /*0950*/  IABS R10, R15 ;  /* 0x0000000f000a7213 */ /* 0x008fe20000000000 */
[----:B------:R-:W-:Y:S01]  /*0960*/  IMAD.HI.U32 R6, R5, R11, RZ ;  /* 0x0000000b05067227 */ /* 0x000fe200078e00ff */
[----:B------:R-:W-:-:S03]  /*0970*/  IABS R14, R27 ;  /* 0x0000001b000e7213 */ /* 0x000fc60000000000 */
[----:B------:R-:W-:Y:S02]  /*0980*/  IMAD.MOV R6, RZ, RZ, -R6 ;  /* 0x000000ffff067224 */ /* 0x000fe400078e0a06 */
[----:B------:R-:W-:-:S04]  /*0990*/  IMAD.HI.U32 R5, R5, R10, RZ ;  /* 0x0000000a05057227 */ /* 0x000fc800078e00ff */
[C---:B------:R-:W-:Y:S02]  /*09a0*/  IMAD R11, R9.reuse, R6, R11 ;  /* 0x00000006090b7224 */ /* 0x040fe400078e020b */
[----:B------:R-:W-:Y:S02]  /*09b0*/  IMAD.MOV R5, RZ, RZ, -R5 ;  /* 0x000000ffff057224 */ /* 0x000fe400078e0a05 */
[----:B------:R-:W-:Y:S01]  /*09c0*/  IMAD.MOV.U32 R6, RZ, RZ, RZ ;  /* 0x000000ffff067224 */ /* 0x000fe200078e00ff */
[C---:B------:R-:W-:Y:S01]  /*09d0*/  ISETP.GT.U32.AND P0, PT, R9.reuse, R11, PT ;  /* 0x0000000b0900720c */ /* 0x040fe20003f04070 */
[C---:B------:R-:W-:Y:S02]  /*09e0*/  IMAD R10, R9.reuse, R5, R10 ;  /* 0x00000005090a7224 */ /* 0x040fe400078e020a */
[----:B------:R-:W-:Y:S01]  /*09f0*/  IMAD R5, R4, R8, RZ ;  /* 0x0000000804057224 */ /* 0x000fe200078e02ff */
[----:B------:R-:W-:Y:S02]  /*0a00*/  IABS R4, R2 ;  /* 0x0000000200047213 */ /* 0x000fe40000000000 */
[----:B------:R-:W-:Y:S01]  /*0a10*/  ISETP.GT.U32.AND P3, PT, R9, R10, PT ;  /* 0x0000000a0900720c */ /* 0x000fe20003f64070 */
[----:B------:R-:W-:Y:S01]  /*0a20*/  IMAD.HI.U32 R6, R7, R5, R6 ;  /* 0x0000000507067227 */ /* 0x000fe200078e0006 */
[----:B------:R-:W-:-:S02]  /*0a30*/  IABS R5, R3 ;  /* 0x0000000300057213 */ /* 0x000fc40000000000 */
[----:B------:R-:W-:-:S03]  /*0a40*/  IABS R2, R29 ;  /* 0x0000001d00027213 */ /* 0x000fc60000000000 */
[----:B------:R-:W-:Y:S02]  /*0a50*/  @!P0 IMAD.IADD R11, R11, 0x1, -R9 ;  /* 0x000000010b0b8824 */ /* 0x000fe400078e0a09 */
[----:B------:R-:W-:-:S03]  /*0a60*/  IMAD.HI.U32 R12, R6, R0, RZ ;  /* 0x00000000060c7227 */ /* 0x000fc600078e00ff */
[----:B------:R-:W-:Y:S01]  /*0a70*/  ISETP.GT.U32.AND P1, PT, R9, R11, PT ;  /* 0x0000000b0900720c */ /* 0x000fe20003f24070 */
[----:B------:R-:W-:Y:S01]  /*0a80*/  @!P3 IMAD.IADD R10, R10, 0x1, -R9 ;  /* 0x000000010a0ab824 */ /* 0x000fe200078e0a09 */
[----:B------:R-:W-:Y:S01]  /*0a90*/  ISETP.GE.AND P3, PT, R15, RZ, PT ;  /* 0x000000ff0f00720c */ /* 0x000fe20003f66270 */
[----:B------:R-:W-:Y:S01]  /*0aa0*/  IMAD.MOV R12, RZ, RZ, -R12 ;  /* 0x000000ffff0c7224 */ /* 0x000fe200078e0a0c */
[----:B------:R-:W-:Y:S01]  /*0ab0*/  IABS R15, R26 ;  /* 0x0000001a000f7213 */ /* 0x000fe20000000000 */
[----:B------:R-:W-:Y:S01]  /*0ac0*/  IMAD.HI.U32 R3, R6, R5, RZ ;  /* 0x0000000506037227 */ /* 0x000fe200078e00ff */
[----:B------:R-:W-:-:S03]  /*0ad0*/  ISETP.GT.U32.AND P0, PT, R9, R10, PT ;  /* 0x0000000a0900720c */ /* 0x000fc60003f04070 */
[----:B------:R-:W-:Y:S02]  /*0ae0*/  IMAD R0, R8, R12, R0 ;  /* 0x0000000c08007224 */ /* 0x000fe400078e0200 */
[----:B------:R-:W-:-:S04]  /*0af0*/  IMAD.HI.U32 R7, R6, R4, RZ ;  /* 0x0000000406077227 */ /* 0x000fc800078e00ff */
[----:B------:R-:W-:Y:S01]  /*0b00*/  @!P1 IMAD.IADD R11, R11, 0x1, -R9 ;  /* 0x000000010b0b9824 */ /* 0x000fe200078e0a09 */
[C---:B------:R-:W-:Y:S01]  /*0b10*/  ISETP.GT.U32.AND P1, PT, R8.reuse, R0, PT ;  /* 0x000000000800720c */ /* 0x040fe20003f24070 */
[----:B------:R-:W-:Y:S02]  /*0b20*/  IMAD.MOV R3, RZ, RZ, -R3 ;  /* 0x000000ffff037224 */ /* 0x000fe400078e0a03 */
[----:B------:R-:W-:Y:S02]  /*0b30*/  IMAD.MOV R7, RZ, RZ, -R7 ;  /* 0x000000ffff077224 */ /* 0x000fe400078e0a07 */
[----:B------:R-:W-:Y:S02]  /*0b40*/  IMAD R5, R8, R3, R5 ;  /* 0x0000000308057224 */ /* 0x000fe400078e0205 */
[----:B------:R-:W-:-:S04]  /*0b50*/  IMAD.HI.U32 R3, R6, R2, RZ ;  /* 0x0000000206037227 */ /* 0x000fc800078e00ff */
[----:B------:R-:W-:Y:S01]  /*0b60*/  IMAD R4, R8, R7, R4 ;  /* 0x0000000708047224 */ /* 0x000fe200078e0204 */
[----:B------:R-:W-:Y:S01]  /*0b70*/  IABS R7, R28 ;  /* 0x0000001c00077213 */ /* 0x000fe20000000000 */
[----:B------:R-:W-:Y:S02]  /*0b80*/  @!P0 IMAD.IADD R10, R10, 0x1, -R9 ;  /* 0x000000010a0a8824 */ /* 0x000fe400078e0a09 */
[----:B------:R-:W-:Y:S01]  /*0b90*/  IMAD.MOV R9, RZ, RZ, -R3 ;  /* 0x000000ffff097224 */ /* 0x000fe200078e0a03 */
[----:B------:R-:W-:Y:S01]  /*0ba0*/  ISETP.GT.U32.AND P0, PT, R8, R4, PT ;  /* 0x000000040800720c */ /* 0x000fe20003f04070 */
[----:B------:R-:W-:Y:S01]  /*0bb0*/  @!P5 IMAD.MOV R11, RZ, RZ, -R11 ;  /* 0x000000ffff0bd224 */ /* 0x000fe200078e0a0b */
[----:B------:R-:W-:Y:S01]  /*0bc0*/  ISETP.NE.AND P5, PT, R20, RZ, PT ;  /* 0x000000ff1400720c */ /* 0x000fe20003fa5270 */
[----:B------:R-:W-:Y:S01]  /*0bd0*/  IMAD.MOV.U32 R3, RZ, RZ, R7 ;  /* 0x000000ffff037224 */ /* 0x000fe200078e0007 */
[----:B------:R-:W-:Y:S01]  /*0be0*/  LOP3.LUT R20, RZ, R20, RZ, 0x33, !PT ;  /* 0x00000014ff147212 */ /* 0x000fe200078e33ff */
[----:B------:R-:W-:-:S02]  /*0bf0*/  @!P3 IMAD.MOV R10, RZ, RZ, -R10 ;  /* 0x000000ffff0ab224 */ /* 0x000fc400078e0a0a */
[----:B------:R-:W-:Y:S01]  /*0c00*/  @!P1 IMAD.IADD R0, R0, 0x1, -R8 ;  /* 0x0000000100009824 */ /* 0x000fe200078e0a08 */
[C---:B------:R-:W-:Y:S01]  /*0c10*/  ISETP.GT.U32.AND P1, PT, R8.reuse, R5, PT ;  /* 0x000000050800720c */ /* 0x040fe20003f24070 */
[----:B------:R-:W-:Y:S01]  /*0c20*/  IMAD R7, R8, R9, R2 ;  /* 0x0000000908077224 */ /* 0x000fe200078e0202 */
[----:B------:R-:W-:Y:S01]  /*0c30*/  SEL R9, R20, R11, !P5 ;  /* 0x0000000b14097207 */ /* 0x000fe20006800000 */
[----:B------:R-:W-:Y:S01]  /*0c40*/  IMAD.HI.U32 R11, R6, R3, RZ ;  /* 0x00000003060b7227 */ /* 0x000fe200078e00ff */
[----:B------:R-:W-:Y:S02]  /*0c50*/  SEL R2, R20, R10, !P5 ;  /* 0x0000000a14027207 */ /* 0x000fe40006800000 */
[----:B------:R-:W-:Y:S01]  /*0c60*/  ISETP.GT.U32.AND P5, PT, R8, R7, PT ;  /* 0x000000070800720c */ /* 0x000fe20003fa4070 */
[--C-:B------:R-:W-:Y:S01]  /*0c70*/  @!P0 IMAD.IADD R4, R4, 0x1, -R8.reuse ;  /* 0x0000000104048824 */ /* 0x100fe200078e0a08 */
[C---:B------:R-:W-:Y:S01]  /*0c80*/  ISETP.GT.U32.AND P3, PT, R8.reuse, R0, PT ;  /* 0x000000000800720c */ /* 0x040fe20003f64070 */
[----:B------:R-:W-:Y:S01]  /*0c90*/  STL [R1+0x9c], R9 ;  /* 0x00009c0901007387 */ /* 0x000fe20000100800 */
[----:B------:R-:W-:Y:S01]  /*0ca0*/  IABS R12, R25 ;  /* 0x00000019000c7213 */ /* 0x000fe20000000000 */
[----:B------:R-:W-:Y:S01]  /*0cb0*/  IMAD.MOV R11, RZ, RZ, -R11 ;  /* 0x000000ffff0b7224 */ /* 0x000fe200078e0a0b */
[C---:B------:R-:W-:Y:S01]  /*0cc0*/  ISETP.GT.U32.AND P0, PT, R8.reuse, R4, PT ;  /* 0x000000040800720c */ /* 0x040fe20003f04070 */
[--C-:B------:R-:W-:Y:S01]  /*0cd0*/  @!P1 IMAD.IADD R5, R5, 0x1, -R8.reuse ;  /* 0x0000000105059824 */ /* 0x100fe200078e0a08 */
[----:B------:R0:W-:Y:S04]  /*0ce0*/  STL [R1+0x98], R2 ;  /* 0x0000980201007387 */ /* 0x0001e80000100800 */
[----:B------:R-:W-:Y:S01]  /*0cf0*/  ISETP.GT.U32.AND P1, PT, R8, R5, PT ;  /* 0x000000050800720c */ /* 0x000fe20003f24070 */
[----:B------:R-:W-:-:S02]  /*0d00*/  @!P5 IMAD.IADD R7, R7, 0x1, -R8 ;  /* 0x000000010707d824 */ /* 0x000fc400078e0a08 */
[--C-:B------:R-:W-:Y:S01]  /*0d10*/  @!P3 IMAD.IADD R0, R0, 0x1, -R8.reuse ;  /* 0x000000010000b824 */ /* 0x100fe200078e0a08 */
[----:B------:R-:W-:Y:S02]  /*0d20*/  ISETP.GE.AND P3, PT, R29, RZ, PT ;  /* 0x000000ff1d00720c */ /* 0x000fe40003f66270 */
[----:B------:R-:W-:Y:S01]  /*0d30*/  ISETP.GT.U32.AND P5, PT, R8, R7, PT ;  /* 0x000000070800720c */ /* 0x000fe20003fa4070 */
[----:B------:R-:W-:Y:S01]  /*0d40*/  @!P0 IMAD.IADD R4, R4, 0x1, -R8 ;  /* 0x0000000104048824 */ /* 0x000fe200078e0a08 */
[----:B------:R-:W2:Y:S01]  /*0d50*/  LDL R29, [R1+0xd20] ;  /* 0x000d2000011d7983 */ /* 0x000ea20000100800 */
[----:B------:R-:W-:Y:S01]  /*0d60*/  @!P4 IMAD.MOV R0, RZ, RZ, -R0 ;  /* 0x000000ffff00c224 */ /* 0x000fe200078e0a00 */
[----:B------:R-:W-:Y:S01]  /*0d70*/  ISETP.GE.AND P4, PT, R28, RZ, PT ;  /* 0x000000ff1c00720c */ /* 0x000fe20003f86270 */
[----:B------:R-:W-:Y:S01]  /*0d80*/  @!P2 IMAD.MOV R4, RZ, RZ, -R4 ;  /* 0x000000ffff04a224 */ /* 0x000fe200078e0a04 */
[----:B------:R-:W3:Y:S01]  /*0d90*/  LDL.LU R28, [R1+0x8] ;  /* 0x00000800011c7983 */ /* 0x000ee20000300800 */
[----:B------:R-:W-:Y:S01]  /*0da0*/  @!P1 IMAD.IADD R5, R5, 0x1, -R8 ;  /* 0x0000000105059824 */ /* 0x000fe200078e0a08 */
[----:B------:R-:W-:Y:S01]  /*0db0*/  ISETP.GE.AND P1, PT, R27, RZ, PT ;  /* 0x000000ff1b00720c */ /* 0x000fe20003f26270 */
[----:B------:R-:W-:Y:S01]  /*0dc0*/  IMAD R11, R8, R11, R3 ;  /* 0x0000000b080b7224 */ /* 0x000fe200078e0203 */
[----:B------:R-:W4:Y:S01]  /*0dd0*/  LDL.LU R27, [R1+0x10] ;  /* 0x00001000011b7983 */ /* 0x000f220000300800 */
[----:B------:R-:W-:Y:S01]  /*0de0*/  ISETP.GE.AND P2, PT, R26, RZ, PT ;  /* 0x000000ff1a00720c */ /* 0x000fe20003f46270 */
[----:B0-----:R-:W-:-:S02]  /*0df0*/  IMAD.HI.U32 R2, R6, R14, RZ ;  /* 0x0000000e06027227 */ /* 0x001fc400078e00ff */
[----:B------:R-:W2:Y:S01]  /*0e00*/  LDL.LU R26, [R1+0x4] ;  /* 0x00000400011a7983 */ /* 0x000ea20000300800 */
[----:B------:R-:W-:Y:S01]  /*0e10*/  IABS R13, R24 ;  /* 0x00000018000d7213 */ /* 0x000fe20000000000 */
[----:B------:R-:W-:Y:S01]  /*0e20*/  @!P5 IMAD.IADD R7, R7, 0x1, -R8 ;  /* 0x000000010707d824 */ /* 0x000fe200078e0a08 */
[----:B------:R-:W-:Y:S01]  /*0e30*/  ISETP.GT.U32.AND P0, PT, R8, R11, PT ;  /* 0x0000000b0800720c */ /* 0x000fe20003f04070 */
[----:B------:R-:W-:-:S04]  /*0e40*/  IMAD.HI.U32 R3, R6, R15, RZ ;  /* 0x0000000f06037227 */ /* 0x000fc800078e00ff */
[----:B------:R-:W-:Y:S01]  /*0e50*/  @!P3 IMAD.MOV R7, RZ, RZ, -R7 ;  /* 0x000000ffff07b224 */ /* 0x000fe200078e0a07 */
[----:B------:R-:W-:Y:S02]  /*0e60*/  ISETP.GE.AND P3, PT, R25, RZ, PT ;  /* 0x000000ff1900720c */ /* 0x000fe40003f66270 */
[----:B------:R-:W4:Y:S01]  /*0e70*/  LDL.LU R25, [R1+0xc] ;  /* 0x00000c0001197983 */ /* 0x000f220000300800 */
[----:B------:R-:W-:Y:S02]  /*0e80*/  IMAD.MOV R2, RZ, RZ, -R2 ;  /* 0x000000ffff027224 */ /* 0x000fe400078e0a02 */
[----:B------:R-:W-:Y:S02]  /*0e90*/  IMAD.MOV R3, RZ, RZ, -R3 ;  /* 0x000000ffff037224 */ /* 0x000fe400078e0a03 */
[C---:B------:R-:W-:Y:S02]  /*0ea0*/  IMAD R14, R8.reuse, R2, R14 ;  /* 0x00000002080e7224 */ /* 0x040fe400078e020e */
[----:B------:R-:W-:-:S02]  /*0eb0*/  IMAD R15, R8, R3, R15 ;  /* 0x00000003080f7224 */ /* 0x000fc400078e020f */
[----:B------:R-:W-:Y:S01]  /*0ec0*/  @!P6 IMAD.MOV R5, RZ, RZ, -R5 ;  /* 0x000000ffff05e224 */ /* 0x000fe200078e0a05 */
[C---:B------:R-:W-:Y:S02]  /*0ed0*/  ISETP.GT.U32.AND P5, PT, R8.reuse, R14, PT ;  /* 0x0000000e0800720c */ /* 0x040fe40003fa4070 */
[----:B------:R-:W-:Y:S01]  /*0ee0*/  ISETP.GT.U32.AND P6, PT, R8, R15, PT ;  /* 0x0000000f0800720c */ /* 0x000fe20003fc4070 */
[----:B------:R-:W-:-:S04]  /*0ef0*/  IMAD.HI.U32 R2, R6, R12, RZ ;  /* 0x0000000c06027227 */ /* 0x000fc800078e00ff */
[----:B------:R-:W-:-:S06]  /*0f00*/  IMAD.HI.U32 R19, R6, R13, RZ ;  /* 0x0000000d06137227 */ /* 0x000fcc00078e00ff */
[--C-:B------:R-:W-:Y:S02]  /*0f10*/  @!P5 IMAD.IADD R14, R14, 0x1, -R8.reuse ;  /* 0x000000010e0ed824 */ /* 0x100fe400078e0a08 */
[----:B------:R-:W-:-:S03]  /*0f20*/  @!P6 IMAD.IADD R15, R15, 0x1, -R8 ;  /* 0x000000010f0fe824 */ /* 0x000fc600078e0a08 */
[C---:B------:R-:W-:Y:S02]  /*0f30*/  ISETP.GT.U32.AND P5, PT, R8.reuse, R14, PT ;  /* 0x0000000e0800720c */ /* 0x040fe40003fa4070 */
[C---:B------:R-:W-:Y:S01]  /*0f40*/  ISETP.GT.U32.AND P6, PT, R8.reuse, R15, PT ;  /* 0x0000000f0800720c */ /* 0x040fe20003fc4070 */
[----:B------:R-:W-:Y:S02]  /*0f50*/  IMAD.MOV R3, RZ, RZ, -R2 ;  /* 0x000000ffff037224 */ /* 0x000fe400078e0a02 */
[----:B------:R-:W-:Y:S01]  /*0f60*/  IMAD.MOV R19, RZ, RZ, -R19 ;  /* 0x000000ffff137224 */ /* 0x000fe200078e0a13 */
[----:B------:R-:W-:Y:S01]  /*0f70*/  IABS R2, R23 ;  /* 0x0000001700027213 */ /* 0x000fe20000000000 */
[C---:B------:R-:W-:Y:S02]  /*0f80*/  IMAD R12, R8.reuse, R3, R12 ;  /* 0x00000003080c7224 */ /* 0x040fe400078e020c */
[----:B------:R-:W-:Y:S02]  /*0f90*/  IMAD R13, R8, R19, R13 ;  /* 0x00000013080d7224 */ /* 0x000fe400078e020d */
[----:B------:R-:W-:-:S04]  /*0fa0*/  IMAD.HI.U32 R18, R6, R2, RZ ;  /* 0x0000000206127227 */ /* 0x000fc800078e00ff */
[--C-:B------:R-:W-:Y:S01]  /*0fb0*/  @!P5 IMAD.IADD R14, R14, 0x1, -R8.reuse ;  /* 0x000000010e0ed824 */ /* 0x100fe200078e0a08 */
[C---:B------:R-:W-:Y:S01]  /*0fc0*/  ISETP.GT.U32.AND P5, PT, R8.reuse, R12, PT ;  /* 0x0000000c0800720c */ /* 0x040fe20003fa4070 */
[----:B------:R-:W-:Y:S01]  /*0fd0*/  @!P6 IMAD.IADD R15, R15, 0x1, -R8 ;  /* 0x000000010f0fe824 */ /* 0x000fe200078e0a08 */
[C---:B------:R-:W-:Y:S01]  /*0fe0*/  ISETP.GT.U32.AND P6, PT, R8.reuse, R13, PT ;  /* 0x0000000d0800720c */ /* 0x040fe20003fc4070 */
[----:B------:R-:W-:Y:S01]  /*0ff0*/  IMAD.MOV R18, RZ, RZ, -R18 ;  /* 0x000000ffff127224 */ /* 0x000fe200078e0a12 */
[----:B------:R-:W-:Y:S01]  /*1000*/  IABS R3, R22 ;  /* 0x0000001600037213 */ /* 0x000fe20000000000 */
[----:B------:R-:W-:Y:S02]  /*1010*/  @!P0 IMAD.IADD R11, R11, 0x1, -R8 ;  /* 0x000000010b0b8824 */ /* 0x000fe400078e0a08 */
[----:B------:R-:W-:Y:S02]  /*1020*/  IMAD R2, R8, R18, R2 ;  /* 0x0000001208027224 */ /* 0x000fe400078e0202 */
[----:B------:R-:W-:Y:S01]  /*1030*/  IMAD.HI.U32 R17, R6, R3, RZ ;  /* 0x0000000306117227 */ /* 0x000fe200078e00ff */
[----:B------:R-:W-:-:S03]  /*1040*/  ISETP.GT.U32.AND P0, PT, R8, R11, PT ;  /* 0x0000000b0800720c */ /* 0x000fc60003f04070 */
[--C-:B------:R-:W-:Y:S01]  /*1050*/  @!P5 IMAD.IADD R12, R12, 0x1, -R8.reuse ;  /* 0x000000010c0cd824 */ /* 0x100fe200078e0a08 */
[C---:B------:R-:W-:Y:S01]  /*1060*/  ISETP.GT.U32.AND P5, PT, R8.reuse, R2, PT ;  /* 0x000000020800720c */ /* 0x040fe20003fa4070 */
[----:B------:R-:W-:Y:S02]  /*1070*/  @!P6 IMAD.IADD R13, R13, 0x1, -R8 ;  /* 0x000000010d0de824 */ /* 0x000fe400078e0a08 */
[----:B------:R-:W-:Y:S02]  /*1080*/  IMAD.MOV R17, RZ, RZ, -R17 ;  /* 0x000000ffff117224 */ /* 0x000fe400078e0a11 */
[----:B------:R-:W-:Y:S01]  /*1090*/  @!P1 IMAD.MOV R14, RZ, RZ, -R14 ;  /* 0x000000ffff0e9224 */ /* 0x000fe200078e0a0e */
[C---:B------:R-:W-:Y:S01]  /*10a0*/  ISETP.GT.U32.AND P1, PT, R8.reuse, R13, PT ;  /* 0x0000000d0800720c */ /* 0x040fe20003f24070 */
[----:B------:R-:W-:Y:S02]  /*10b0*/  IMAD R3, R8, R17, R3 ;  /* 0x0000001108037224 */ /* 0x000fe400078e0203 */
[----:B------:R-:W-:Y:S01]  /*10c0*/  @!P0 IMAD.IADD R11, R11, 0x1, -R8 ;  /* 0x000000010b0b8824 */ /* 0x000fe200078e0a08 */
[----:B------:R-:W-:-:S03]  /*10d0*/  ISETP.GE.AND P0, PT, R24, RZ, PT ;  /* 0x000000ff1800720c */ /* 0x000fc60003f06270 */
[----:B------:R-:W-:Y:S01]  /*10e0*/  @!P5 IMAD.IADD R2, R2, 0x1, -R8 ;  /* 0x000000010202d824 */ /* 0x000fe200078e0a08 */
[----:B------:R-:W-:-:S05]  /*10f0*/  ISETP.GT.U32.AND P6, PT, R8, R3, PT ;  /* 0x000000030800720c */ /* 0x000fca0003fc4070 */
[----:B------:R-:W-:Y:S02]  /*1100*/  @!P1 IMAD.IADD R13, R13, 0x1, -R8 ;  /* 0x000000010d0d9824 */ /* 0x000fe400078e0a08 */
[----:B------:R-:W-:Y:S01]  /*1110*/  @!P4 IMAD.MOV R11, RZ, RZ, -R11 ;  /* 0x000000ffff0bc224 */ /* 0x000fe200078e0a0b */
[----:B------:R-:W-:-:S05]  /*1120*/  ISETP.GT.U32.AND P4, PT, R8, R12, PT ;  /* 0x0000000c0800720c */ /* 0x000fca0003f84070 */
[----:B------:R-:W-:Y:S01]  /*1130*/  @!P6 IMAD.IADD R3, R3, 0x1, -R8 ;  /* 0x000000010303e824 */ /* 0x000fe200078e0a08 */
[----:B------:R-:W-:-:S07]  /*1140*/  ISETP.GT.U32.AND P6, PT, R8, R2, PT ;  /* 0x000000020800720c */ /* 0x000fce0003fc4070 */
[----:B------:R-:W-:-:S06]  /*1150*/  @!P4 IMAD.IADD R12, R12, 0x1, -R8 ;  /* 0x000000010c0cc824 */ /* 0x000fcc00078e0a08 */
[----:B------:R-:W-:Y:S02]  /*1160*/  @!P6 IMAD.IADD R2, R2, 0x1, -R8 ;  /* 0x000000010202e824 */ /* 0x000fe400078e0a08 */
[----:B------:R-:W-:Y:S01]  /*1170*/  @!P2 IMAD.MOV R15, RZ, RZ, -R15 ;  /* 0x000000ffff0fa224 */ /* 0x000fe200078e0a0f */
[----:B------:R-:W-:-:S13]  /*1180*/  ISETP.GT.U32.AND P2, PT, R8, R3, PT ;  /* 0x000000030800720c */ /* 0x000fda0003f44070 */
[----:B------:R-:W-:Y:S01]  /*1190*/  @!P2 IMAD.IADD R3, R3, 0x1, -R8 ;  /* 0x000000010303a824 */ /* 0x000fe200078e0a08 */
[----:B------:R-:W-:Y:S02]  /*11a0*/  ISETP.GE.AND P2, PT, R23, RZ, PT ;  /* 0x000000ff1700720c */ /* 0x000fe40003f46270 */
[----:B---3--:R-:W-:-:S05]  /*11b0*/  IABS R10, R28 ;  /* 0x0000001c000a7213 */ /* 0x008fca0000000000 */
[----:B------:R-:W-:Y:S01]  /*11c0*/  IMAD.HI.U32 R19, R6, R10, RZ ;  /* 0x0000000a06137227 */ /* 0x000fe200078e00ff */
[----:B--2---:R-:W-:-:S03]  /*11d0*/  IABS R9, R26 ;  /* 0x0000001a00097213 */ /* 0x004fc60000000000 */
[----:B------:R-:W-:Y:S02]  /*11e0*/  IMAD.MOV R19, RZ, RZ, -R19 ;  /* 0x000000ffff137224 */ /* 0x000fe400078e0a13 */
[----:B------:R-:W-:-:S04]  /*11f0*/  IMAD.HI.U32 R16, R6, R9, RZ ;  /* 0x0000000906107227 */ /* 0x000fc800078e00ff */
[----:B------:R-:W-:Y:S01]  /*1200*/  IMAD.MOV R16, RZ, RZ, -R16 ;  /* 0x000000ffff107224 */ /* 0x000fe200078e0a10 */
[----:B----4-:R-:W-:Y:S01]  /*1210*/  IABS R18, R25 ;  /* 0x0000001900127213 */ /* 0x010fe20000000000 */
[C---:B------:R-:W-:Y:S01]  /*1220*/  IMAD R10, R8.reuse, R19, R10 ;  /* 0x00000013080a7224 */ /* 0x040fe200078e020a */
[----:B------:R-:W-:Y:S01]  /*1230*/  IABS R17, R29 ;  /* 0x0000001d00117213 */ /* 0x000fe20000000000 */
[----:B------:R-:W-:Y:S02]  /*1240*/  IMAD R9, R8, R16, R9 ;  /* 0x0000001008097224 */ /* 0x000fe400078e0209 */
[----:B------:R-:W-:Y:S01]  /*1250*/  IMAD.HI.U32 R19, R6, R18, RZ ;  /* 0x0000001206137227 */ /* 0x000fe200078e00ff */
[----:B------:R-:W-:-:S03]  /*1260*/  IABS R16, R27 ;  /* 0x0000001b00107213 */ /* 0x000fc60000000000 */
[----:B------:R-:W-:Y:S02]  /*1270*/  IMAD.MOV R19, RZ, RZ, -R19 ;  /* 0x000000ffff137224 */ /* 0x000fe400078e0a13 */
[----:B------:R-:W-:Y:S01]  /*1280*/  IMAD.HI.U32 R20, R6, R16, RZ ;  /* 0x0000001006147227 */ /* 0x000fe200078e00ff */
[----:B------:R-:W-:-:S03]  /*1290*/  ISETP.GT.U32.AND P5, PT, R8, R9, PT ;  /* 0x000000090800720c */ /* 0x000fc60003fa4070 */
[----:B------:R-:W-:-:S04]  /*12a0*/  IMAD.HI.U32 R24, R6, R17, RZ ;  /* 0x0000001106187227 */ /* 0x000fc800078e00ff */
[----:B------:R-:W-:-:S05]  /*12b0*/  IMAD R6, R8, R19, R18 ;  /* 0x0000001308067224 */ /* 0x000fca00078e0212 */
[----:B------:R-:W-:Y:S01]  /*12c0*/  ISETP.GT.U32.AND P1, PT, R8, R6, PT ;  /* 0x000000060800720c */ /* 0x000fe20003f24070 */
[----:B------:R-:W-:-:S05]  /*12d0*/  @!P5 IMAD.IADD R9, R9, 0x1, -R8 ;  /* 0x000000010909d824 */ /* 0x000fca00078e0a08 */
[----:B------:R-:W-:Y:S01]  /*12e0*/  ISETP.GT.U32.AND P5, PT, R8, R9, PT ;  /* 0x000000090800720c */ /* 0x000fe20003fa4070 */
[----:B------:R-:W-:-:S06]  /*12f0*/  IMAD.MOV R20, RZ, RZ, -R20 ;  /* 0x000000ffff147224 */ /* 0x000fcc00078e0a14 */
[----:B------:R-:W-:Y:S01]  /*1300*/  @!P1 IMAD.IADD R6, R6, 0x1, -R8 ;  /* 0x0000000106069824 */ /* 0x000fe200078e0a08 */
[----:B------:R-:W-:Y:S02]  /*1310*/  ISETP.GE.AND P1, PT, R26, RZ, PT ;  /* 0x000000ff1a00720c */ /* 0x000fe40003f26270 */
[----:B------:R-:W0:Y:S01]  /*1320*/  S2R R26, SR_TID.X ;  /* 0x00000000001a7919 */ /* 0x000e220000002100 */
[----:B------:R-:W-:Y:S01]  /*1330*/  IMAD.MOV R24, RZ, RZ, -R24 ;  /* 0x000000ffff187224 */ /* 0x000fe200078e0a18 */
[C---:B------:R-:W-:Y:S01]  /*1340*/  ISETP.GT.U32.AND P4, PT, R8.reuse, R10, PT ;  /* 0x0000000a0800720c */ /* 0x040fe20003f84070 */
[C---:B------:R-:W-:Y:S02]  /*1350*/  IMAD R16, R8.reuse, R20, R16 ;  /* 0x0000001408107224 */ /* 0x040fe400078e0210 */
[C---:B------:R-:W-:Y:S02]  /*1360*/  IMAD R17, R8.reuse, R24, R17 ;  /* 0x0000001808117224 */ /* 0x040fe400078e0211 */
[----:B------:R-:W-:Y:S01]  /*1370*/  @!P5 IMAD.IADD R9, R9, 0x1, -R8 ;  /* 0x000000010909d824 */ /* 0x000fe200078e0a08 */
[----:B------:R-:W-:-:S02]  /*1380*/  ISETP.GT.U32.AND P6, PT, R8, R16, PT ;  /* 0x000000100800720c */ /* 0x000fc40003fc4070 */
[----:B------:R-:W-:-:S05]  /*1390*/  ISETP.GT.U32.AND P5, PT, R8, R17, PT ;  /* 0x000000110800720c */ /* 0x000fca0003fa4070 */
[----:B------:R-:W-:Y:S02]  /*13a0*/  @!P4 IMAD.IADD R10, R10, 0x1, -R8 ;  /* 0x000000010a0ac824 */ /* 0x000fe400078e0a08 */
[----:B------:R-:W-:-:S03]  /*13b0*/  IMAD.MOV.U32 R19, RZ, RZ, R13 ;  /* 0x000000ffff137224 */ /* 0x000fc600078e000d */
[----:B------:R-:W-:Y:S01]  /*13c0*/  ISETP.GT.U32.AND P4, PT, R8, R10, PT ;  /* 0x0000000a0800720c */ /* 0x000fe20003f84070 */
[--C-:B------:R-:W-:Y:S02]  /*13d0*/  @!P6 IMAD.IADD R16, R16, 0x1, -R8.reuse ;  /* 0x000000011010e824 */ /* 0x100fe400078e0a08 */
[----:B------:R-:W-:Y:S02]  /*13e0*/  @!P5 IMAD.IADD R17, R17, 0x1, -R8 ;  /* 0x000000011111d824 */ /* 0x000fe400078e0a08 */
[----:B------:R-:W-:Y:S01]  /*13f0*/  @!P0 IMAD.MOV R19, RZ, RZ, -R19 ;  /* 0x000000ffff138224 */ /* 0x000fe200078e0a13 */
[C---:B------:R-:W-:Y:S01]  /*1400*/  ISETP.GT.U32.AND P0, PT, R8.reuse, R6, PT ;  /* 0x000000060800720c */ /* 0x040fe20003f04070 */
[----:B------:R-:W-:Y:S01]  /*1410*/  IMAD.MOV.U32 R18, RZ, RZ, R12 ;  /* 0x000000ffff127224 */ /* 0x000fe200078e000c */
[C---:B------:R-:W-:Y:S02]  /*1420*/  ISETP.GT.U32.AND P6, PT, R8.reuse, R16, PT ;  /* 0x000000100800720c */ /* 0x040fe40003fc4070 */
[----:B------:R-:W-:Y:S01]  /*1430*/  ISETP.GT.U32.AND P5, PT, R8, R17, PT ;  /* 0x000000110800720c */ /* 0x000fe20003fa4070 */
[C---:B0-----:R-:W-:Y:S01]  /*1440*/  IMAD.SHL.U32 R12, R26.reuse, 0x2, RZ ;  /* 0x000000021a0c7824 */ /* 0x041fe200078e00ff */
[----:B------:R-:W-:Y:S01]  /*1450*/  LOP3.LUT R13, R26, 0x7, RZ, 0xc0, !PT ;  /* 0x000000071a0d7812 */ /* 0x000fe200078ec0ff */
[----:B------:R-:W-:Y:S01]  /*1460*/  @!P3 IMAD.MOV R18, RZ, RZ, -R18 ;  /* 0x000000ffff12b224 */ /* 0x000fe200078e0a12 */
[----:B------:R-:W-:-:S02]  /*1470*/  ISETP.GE.AND P3, PT, R22, RZ, PT ;  /* 0x000000ff1600720c */ /* 0x000fc40003f66270 */
[----:B------:R-:W-:Y:S01]  /*1480*/  LOP3.LUT R20, R12, 0x10, RZ, 0xc0, !PT ;  /* 0x000000100c147812 */ /* 0x000fe200078ec0ff */
[----:B------:R-:W-:Y:S01]  /*1490*/  @!P4 IMAD.IADD R10, R10, 0x1, -R8 ;  /* 0x000000010a0ac824 */ /* 0x000fe200078e0a08 */
[----:B------:R-:W-:Y:S01]  /*14a0*/  ISETP.GE.AND P4, PT, R28, RZ, PT ;  /* 0x000000ff1c00720c */ /* 0x000fe20003f86270 */
[----:B------:R-:W-:Y:S01]  /*14b0*/  IMAD R13, R13, 0x110, RZ ;  /* 0x000001100d0d7824 */ /* 0x000fe200078e02ff */
[----:B------:R-:W-:Y:S02]  /*14c0*/  LOP3.LUT R20, R20, 0x20, R26, 0xf8, !PT ;  /* 0x0000002014147812 */ /* 0x000fe400078ef81a */
[----:B------:R-:W-:Y:S01]  /*14d0*/  LOP3.LUT R28, R26, 0x3f, RZ, 0xc0, !PT ;  /* 0x0000003f1a1c7812 */ /* 0x000fe200078ec0ff */
[--C-:B------:R-:W-:Y:S01]  /*14e0*/  @!P0 IMAD.IADD R6, R6, 0x1, -R8.reuse ;  /* 0x0000000106068824 */ /* 0x100fe200078e0a08 */
[----:B------:R-:W-:Y:S01]  /*14f0*/  LOP3.LUT R20, R13, R20, RZ, 0x3c, !PT ;  /* 0x000000140d147212 */ /* 0x000fe200078e3cff */
[----:B------:R-:W-:Y:S01]  /*1500*/  IMAD.SHL.U32 R22, R26, 0x80, RZ ;  /* 0x000000801a167824 */ /* 0x000fe200078e00ff */
[----:B------:R-:W-:Y:S01]  /*1510*/  LOP3.LUT R23, R28, 0x40, RZ, 0xfc, !PT ;  /* 0x000000401c177812 */ /* 0x000fe200078efcff */
[----:B------:R-:W-:-:S02]  /*1520*/  @!P6 IMAD.IADD R16, R16, 0x1, -R8 ;  /* 0x000000011010e824 */ /* 0x000fc400078e0a08 */
[----:B------:R-:W-:Y:S02]  /*1530*/  @!P5 IMAD.IADD R17, R17, 0x1, -R8 ;  /* 0x000000011111d824 */ /* 0x000fe400078e0a08 */
[----:B------:R-:W-:Y:S01]  /*1540*/  IMAD.MOV.U32 R8, RZ, RZ, R3 ;  /* 0x000000ffff087224 */ /* 0x000fe200078e0003 */
[----:B------:R-:W-:Y:S02]  /*1550*/  ISETP.GE.AND P0, PT, R25, RZ, PT ;  /* 0x000000ff1900720c */ /* 0x000fe40003f06270 */
[----:B------:R-:W-:Y:S01]  /*1560*/  ISETP.GE.AND P6, PT, R27, RZ, PT ;  /* 0x000000ff1b00720c */ /* 0x000fe20003fc6270 */
[----:B------:R-:W-:Y:S01]  /*1570*/  @!P3 IMAD.MOV R8, RZ, RZ, -R8 ;  /* 0x000000ffff08b224 */ /* 0x000fe200078e0a08 */
[----:B------:R-:W-:Y:S01]  /*1580*/  LOP3.LUT R12, R13, 0x30, R12, 0x78, !PT ;  /* 0x000000300d0c7812 */ /* 0x000fe200078e780c */
[----:B------:R-:W-:Y:S01]  /*1590*/  IMAD R13, R23, UR6, RZ ;  /* 0x00000006170d7c24 */ /* 0x000fe2000f8e02ff */
[----:B------:R-:W-:Y:S01]  /*15a0*/  LOP3.LUT R26, R20, 0x800, R22, 0xf8, !PT ;  /* 0x00000800141a7812 */ /* 0x000fe200078ef816 */
[----:B------:R-:W-:Y:S01]  /*15b0*/  IMAD.MOV.U32 R20, RZ, RZ, R2 ;  /* 0x000000ffff147224 */ /* 0x000fe200078e0002 */
[----:B------:R-:W-:Y:S01]  /*15c0*/  ISETP.GE.AND P3, PT, R29, RZ, PT ;  /* 0x000000ff1d00720c */ /* 0x000fe20003f66270 */
[----:B------:R0:W-:Y:S02]  /*15d0*/  STL [R1+0x400], R12 ;  /* 0x0004000c01007387 */ /* 0x0001e40000100800 */
[----:B------:R-:W-:Y:S01]  /*15e0*/  @!P2 IMAD.MOV R20, RZ, RZ, -R20 ;  /* 0x000000ffff14a224 */ /* 0x000fe200078e0a14 */
[----:B0-----:R-:W-:Y:S01]  /*15f0*/  LEA R12, P2, R13, UR14, 0x1 ;  /* 0x0000000e0d0c7c11 */ /* 0x001fe2000f8408ff */
[----:B------:R-:W-:-:S03]  /*1600*/  @!P1 IMAD.MOV R9, RZ, RZ, -R9 ;  /* 0x000000ffff099224 */ /* 0x000fc600078e0a09 */
[----:B------:R-:W-:Y:S02]  /*1610*/  LEA.HI.X.SX32 R13, R13, UR15, 0x1, P2 ;  /* 0x0000000f0d0d7c11 */ /* 0x000fe400090f0eff */
[----:B------:R-:W-:Y:S01]  /*1620*/  ISETP.NE.AND P2, PT, R21, RZ, PT ;  /* 0x000000ff1500720c */ /* 0x000fe20003f45270 */
[----:B------:R-:W-:Y:S01]  /*1630*/  @!P4 IMAD.MOV R10, RZ, RZ, -R10 ;  /* 0x000000ffff0ac224 */ /* 0x000fe200078e0a0a */
[----:B------:R-:W-:Y:S01]  /*1640*/  LOP3.LUT R21, RZ, R21, RZ, 0x33, !PT ;  /* 0x00000015ff157212 */ /* 0x000fe200078e33ff */
[----:B------:R-:W-:Y:S02]  /*1650*/  @!P0 IMAD.MOV R6, RZ, RZ, -R6 ;  /* 0x000000ffff068224 */ /* 0x000fe400078e0a06 */
[----:B------:R-:W-:Y:S02]  /*1660*/  @!P6 IMAD.MOV R16, RZ, RZ, -R16 ;  /* 0x000000ffff10e224 */ /* 0x000fe400078e0a10 */
[----:B------:R-:W-:Y:S01]  /*1670*/  @!P3 IMAD.MOV R17, RZ, RZ, -R17 ;  /* 0x000000ffff11b224 */ /* 0x000fe200078e0a11 */
[----:B------:R-:W-:-:S02]  /*1680*/  SEL R22, R21, R0, !P2 ;  /* 0x0000000015167207 */ /* 0x000fc40005000000 */
[C---:B------:R-:W-:Y:S02]  /*1690*/  SEL R0, R21.reuse, R4, !P2 ;  /* 0x0000000415007207 */ /* 0x040fe40005000000 */
[C---:B------:R-:W-:Y:S02]  /*16a0*/  SEL R5, R21.reuse, R5, !P2 ;  /* 0x0000000515057207 */ /* 0x040fe40005000000 */
[C---:B------:R-:W-:Y:S02]  /*16b0*/  SEL R7, R21.reuse, R7, !P2 ;  /* 0x0000000715077207 */ /* 0x040fe40005000000 */
[C---:B------:R-:W-:Y:S02]  /*16c0*/  SEL R11, R21.reuse, R11, !P2 ;  /* 0x0000000b150b7207 */ /* 0x040fe40005000000 */
[C---:B------:R-:W-:Y:S02]  /*16d0*/  SEL R4, R21.reuse, R14, !P2 ;  /* 0x0000000e15047207 */ /* 0x040fe40005000000 */
        /* <DEDUP_REMOVED lines=9> */
[----:B------:R-:W-:Y:S01]  /*1770*/  SEL R21, R21, R17, !P2 ;  /* 0x0000001115157207 */ /* 0x000fe20005000000 */
[----:B------:R-:W-:Y:S02]  /*1780*/  IMAD R14, R22, UR7, RZ ;  /* 0x00000007160e7c24 */ /* 0x000fe4000f8e02ff */
[----:B------:R-:W-:Y:S01]  /*1790*/  IMAD R0, R0, UR7, RZ ;  /* 0x0000000700007c24 */ /* 0x000fe2000f8e02ff */
[----:B------:R0:W-:Y:S01]  /*17a0*/  STL [R1+0x120], R26 ;  /* 0x0001201a01007387 */ /* 0x0001e20000100800 */
[----:B------:R-:W-:Y:S02]  /*17b0*/  IMAD R15, R5, UR7, RZ ;  /* 0x00000007050f7c24 */ /* 0x000fe4000f8e02ff */
[----:B------:R-:W-:-:S02]  /*17c0*/  IMAD R18, R4, UR7, RZ ;  /* 0x0000000704127c24 */ /* 0x000fc4000f8e02ff */
[----:B------:R-:W-:Y:S02]  /*17d0*/  IMAD R6, R6, UR7, RZ ;  /* 0x0000000706067c24 */ /* 0x000fe4000f8e02ff */
[----:B------:R-:W-:Y:S02]  /*17e0*/  IMAD.MOV.U32 R5, RZ, RZ, R26 ;  /* 0x000000ffff057224 */ /* 0x000fe400078e001a */
[----:B------:R-:W-:Y:S02]  /*17f0*/  IMAD R17, R11, UR7, RZ ;  /* 0x000000070b117c24 */ /* 0x000fe4000f8e02ff */
[----:B------:R-:W-:Y:S02]  /*1800*/  IMAD R27, R10, UR7, RZ ;  /* 0x000000070a1b7c24 */ /* 0x000fe4000f8e02ff */
[----:B------:R-:W-:Y:S02]  /*1810*/  IMAD R4, R21, UR7, RZ ;  /* 0x0000000715047c24 */ /* 0x000fe4000f8e02ff */
[----:B------:R-:W-:-:S02]  /*1820*/  IMAD R22, R8, UR7, RZ ;  /* 0x0000000708167c24 */ /* 0x000fc4000f8e02ff */
[----:B0-----:R-:W-:Y:S02]  /*1830*/  IMAD R26, R9, UR7, RZ ;  /* 0x00000007091a7c24 */ /* 0x001fe4000f8e02ff */
[--C-:B------:R-:W-:Y:S01]  /*1840*/  IMAD.WIDE R10, R14, 0x2, R12.reuse ;  /* 0x000000020e0a7825 */ /* 0x100fe200078e020c */
[----:B------:R-:W-:Y:S03]  /*1850*/  STL [R1+0x60], R4 ;  /* 0x0000600401007387 */ /* 0x000fe60000100800 */
[----:B------:R-:W-:Y:S01]  /*1860*/  IMAD.WIDE R8, R0, 0x2, R12 ;  /* 0x0000000200087825 */ /* 0x000fe200078e020c */
[----:B------:R0:W-:Y:S03]  /*1870*/  STL.64 [R1+0x58], R10 ;  /* 0x0000580a01007387 */ /* 0x0001e60000100a00 */
[----:B------:R-:W-:-:S02]  /*1880*/  IMAD R16, R7, UR7, RZ ;  /* 0x0000000707107c24 */ /* 0x000fc4000f8e02ff */
[----:B------:R-:W-:Y:S02]  /*1890*/  IMAD.MOV.U32 R21, RZ, RZ, R6 ;  /* 0x000000ffff157224 */ /* 0x000fe400078e0006 */
[--C-:B------:R-:W-:Y:S01]  /*18a0*/  IMAD.WIDE R6, R15, 0x2, R12.reuse ;  /* 0x000000020f067825 */ /* 0x100fe200078e020c */
[----:B------:R1:W-:Y:S03]  /*18b0*/  STL.64 [R1+0x48], R8 ;  /* 0x0000480801007387 */ /* 0x0003e60000100a00 */
[----:B------:R-:W-:Y:S02]  /*18c0*/  IMAD R23, R23, UR7, RZ ;  /* 0x0000000717177c24 */ /* 0x000fe4000f8e02ff */
[----:B0-----:R-:W-:Y:S01]  /*18d0*/  IMAD.WIDE R10, R16, 0x2, R12 ;  /* 0x00000002100a7825 */ /* 0x001fe200078e020c */
[----:B------:R0:W-:Y:S03]  /*18e0*/  STL.64 [R1+0x38], R6 ;  /* 0x0000380601007387 */ /* 0x0001e60000100a00 */
[----:B------:R-:W-:-:S02]  /*18f0*/  IMAD R3, R28, UR6, RZ ;  /* 0x000000061c037c24 */ /* 0x000fc4000f8e02ff */
[----:B------:R-:W-:-:S04]  /*1900*/  IMAD.WIDE R28, R23, 0x2, R12 ;  /* 0x00000002171c7825 */ /* 0x000fc800078e020c */
[--C-:B-1----:R-:W-:Y:S01]  /*1910*/  IMAD.WIDE R8, R17, 0x2, R12.reuse ;  /* 0x0000000211087825 */ /* 0x102fe200078e020c */
[----:B------:R-:W-:Y:S03]  /*1920*/  STL.64 [R1+0x28], R10 ;  /* 0x0000280a01007387 */ /* 0x000fe60000100a00 */
[----:B0-----:R-:W-:Y:S01]  /*1930*/  IMAD.WIDE R6, R18, 0x2, R12 ;  /* 0x0000000212067825 */ /* 0x001fe200078e020c */
[----:B------:R-:W-:Y:S04]  /*1940*/  STL.64 [R1+0x18], R8 ;  /* 0x0000180801007387 */ /* 0x000fe80000100a00 */
[----:B------:R0:W-:Y:S04]  /*1950*/  STL.64 [R1+0xd50], R28 ;  /* 0x000d501c01007387 */ /* 0x0001e80000100a00 */
[----:B------:R1:W-:Y:S04]  /*1960*/  STL.64 [R1+0x8], R6 ;  /* 0x0000080601007387 */ /* 0x0003e80000100a00 */
[----:B0-----:R-:W2:Y:S01]  /*1970*/  LDL R28, [R1+0x60] ;  /* 0x00006000011c7983 */ /* 0x001ea20000100800 */
[----:B------:R-:W-:-:S02]  /*1980*/  IMAD R24, R24, UR7, RZ ;  /* 0x0000000718187c24 */ /* 0x000fc4000f8e02ff */
[----:B------:R-:W-:Y:S02]  /*1990*/  IMAD R19, R19, UR7, RZ ;  /* 0x0000000713137c24 */ /* 0x000fe4000f8e02ff */
[----:B------:R-:W-:Y:S02]  /*19a0*/  IMAD.MOV.U32 R29, RZ, RZ, R5 ;  /* 0x000000ffff1d7224 */ /* 0x000fe400078e0005 */
[----:B------:R-:W-:Y:S02]  /*19b0*/  IMAD R20, R20, UR7, RZ ;  /* 0x0000000714147c24 */ /* 0x000fe4000f8e02ff */
[----:B------:R-:W-:-:S04]  /*19c0*/  IMAD.WIDE R4, R24, 0x2, R12 ;  /* 0x0000000218047825 */ /* 0x000fc800078e020c */
[--C-:B-1----:R-:W-:Y:S01]  /*19d0*/  IMAD.WIDE R6, R19, 0x2, R12.reuse ;  /* 0x0000000213067825 */ /* 0x102fe200078e020c */
[----:B------:R0:W-:Y:S03]  /*19e0*/  STL.64 [R1+0xd58], R4 ;  /* 0x000d580401007387 */ /* 0x0001e60000100a00 */
[--C-:B------:R-:W-:Y:S01]  /*19f0*/  IMAD.WIDE R8, R20, 0x2, R12.reuse ;  /* 0x0000000214087825 */ /* 0x100fe200078e020c */
[----:B------:R1:W-:Y:S03]  /*1a00*/  STL.64 [R1+0xd60], R6 ;  /* 0x000d600601007387 */ /* 0x0003e60000100a00 */
[--C-:B------:R-:W-:Y:S01]  /*1a10*/  IMAD.WIDE R10, R22, 0x2, R12.reuse ;  /* 0x00000002160a7825 */ /* 0x100fe200078e020c */
[----:B------:R-:W-:Y:S01]  /*1a20*/  LEA R2, P5, R3, UR14, 0x1 ;  /* 0x0000000e03027c11 */ /* 0x000fe2000f8a08ff */
[----:B------:R3:W-:Y:S02]  /*1a30*/  STL.64 [R1+0xd68], R8 ;  /* 0x000d680801007387 */ /* 0x0007e40000100a00 */
[----:B0-----:R-:W-:-:S02]  /*1a40*/  IMAD.WIDE R4, R26, 0x2, R12 ;  /* 0x000000021a047825 */ /* 0x001fc400078e020c */
[----:B------:R-:W-:Y:S02]  /*1a50*/  STL.64 [R1+0xd70], R10 ;  /* 0x000d700a01007387 */ /* 0x000fe40000100a00 */
[----:B------:R-:W-:Y:S02]  /*1a60*/  IMAD R25, R25, UR7, RZ ;  /* 0x0000000719197c24 */ /* 0x000fe4000f8e02ff */
[----:B------:R0:W-:Y:S01]  /*1a70*/  STL.64 [R1+0x70], R4 ;  /* 0x0000700401007387 */ /* 0x0001e20000100a00 */
[--C-:B-1----:R-:W-:Y:S01]  /*1a80*/  IMAD.WIDE R6, R21, 0x2, R12.reuse ;  /* 0x0000000215067825 */ /* 0x102fe200078e020c */
[----:B------:R-:W-:Y:S01]  /*1a90*/  LEA.HI.X.SX32 R3, R3, UR15, 0x1, P5 ;  /* 0x0000000f03037c11 */ /* 0x000fe2000a8f0eff */
[----:B------:R-:W1:Y:S02]  /*1aa0*/  LDCU UR7, c[0x0][0x3a4] ;  /* 0x00007480ff0777ac */ /* 0x000e640008000800 */
[----:B---3--:R-:W-:-:S04]  /*1ab0*/  IMAD.WIDE R8, R27, 0x2, R12 ;  /* 0x000000021b087825 */ /* 0x008fc800078e020c */
[----:B0-----:R-:W-:Y:S01]  /*1ac0*/  IMAD.WIDE R4, R25, 0x2, R12 ;  /* 0x0000000219047825 */ /* 0x001fe200078e020c */
[----:B------:R-:W-:Y:S04]  /*1ad0*/  STL.64 [R1+0x78], R8 ;  /* 0x0000780801007387 */ /* 0x000fe80000100a00 */
[----:B------:R0:W-:Y:S04]  /*1ae0*/  STL.64 [R1+0x80], R6 ;  /* 0x0000800601007387 */ /* 0x0001e80000100a00 */
[----:B------:R3:W-:Y:S01]  /*1af0*/  STL.64 [R1+0x88], R4 ;  /* 0x0000880401007387 */ /* 0x0007e20000100a00 */
[----:B0-----:R-:W-:-:S04]  /*1b00*/  IMAD.WIDE R6, R14, 0x2, R2 ;  /* 0x000000020e067825 */ /* 0x001fc800078e0202 */
[----:B---3--:R-:W-:-:S04]  /*1b10*/  IMAD.WIDE R4, R0, 0x2, R2 ;  /* 0x0000000200047825 */ /* 0x008fc800078e0202 */
[----:B------:R-:W-:Y:S02]  /*1b20*/  IMAD.MOV.U32 R0, RZ, RZ, R29 ;  /* 0x000000ffff007224 */ /* 0x000fe400078e001d */
[----:B--2---:R-:W-:-:S05]  /*1b30*/  IMAD.WIDE R8, R28, 0x2, R12 ;  /* 0x000000021c087825 */ /* 0x004fca00078e020c */
[----:B------:R-:W-:Y:S04]  /*1b40*/  STL.64 [R1+0x90], R8 ;  /* 0x0000900801007387 */ /* 0x000fe80000100a00 */
[----:B------:R-:W-:Y:S04]  /*1b50*/  STL.64 [R1+0x50], R6 ;  /* 0x0000500601007387 */ /* 0x000fe80000100a00 */
[----:B------:R0:W-:Y:S04]  /*1b60*/  STL [R1+0xd88], R0 ;  /* 0x000d880001007387 */ /* 0x0001e80000100800 */
[----:B------:R-:W-:Y:S04]  /*1b70*/  STL.64 [R1+0x40], R4 ;  /* 0x0000400401007387 */ /* 0x000fe80000100a00 */
[----:B0-----:R-:W2:Y:S04]  /*1b80*/  LDL.LU R0, [R1+0x60] ;  /* 0x0000600001007983 */ /* 0x001ea80000300800 */
[----:B------:R-:W3:Y:S04]  /*1b90*/  LDL.LU.64 R8, [R1+0x18] ;  /* 0x0000180001087983 */ /* 0x000ee80000300a00 */
[----:B---3--:R0:W-:Y:S04]  /*1ba0*/  STL.64 [R1+0xd78], R8 ;  /* 0x000d780801007387 */ /* 0x0081e80000100a00 */
[----:B0-----:R-:W3:Y:S04]  /*1bb0*/  LDL.LU.64 R8, [R1+0x28] ;  /* 0x0000280001087983 */ /* 0x001ee80000300a00 */
[----:B---3--:R-:W-:Y:S04]  /*1bc0*/  STL.64 [R1+0xd80], R8 ;  /* 0x000d800801007387 */ /* 0x008fe80000100a00 */
[----:B------:R-:W3:Y:S04]  /*1bd0*/  LDL.LU.64 R4, [R1+0x8] ;  /* 0x0000080001047983 */ /* 0x000ee80000300a00 */
[----:B---3--:R0:W-:Y:S04]  /*1be0*/  STL.64 [R1+0xd90], R4 ;  /* 0x000d900401007387 */ /* 0x0081e80000100a00 */
[----:B0-----:R-:W3:Y:S04]  /*1bf0*/  LDL.LU.64 R4, [R1+0x40] ;  /* 0x0000400001047983 */ /* 0x001ee80000300a00 */
[----:B---3--:R0:W-:Y:S04]  /*1c00*/  STL.64 [R1+0xd98], R4 ;  /* 0x000d980401007387 */ /* 0x0081e80000100a00 */
[----:B0-----:R-:W3:Y:S04]  /*1c10*/  LDL.LU.64 R4, [R1+0x48] ;  /* 0x0000480001047983 */ /* 0x001ee80000300a00 */
[----:B---3--:R0:W-:Y:S04]  /*1c20*/  STL.64 [R1+0xda0], R4 ;  /* 0x000da00401007387 */ /* 0x0081e80000100a00 */
[----:B0-----:R-:W3:Y:S04]  /*1c30*/  LDL.LU.64 R4, [R1+0x50] ;  /* 0x0000500001047983 */ /* 0x001ee80000300a00 */
[----:B---3--:R0:W-:Y:S04]  /*1c40*/  STL.64 [R1+0xda8], R4 ;  /* 0x000da80401007387 */ /* 0x0081e80000100a00 */
[----:B0-----:R-:W3:Y:S01]  /*1c50*/  LDL.LU.64 R4, [R1+0x58] ;  /* 0x0000580001047983 */ /* 0x001ee20000300a00 */
[----:B------:R-:W-:-:S04]  /*1c60*/  IMAD.WIDE R10, R16, 0x2, R2 ;  /* 0x00000002100a7825 */ /* 0x000fc800078e0202 */
[----:B------:R-:W-:-:S04]  /*1c70*/  IMAD.WIDE R6, R17, 0x2, R2 ;  /* 0x0000000211067825 */ /* 0x000fc800078e0202 */
[----:B------:R-:W-:-:S04]  /*1c80*/  IMAD.WIDE R28, R18, 0x2, R2 ;  /* 0x00000002121c7825 */ /* 0x000fc800078e0202 */
[----:B------:R-:W-:-:S04]  /*1c90*/  IMAD.WIDE R16, R19, 0x2, R2 ;  /* 0x0000000213107825 */ /* 0x000fc800078e0202 */
[----:B------:R-:W-:-:S04]  /*1ca0*/  IMAD.WIDE R8, R15, 0x2, R2 ;  /* 0x000000020f087825 */ /* 0x000fc800078e0202 */
[----:B------:R-:W-:-:S04]  /*1cb0*/  IMAD.WIDE R18, R20, 0x2, R2 ;  /* 0x0000000214127825 */ /* 0x000fc800078e0202 */
[----:B------:R-:W-:-:S04]  /*1cc0*/  IMAD.WIDE R12, R23, 0x2, R2 ;  /* 0x00000002170c7825 */ /* 0x000fc800078e0202 */
[----:B------:R-:W-:Y:S01]  /*1cd0*/  IMAD.WIDE R14, R24, 0x2, R2 ;  /* 0x00000002180e7825 */ /* 0x000fe200078e0202 */
[----:B---3--:R0:W-:Y:S03]  /*1ce0*/  STL.64 [R1+0xdb0], R4 ;  /* 0x000db00401007387 */ /* 0x0081e60000100a00 */
[----:B0-----:R-:W-:Y:S02]  /*1cf0*/  IMAD.MOV.U32 R4, RZ, RZ, R21 ;  /* 0x000000ffff047224 */ /* 0x001fe400078e0015 */
[----:B------:R-:W-:Y:S02]  /*1d00*/  IMAD.MOV.U32 R5, RZ, RZ, R25 ;  /* 0x000000ffff057224 */ /* 0x000fe400078e0019 */
[----:B------:R-:W-:-:S04]  /*1d10*/  IMAD.WIDE R20, R22, 0x2, R2 ;  /* 0x0000000216147825 */ /* 0x000fc800078e0202 */
[----:B------:R-:W-:-:S04]  /*1d20*/  IMAD.WIDE R22, R26, 0x2, R2 ;  /* 0x000000021a167825 */ /* 0x000fc800078e0202 */
[----:B------:R-:W-:-:S04]  /*1d30*/  IMAD.WIDE R24, R27, 0x2, R2 ;  /* 0x000000021b187825 */ /* 0x000fc800078e0202 */
[----:B------:R-:W-:-:S04]  /*1d40*/  IMAD.WIDE R26, R4, 0x2, R2 ;  /* 0x00000002041a7825 */ /* 0x000fc800078e0202 */
[----:B------:R-:W-:-:S05]  /*1d50*/  IMAD.WIDE R4, R5, 0x2, R2 ;  /* 0x0000000205047825 */ /* 0x000fca00078e0202 */
[----:B------:R0:W-:Y:S04]  /*1d60*/  STL.64 [R1+0x68], R4 ;  /* 0x0000680401007387 */ /* 0x0001e80000100a00 */
[----:B0-----:R-:W3:Y:S01]  /*1d70*/  LDL.LU.64 R4, [R1+0xdb0] ;  /* 0x000db00001047983 */ /* 0x001ee20000300a00 */
[----:B--2---:R-:W-:-:S05]  /*1d80*/  IMAD.WIDE R2, R0, 0x2, R2 ;  /* 0x0000000200027825 */ /* 0x004fca00078e0202 */
[----:B------:R0:W-:Y:S04]  /*1d90*/  STL.64 [R1+0x60], R2 ;  /* 0x0000600201007387 */ /* 0x0001e80000100a00 */
[----:B0-----:R-:W2:Y:S04]  /*1da0*/  LDL.LU.64 R2, [R1+0x38] ;  /* 0x0000380001027983 */ /* 0x001ea80000300a00 */
[----:B---3--:R0:W-:Y:S01]  /*1db0*/  STL [R1+0xd1c], R4 ;  /* 0x000d1c0401007387 */ /* 0x0081e20000100800 */
[----:B------:R-:W-:-:S03]  /*1dc0*/  IMAD.MOV.U32 R0, RZ, RZ, R5 ;  /* 0x000000ffff007224 */ /* 0x000fc600078e0005 */
[----:B0-----:R-:W3:Y:S04]  /*1dd0*/  LDL.LU.64 R4, [R1+0xda8] ;  /* 0x000da80001047983 */ /* 0x001ee80000300a00 */
[----:B---3--:R-:W-:Y:S04]  /*1de0*/  STL [R1+0xd18], R4 ;  /* 0x000d180401007387 */ /* 0x008fe80000100800 */
[----:B------:R0:W-:Y:S02]  /*1df0*/  STL [R1+0xd14], R0 ;  /* 0x000d140001007387 */ /* 0x0001e40000100800 */
[----:B0-----:R-:W-:-:S02]  /*1e00*/  IMAD.MOV.U32 R0, RZ, RZ, R5 ;  /* 0x000000ffff007224 */ /* 0x001fc400078e0005 */
[----:B------:R-:W3:Y:S04]  /*1e10*/  LDL.LU.64 R4, [R1+0xda0] ;  /* 0x000da00001047983 */ /* 0x000ee80000300a00 */
        /* <DEDUP_REMOVED lines=8> */
[----:B------:R0:W-:Y:S04]  /*1ea0*/  STL [R1+0xcfc], R0 ;  /* 0x000cfc0001007387 */ /* 0x0001e80000100800 */
[----:B0-----:R-:W4:Y:S04]  /*1eb0*/  LDL.LU R0, [R1+0xd88] ;  /* 0x000d880001007983 */ /* 0x001f280000300800 */
[----:B--2---:R0:W-:Y:S04]  /*1ec0*/  STL [R1+0xd00], R2 ;  /* 0x000d000201007387 */ /* 0x0041e80000100800 */
[----:B------:R-:W-:Y:S01]  /*1ed0*/  STL [R1+0xcf8], R8 ;  /* 0x000cf80801007387 */ /* 0x000fe20000100800 */
[----:B0-----:R-:W-:-:S05]  /*1ee0*/  IMAD.MOV.U32 R2, RZ, RZ, R3 ;  /* 0x000000ffff027224 */ /* 0x001fca00078e0003 */
[----:B------:R0:W-:Y:S04]  /*1ef0*/  STL [R1+0xcf4], R2 ;  /* 0x000cf40201007387 */ /* 0x0001e80000100800 */
[----:B------:R-:W2:Y:S01]  /*1f00*/  LDL R3, [R1+0x400] ;  /* 0x0004000001037983 */ /* 0x000ea20000100800 */
[----:B0-----:R-:W-:-:S03]  /*1f10*/  IMAD.MOV.U32 R2, RZ, RZ, R9 ;  /* 0x000000ffff027224 */ /* 0x001fc600078e0009 */
[----:B------:R-:W2:Y:S04]  /*1f20*/  LDL.LU.64 R8, [R1+0xd80] ;  /* 0x000d800001087983 */ /* 0x000ea80000300a00 */
[----:B--2---:R-:W-:Y:S04]  /*1f30*/  STL [R1+0xcf0], R8 ;  /* 0x000cf00801007387 */ /* 0x004fe80000100800 */
[----:B------:R0:W-:Y:S02]  /*1f40*/  STL [R1+0xcec], R2 ;  /* 0x000cec0201007387 */ /* 0x0001e40000100800 */
[----:B0-----:R-:W-:-:S02]  /*1f50*/  IMAD.MOV.U32 R2, RZ, RZ, R9 ;  /* 0x000000ffff027224 */ /* 0x001fc400078e0009 */
[----:B------:R-:W2:Y:S04]  /*1f60*/  LDL.LU.64 R8, [R1+0xd78] ;  /* 0x000d780001087983 */ /* 0x000ea80000300a00 */
[----:B------:R-:W-:Y:S04]  /*1f70*/  STL [R1+0xce8], R10 ;  /* 0x000ce80a01007387 */ /* 0x000fe80000100800 */
[----:B------:R0:W-:Y:S02]  /*1f80*/  STL [R1+0xce4], R2 ;  /* 0x000ce40201007387 */ /* 0x0001e40000100800 */
[----:B0-----:R-:W-:-:S02]  /*1f90*/  IMAD.MOV.U32 R2, RZ, RZ, R11 ;  /* 0x000000ffff027224 */ /* 0x001fc400078e000b */
[----:B------:R-:W3:Y:S04]  /*1fa0*/  LDL.LU.64 R10, [R1+0xd70] ;  /* 0x000d7000010a7983 */ /* 0x000ee80000300a00 */
[----:B--2---:R-:W-:Y:S04]  /*1fb0*/  STL [R1+0xce0], R8 ;  /* 0x000ce00801007387 */ /* 0x004fe80000100800 */
[----:B------:R0:W-:Y:S02]  /*1fc0*/  STL [R1+0xcdc], R2 ;  /* 0x000cdc0201007387 */ /* 0x0001e40000100800 */
[----:B0-----:R-:W-:-:S02]  /*1fd0*/  IMAD.MOV.U32 R2, RZ, RZ, R9 ;  /* 0x000000ffff027224 */ /* 0x001fc400078e0009 */
[----:B------:R-:W2:Y:S04]  /*1fe0*/  LDL.LU.64 R8, [R1+0xd68] ;  /* 0x000d680001087983 */ /* 0x000ea80000300a00 */
[----:B------:R-:W-:Y:S04]  /*1ff0*/  STL [R1+0xcd8], R6 ;  /* 0x000cd80601007387 */ /* 0x000fe80000100800 */
[----:B------:R0:W-:Y:S02]  /*2000*/  STL [R1+0xcd4], R2 ;  /* 0x000cd40201007387 */ /* 0x0001e40000100800 */
[----:B0-----:R-:W-:-:S02]  /*2010*/  IMAD.MOV.U32 R2, RZ, RZ, R7 ;  /* 0x000000ffff027224 */ /* 0x001fc400078e0007 */
[----:B------:R-:W2:Y:S04]  /*2020*/  LDL.LU.64 R6, [R1+0xd60] ;  /* 0x000d600001067983 */ /* 0x000ea80000300a00 */
[----:B---3--:R-:W-:Y:S04]  /*2030*/  STL [R1+0xcd0], R4 ;  /* 0x000cd00401007387 */ /* 0x008fe80000100800 */
[----:B------:R0:W-:Y:S02]  /*2040*/  STL [R1+0xccc], R2 ;  /* 0x000ccc0201007387 */ /* 0x0001e40000100800 */
[----:B0-----:R-:W-:-:S02]  /*2050*/  IMAD.MOV.U32 R2, RZ, RZ, R5 ;  /* 0x000000ffff027224 */ /* 0x001fc400078e0005 */
[----:B------:R-:W3:Y:S04]  /*2060*/  LDL.LU.64 R4, [R1+0xd58] ;  /* 0x000d580001047983 */ /* 0x000ee80000300a00 */
[----:B------:R-:W-:Y:S04]  /*2070*/  STL [R1+0xcc8], R28 ;  /* 0x000cc81c01007387 */ /* 0x000fe80000100800 */
[----:B------:R0:W-:Y:S02]  /*2080*/  STL [R1+0xcc4], R2 ;  /* 0x000cc40201007387 */ /* 0x0001e40000100800 */
[----:B0-----:R-:W-:-:S02]  /*2090*/  IMAD.MOV.U32 R2, RZ, RZ, R29 ;  /* 0x000000ffff027224 */ /* 0x001fc400078e001d */
[----:B------:R-:W2:Y:S04]  /*20a0*/  LDL.LU.64 R28, [R1+0xd50] ;  /* 0x000d5000011c7983 */ /* 0x000ea80000300a00 */
[----:B--2---:R-:W-:Y:S04]  /*20b0*/  STL [R1+0xcc0], R28 ;  /* 0x000cc01c01007387 */ /* 0x004fe80000100800 */
[----:B------:R-:W-:Y:S04]  /*20c0*/  STL [R1+0xcbc], R2 ;  /* 0x000cbc0201007387 */ /* 0x000fe80000100800 */
[----:B------:R4:W-:Y:S04]  /*20d0*/  STL [R1+0xcb4], R29 ;  /* 0x000cb41d01007387 */ /* 0x0009e80000100800 */
[----:B------:R-:W-:Y:S04]  /*20e0*/  STL [R1+0xcb8], R12 ;  /* 0x000cb80c01007387 */ /* 0x000fe80000100800 */
[----:B------:R0:W-:Y:S04]  /*20f0*/  STL [R1+0xcac], R13 ;  /* 0x000cac0d01007387 */ /* 0x0001e80000100800 */
[----:B---3--:R-:W-:Y:S01]  /*2100*/  STL [R1+0xcb0], R4 ;  /* 0x000cb00401007387 */ /* 0x008fe20000100800 */
[----:B----4-:R-:W-:-:S03]  /*2110*/  IMAD.MOV.U32 R29, RZ, RZ, R0 ;  /* 0x000000ffff1d7224 */ /* 0x010fc600078e0000 */
[----:B------:R-:W-:Y:S04]  /*2120*/  STL [R1+0xca4], R5 ;  /* 0x000ca40501007387 */ /* 0x000fe80000100800 */
[----:B------:R-:W-:Y:S04]  /*2130*/  STL [R1+0xca8], R14 ;  /* 0x000ca80e01007387 */ /* 0x000fe80000100800 */
[----:B------:R-:W-:Y:S04]  /*2140*/  STL [R1+0xc9c], R15 ;  /* 0x000c9c0f01007387 */ /* 0x000fe80000100800 */
[----:B------:R-:W-:Y:S04]  /*2150*/  STL [R1+0xca0], R6 ;  /* 0x000ca00601007387 */ /* 0x000fe80000100800 */
[----:B------:R-:W1:Y:S04]  /*2160*/  LDL.LU R0, [R1+0x98] ;  /* 0x0000980001007983 */ /* 0x000e680000300800 */
[----:B------:R-:W-:Y:S04]  /*2170*/  STL [R1+0xc94], R7 ;  /* 0x000c940701007387 */ /* 0x000fe80000100800 */
[----:B------:R-:W-:Y:S04]  /*2180*/  STL [R1+0xc98], R16 ;  /* 0x000c981001007387 */ /* 0x000fe80000100800 */
[----:B------:R-:W2:Y:S04]  /*2190*/  LDL.LU R2, [R1+0x9c] ;  /* 0x00009c0001027983 */ /* 0x000ea80000300800 */
[----:B0-----:R-:W3:Y:S04]  /*21a0*/  LDL.LU.64 R12, [R1+0x88] ;  /* 0x00008800010c7983 */ /* 0x001ee80000300a00 */
[----:B------:R0:W-:Y:S04]  /*21b0*/  STL [R1+0xc8c], R17 ;  /* 0x000c8c1101007387 */ /* 0x0001e80000100800 */
[----:B0-----:R-:W4:Y:S04]  /*21c0*/  LDL.LU.64 R16, [R1+0x80] ;  /* 0x0000800001107983 */ /* 0x001f280000300a00 */
[----:B------:R0:W-:Y:S04]  /*21d0*/  STL [R1+0xc90], R8 ;  /* 0x000c900801007387 */ /* 0x0001e80000100800 */
[----:B------:R-:W3:Y:S04]  /*21e0*/  LDL.LU.64 R6, [R1+0x68] ;  /* 0x0000680001067983 */ /* 0x000ee80000300a00 */
[----:B------:R-:W-:Y:S04]  /*21f0*/  STL [R1+0xc84], R9 ;  /* 0x000c840901007387 */ /* 0x000fe80000100800 */
[----:B------:R-:W-:Y:S01]  /*2200*/  STL [R1+0xc88], R18 ;  /* 0x000c881201007387 */ /* 0x000fe20000100800 */
[----:B0-----:R-:W0:Y:S03]  /*2210*/  LDC R8, c[0x0][0x3a8] ;  /* 0x0000ea00ff087b82 */ /* 0x001e260000000800 */
[----:B------:R-:W4:Y:S04]  /*2220*/  LDL.LU.64 R4, [R1+0x90] ;  /* 0x0000900001047983 */ /* 0x000f280000300a00 */
[----:B------:R0:W-:Y:S04]  /*2230*/  STL [R1+0xc7c], R19 ;  /* 0x000c7c1301007387 */ /* 0x0001e80000100800 */
[----:B0-----:R-:W4:Y:S04]  /*2240*/  LDL.LU.64 R18, [R1+0x78] ;  /* 0x0000780001127983 */ /* 0x001f280000300a00 */
[----:B------:R-:W-:Y:S04]  /*2250*/  STL [R1+0xc80], R10 ;  /* 0x000c800a01007387 */ /* 0x000fe80000100800 */
[----:B------:R0:W-:Y:S04]  /*2260*/  STL [R1+0xc74], R11 ;  /* 0x000c740b01007387 */ /* 0x0001e80000100800 */
[----:B0-----:R-:W4:Y:S04]  /*2270*/  LDL.LU.64 R10, [R1+0x70] ;  /* 0x00007000010a7983 */ /* 0x001f280000300a00 */
[----:B------:R-:W-:Y:S04]  /*2280*/  STL [R1+0xc78], R20 ;  /* 0x000c781401007387 */ /* 0x000fe80000100800 */
[----:B------:R-:W-:Y:S04]  /*2290*/  STL [R1+0xc64], R21 ;  /* 0x000c641501007387 */ /* 0x000fe80000100800 */
[----:B------:R-:W4:Y:S01]  /*22a0*/  LDL.LU.64 R14, [R1+0x60] ;  /* 0x00006000010e7983 */ /* 0x000f220000300a00 */
[----:B------:R-:W-:-:S02]  /*22b0*/  IMAD.MOV.U32 R28, RZ, RZ, R29 ;  /* 0x000000ffff1c7224 */ /* 0x000fc400078e001d */
[----:B------:R-:W-:Y:S02]  /*22c0*/  IMAD.MOV.U32 R29, RZ, RZ, R3 ;  /* 0x000000ffff1d7224 */ /* 0x000fe400078e0003 */
[----:B-1----:R-:W-:Y:S02]  /*22d0*/  IMAD R0, R0, UR7, RZ ;  /* 0x0000000700007c24 */ /* 0x002fe4000f8e02ff */
[----:B--2---:R-:W-:Y:S02]  /*22e0*/  IMAD R2, R2, UR7, RZ ;  /* 0x0000000702027c24 */ /* 0x004fe4000f8e02ff */
[----:B---3--:R-:W-:Y:S02]  /*22f0*/  IMAD.MOV.U32 R3, RZ, RZ, R7 ;  /* 0x000000ffff037224 */ /* 0x008fe400078e0007 */
[----:B----4-:R-:W-:Y:S01]  /*2300*/  IMAD.MOV.U32 R9, RZ, RZ, R11 ;  /* 0x000000ffff097224 */ /* 0x010fe200078e000b */
[----:B------:R-:W-:Y:S04]  /*2310*/  STL [R1+0xc6c], R10 ;  /* 0x000c6c0a01007387 */ /* 0x000fe80000100800 */
[----:B------:R-:W-:Y:S04]  /*2320*/  STL [R1+0xc70], R22 ;  /* 0x000c701601007387 */ /* 0x000fe80000100800 */
[----:B------:R0:W-:Y:S04]  /*2330*/  STL [R1+0xc68], R9 ;  /* 0x000c680901007387 */ /* 0x0001e80000100800 */
[----:B------:R-:W-:Y:S01]  /*2340*/  STL [R1+0xc54], R23 ;  /* 0x000c541701007387 */ /* 0x000fe20000100800 */
[----:B0-----:R-:W-:-:S03]  /*2350*/  IMAD.MOV.U32 R9, RZ, RZ, R19 ;  /* 0x000000ffff097224 */ /* 0x001fc600078e0013 */
[----:B------:R-:W-:Y:S04]  /*2360*/  STL [R1+0xc5c], R18 ;  /* 0x000c5c1201007387 */ /* 0x000fe80000100800 */
[----:B------:R-:W-:Y:S04]  /*2370*/  STL [R1+0xc60], R24 ;  /* 0x000c601801007387 */ /* 0x000fe80000100800 */
[----:B------:R0:W-:Y:S04]  /*2380*/  STL [R1+0xc58], R9 ;  /* 0x000c580901007387 */ /* 0x0001e80000100800 */
[----:B------:R-:W-:Y:S01]  /*2390*/  STL [R1+0xc44], R25 ;  /* 0x000c441901007387 */ /* 0x000fe20000100800 */
[----:B0-----:R-:W-:-:S03]  /*23a0*/  IMAD.MOV.U32 R9, RZ, RZ, R17 ;  /* 0x000000ffff097224 */ /* 0x001fc600078e0011 */
[----:B------:R-:W-:Y:S04]  /*23b0*/  STL [R1+0xc4c], R16 ;  /* 0x000c4c1001007387 */ /* 0x000fe80000100800 */
[----:B------:R0:W-:Y:S04]  /*23c0*/  STL [R1+0xc48], R9 ;  /* 0x000c480901007387 */ /* 0x0001e80000100800 */
[----:B------:R-:W-:Y:S04]  /*23d0*/  STL [R1+0xc50], R26 ;  /* 0x000c501a01007387 */ /* 0x000fe80000100800 */
[----:B------:R-:W-:Y:S01]  /*23e0*/  STL [R1+0x430], R27 ;  /* 0x0004301b01007387 */ /* 0x000fe20000100800 */
[----:B0-----:R-:W-:-:S03]  /*23f0*/  IMAD.MOV.U32 R9, RZ, RZ, R13 ;  /* 0x000000ffff097224 */ /* 0x001fc600078e000d */
[----:B------:R0:W-:Y:S01]  /*2400*/  STL [R1+0x438], R12 ;  /* 0x0004380c01007387 */ /* 0x0001e20000100800 */
[----:B------:R-:W-:-:S03]  /*2410*/  LEA R10, P0, R2, UR12, 0x1 ;  /* 0x0000000c020a7c11 */ /* 0x000fc6000f8008ff */
[----:B------:R-:W-:Y:S04]  /*2420*/  STL [R1+0x434], R9 ;  /* 0x0004340901007387 */ /* 0x000fe80000100800 */
[----:B------:R-:W-:Y:S01]  /*2430*/  STL [R1+0x440], R6 ;  /* 0x0004400601007387 */ /* 0x000fe20000100800 */
[----:B0-----:R-:W-:-:S03]  /*2440*/  LEA R12, P1, R0, UR12, 0x1 ;  /* 0x0000000c000c7c11 */ /* 0x001fc6000f8208ff */
[----:B------:R-:W-:Y:S01]  /*2450*/  STL [R1+0x43c], R3 ;  /* 0x00043c0301007387 */ /* 0x000fe20000100800 */
[----:B------:R-:W-:-:S03]  /*2460*/  LEA.HI.X.SX32 R13, R0, UR13, 0x1, P1 ;  /* 0x0000000d000d7c11 */ /* 0x000fc600088f0eff */
[----:B------:R0:W-:Y:S01]  /*2470*/  STL [R1+0x448], R4 ;  /* 0x0004480401007387 */ /* 0x0001e20000100800 */
[----:B------:R-:W-:Y:S01]  /*2480*/  IMAD.MOV.U32 R0, RZ, RZ, R5 ;  /* 0x000000ffff007224 */ /* 0x000fe200078e0005 */
[----:B------:R-:W-:Y:S02]  /*2490*/  LEA.HI.X.SX32 R11, R2, UR13, 0x1, P0 ;  /* 0x0000000d020b7c11 */ /* 0x000fe400080f0eff */
[----:B------:R-:W-:Y:S04]  /*24a0*/  STL.64 [R1+0x110], R12 ;  /* 0x0001100c01007387 */ /* 0x000fe80000100a00 */
[----:B------:R1:W-:Y:S01]  /*24b0*/  STL [R1+0x444], R0 ;  /* 0x0004440001007387 */ /* 0x0003e20000100800 */
[----:B0-----:R-:W-:-:S03]  /*24c0*/  IMAD R4, R8, 0x7f, RZ ;  /* 0x0000007f08047824 */ /* 0x001fc600078e02ff */
[----:B------:R-:W-:Y:S01]  /*24d0*/  STL [R1+0xc3c], R14 ;  /* 0x000c3c0e01007387 */ /* 0x000fe20000100800 */
[----:B------:R-:W-:-:S03]  /*24e0*/  IMAD.WIDE R2, R4, 0x2, R12 ;  /* 0x0000000204027825 */ /* 0x000fc600078e020c */
[----:B------:R-:W-:Y:S01]  /*24f0*/  STL.64 [R1+0x118], R10 ;  /* 0x0001180a01007387 */ /* 0x000fe20000100a00 */
[----:B-1----:R-:W-:-:S03]  /*2500*/  IMAD.MOV.U32 R0, RZ, RZ, R15 ;  /* 0x000000ffff007224 */ /* 0x002fc600078e000f */
[----:B------:R-:W-:Y:S01]  /*2510*/  STL [R1+0xc40], R2 ;  /* 0x000c400201007387 */ /* 0x000fe20000100800 */
[----:B------:R-:W-:Y:S02]  /*2520*/  IMAD R6, R8, 0x7e, RZ ;  /* 0x0000007e08067824 */ /* 0x000fe400078e02ff */
[----:B------:R-:W-:Y:S01]  /*2530*/  IMAD.WIDE R4, R4, 0x2, R10 ;  /* 0x0000000204047825 */ /* 0x000fe200078e020a */
[----:B------:R-:W-:Y:S04]  /*2540*/  STL [R1+0xc20], R0 ;  /* 0x000c200001007387 */ /* 0x000fe80000100800 */
[----:B------:R0:W-:Y:S04]  /*2550*/  STL [R1+0xc34], R3 ;  /* 0x000c340301007387 */ /* 0x0001e80000100800 */
[----:B------:R1:W-:Y:S01]  /*2560*/  STL [R1+0xc38], R4 ;  /* 0x000c380401007387 */ /* 0x0003e20000100800 */
[----:B0-----:R-:W-:-:S03]  /*2570*/  IMAD.WIDE R2, R6, 0x2, R12 ;  /* 0x0000000206027825 */ /* 0x001fc600078e020c */
[----:B------:R-:W-:Y:S01]  /*2580*/  STL [R1+0xc2c], R5 ;  /* 0x000c2c0501007387 */ /* 0x000fe20000100800 */
[----:B------:R-:W-:-:S03]  /*2590*/  IMAD.WIDE R6, R6, 0x2, R10 ;  /* 0x0000000206067825 */ /* 0x000fc600078e020a */
[----:B------:R-:W-:Y:S01]  /*25a0*/  STL [R1+0xc30], R2 ;  /* 0x000c300201007387 */ /* 0x000fe20000100800 */
[----:B-1----:R-:W-:-:S03]  /*25b0*/  IMAD R4, R8, 0x7d, RZ ;  /* 0x0000007d08047824 */ /* 0x002fc600078e02ff */
[----:B------:R0:W-:Y:S01]  /*25c0*/  STL [R1+0xc24], R3 ;  /* 0x000c240301007387 */ /* 0x0001e20000100800 */
[----:B------:R-:W-:-:S03]  /*25d0*/  IMAD R0, R8, 0x7c, RZ ;  /* 0x0000007c08007824 */ /* 0x000fc600078e02ff */
[----:B------:R-:W-:Y:S01]  /*25e0*/  STL [R1+0xc28], R6 ;  /* 0x000c280601007387 */ /* 0x000fe20000100800 */
[----:B0-----:R-:W-:-:S03]  /*25f0*/  IMAD.WIDE R2, R4, 0x2, R12 ;  /* 0x0000000204027825 */ /* 0x001fc600078e020c */
[----:B------:R0:W-:Y:S01]  /*2600*/  STL [R1+0xc00], R7 ;  /* 0x000c000701007387 */ /* 0x0001e20000100800 */
[----:B------:R-:W-:-:S03]  /*2610*/  IMAD.WIDE R4, R4, 0x2, R10 ;  /* 0x0000000204047825 */ /* 0x000fc600078e020a */
[----:B------:R-:W-:Y:S04]  /*2620*/  STL [R1+0xc1c], R2 ;  /* 0x000c1c0201007387 */ /* 0x000fe80000100800 */
[----:B------:R1:W-:Y:S04]  /*2630*/  STL [R1+0xc14], R3 ;  /* 0x000c140301007387 */ /* 0x0003e80000100800 */
[----:B------:R2:W-:Y:S01]  /*2640*/  STL [R1+0xc18], R4 ;  /* 0x000c180401007387 */ /* 0x0005e20000100800 */
[----:B0-----:R-:W-:-:S04]  /*2650*/  IMAD.WIDE R6, R0, 0x2, R10 ;  /* 0x0000000200067825 */ /* 0x001fc800078e020a */
[----:B-1----:R-:W-:Y:S01]  /*2660*/  IMAD.WIDE R2, R0, 0x2, R12 ;  /* 0x0000000200027825 */ /* 0x002fe200078e020c */
[----:B------:R-:W-:Y:S03]  /*2670*/  STL [R1+0xc0c], R5 ;  /* 0x000c0c0501007387 */ /* 0x000fe60000100800 */
[C---:B--2---:R-:W-:Y:S01]  /*2680*/  IMAD R4, R8.reuse, 0x7b, RZ ;  /* 0x0000007b08047824 */ /* 0x044fe200078e02ff */
[----:B------:R-:W-:Y:S04]  /*2690*/  STL [R1+0xc10], R2 ;  /* 0x000c100201007387 */ /* 0x000fe80000100800 */
        /* <DEDUP_REMOVED lines=44> */
[----:B------:R1:W-:Y:S01]  /*2960*/  STL [R1+0xba8], R6 ;  /* 0x000ba80601007387 */ /* 0x0003e20000100800 */
[----:B0-----:R-:W-:-:S03]  /*2970*/  IMAD.WIDE R2, R4, 0x2, R12 ;  /* 0x0000000204027825 */ /* 0x001fc600078e020c */
[----:B------:R-:W-:Y:S01]  /*2980*/  STL [R1+0x44c], R7 ;  /* 0x00044c0701007387 */ /* 0x000fe20000100800 */
[----:B------:R-:W-:-:S03]  /*2990*/  IMAD.WIDE R4, R4, 0x2, R10 ;  /* 0x0000000204047825 */ /* 0x000fc600078e020a */
[----:B------:R-:W-:Y:S04]  /*29a0*/  STL [R1+0xb9c], R2 ;  /* 0x000b9c0201007387 */ /* 0x000fe80000100800 */
[----:B------:R0:W-:Y:S01]  /*29b0*/  STL [R1+0xb94], R3 ;  /* 0x000b940301007387 */ /* 0x0001e20000100800 */
[----:B-1----:R-:W-:-:S03]  /*29c0*/  IMAD R6, R8, 0x73, RZ ;  /* 0x0000007308067824 */ /* 0x002fc600078e02ff */
[----:B------:R-:W-:Y:S01]  /*29d0*/  STL [R1+0xb98], R4 ;  /* 0x000b980401007387 */ /* 0x000fe20000100800 */
[----:B0-----:R-:W-:-:S03]  /*29e0*/  IMAD.WIDE R2, R0, 0x2, R12 ;  /* 0x0000000200027825 */ /* 0x001fc600078e020c */
[----:B------:R0:W-:Y:S04]  /*29f0*/  STL [R1+0xb8c], R5 ;  /* 0x000b8c0501007387 */ /* 0x0001e80000100800 */
[----:B------:R-:W-:Y:S04]  /*2a00*/  STL [R1+0xb90], R2 ;  /* 0x000b900201007387 */ /* 0x000fe80000100800 */
[----:B------:R1:W-:Y:S01]  /*2a10*/  STL [R1+0xb84], R3 ;  /* 0x000b840301007387 */ /* 0x0003e20000100800 */
[----:B0-----:R-:W-:-:S04]  /*2a20*/  IMAD.WIDE R4, R0, 0x2, R10 ;  /* 0x0000000200047825 */ /* 0x001fc800078e020a */
[----:B------:R-:W-:Y:S01]  /*2a30*/  IMAD R0, R8, 0x72, RZ ;  /* 0x0000007208007824 */ /* 0x000fe200078e02ff */
[----:B------:R-:W-:Y:S01]  /*2a40*/  STL [R1+0xb88], R4 ;  /* 0x000b880401007387 */ /* 0x000fe20000100800 */
[----:B-1----:R-:W-:-:S03]  /*2a50*/  IMAD.WIDE R2, R6, 0x2, R12 ;  /* 0x0000000206027825 */ /* 0x002fc600078e020c */
        /* <DEDUP_REMOVED lines=347> */
[----:B------:R-:W-:-:S03]  /*4010*/  IMAD.SHL.U32 R0, R8, 0x40, RZ ;  /* 0x0000004008007824 */ /* 0x000fc600078e00ff */
        /* <DEDUP_REMOVED lines=436> */
[----:B------:R-:W-:Y:S01]  /*5b60*/  STL [R1+0xb48], R5 ;  /* 0x000b480501007387 */ /* 0x000fe20000100800 */
[----:B------:R-:W-:-:S03]  /*5b70*/  IMAD.WIDE R6, R6, 0x2, R10 ;  /* 0x0000000206067825 */ /* 0x000fc600078e020a */
[----:B------:R-:W-:Y:S04]  /*5b80*/  STL [R1+0xb54], R2 ;  /* 0x000b540201007387 */ /* 0x000fe80000100800 */
[----:B------:R0:W-:Y:S04]  /*5b90*/  STL [R1+0xb50], R3 ;  /* 0x000b500301007387 */ /* 0x0001e80000100800 */
[----:B------:R-:W-:Y:S04]  /*5ba0*/  STL [R1+0xb5c], R6 ;  /* 0x000b5c0601007387 */ /* 0x000fe80000100800 */
[----:B------:R1:W-:Y:S01]  /*5bb0*/  STL [R1+0xb58], R7 ;  /* 0x000b580701007387 */ /* 0x0003e20000100800 */
[----:B0-----:R-:W-:-:S04]  /*5bc0*/  IMAD.WIDE R2, R0, 0x2, R12 ;  /* 0x0000000200027825 */ /* 0x001fc800078e020c */
[----:B-1----:R-:W-:-:S04]  /*5bd0*/  IMAD.WIDE R6, R8, 0x2, R12 ;  /* 0x0000000208067825 */ /* 0x002fc800078e020c */
[----:B------:R-:W-:Y:S02]  /*5be0*/  IMAD.MOV.U32 R12, RZ, RZ, R29 ;  /* 0x000000ffff0c7224 */ /* 0x000fe400078e001d */
[----:B------:R-:W0:Y:S01]  /*5bf0*/  S2R R29, SR_TID.X ;  /* 0x00000000001d7919 */ /* 0x000e220000002100 */
[--C-:B------:R-:W-:Y:S01]  /*5c00*/  IMAD.WIDE R4, R0, 0x2, R10.reuse ;  /* 0x0000000200047825 */ /* 0x100fe200078e020a */
[----:B------:R-:W-:Y:S04]  /*5c10*/  STL [R1+0xb64], R2 ;  /* 0x000b640201007387 */ /* 0x000fe80000100800 */
[----:B------:R1:W-:Y:S04]  /*5c20*/  STL [R1+0xb60], R3 ;  /* 0x000b600301007387 */ /* 0x0003e80000100800 */
[----:B------:R-:W-:Y:S04]  /*5c30*/  STL [R1+0xb6c], R4 ;  /* 0x000b6c0401007387 */ /* 0x000fe80000100800 */
[----:B------:R-:W-:Y:S01]  /*5c40*/  STL [R1+0xb68], R5 ;  /* 0x000b680501007387 */ /* 0x000fe20000100800 */
[----:B-1----:R-:W-:-:S03]  /*5c50*/  IMAD.WIDE R2, R8, 0x2, R10 ;  /* 0x0000000208027825 */ /* 0x002fc600078e020a */
[----:B------:R-:W-:Y:S04]  /*5c60*/  STL [R1+0xb74], R6 ;  /* 0x000b740601007387 */ /* 0x000fe80000100800 */
[----:B------:R-:W-:Y:S04]  /*5c70*/  STL [R1+0xb70], R7 ;  /* 0x000b700701007387 */ /* 0x000fe80000100800 */
[----:B------:R-:W-:Y:S04]  /*5c80*/  STL [R1+0xb7c], R2 ;  /* 0x000b7c0201007387 */ /* 0x000fe80000100800 */
[----:B------:R1:W-:Y:S04]  /*5c90*/  STL [R1+0xb78], R3 ;  /* 0x000b780301007387 */ /* 0x0003e80000100800 */
[----:B------:R2:W-:Y:S04]  /*5ca0*/  STL [R1+0x42c], RZ ;  /* 0x00042cff01007387 */ /* 0x0005e80000100800 */
[----:B------:R2:W-:Y:S04]  /*5cb0*/  STL [R1+0x40], RZ ;  /* 0x000040ff01007387 */ /* 0x0005e80000100800 */
[----:B------:R2:W-:Y:S04]  /*5cc0*/  STL [R1+0x44], RZ ;  /* 0x000044ff01007387 */ /* 0x0005e80000100800 */
[----:B------:R2:W-:Y:S04]  /*5cd0*/  STL [R1+0x48], RZ ;  /* 0x000048ff01007387 */ /* 0x0005e80000100800 */
[----:B------:R2:W-:Y:S04]  /*5ce0*/  STL [R1+0x4c], RZ ;  /* 0x00004cff01007387 */ /* 0x0005e80000100800 */
[----:B------:R2:W-:Y:S04]  /*5cf0*/  STL [R1+0x20], RZ ;  /* 0x000020ff01007387 */ /* 0x0005e80000100800 */
[----:B------:R2:W-:Y:S04]  /*5d00*/  STL [R1+0x24], RZ ;  /* 0x000024ff01007387 */ /* 0x0005e80000100800 */
[----:B------:R2:W-:Y:S04]  /*5d10*/  STL [R1+0x28], RZ ;  /* 0x000028ff01007387 */ /* 0x0005e80000100800 */
[----:B------:R2:W-:Y:S01]  /*5d20*/  STL [R1+0x2c], RZ ;  /* 0x00002cff01007387 */ /* 0x0005e20000100800 */
[----:B0-----:R-:W-:-:S03]  /*5d30*/  LOP3.LUT R29, R29, 0x3f, RZ, 0xc0, !PT ;  /* 0x0000003f1d1d7812 */ /* 0x001fc600078ec0ff */
[----:B------:R2:W-:Y:S01]  /*5d40*/  STL [R1+0x180], RZ ;  /* 0x000180ff01007387 */ /* 0x0005e20000100800 */
[----:B------:R-:W-:-:S03]  /*5d50*/  IMAD.SHL.U32 R8, R8, 0x80, RZ ;  /* 0x0000008008087824 */ /* 0x000fc600078e00ff */
[----:B------:R2:W-:Y:S04]  /*5d60*/  STL [R1+0x184], RZ ;  /* 0x000184ff01007387 */ /* 0x0005e80000100800 */
[----:B------:R2:W-:Y:S04]  /*5d70*/  STL [R1+0x188], RZ ;  /* 0x000188ff01007387 */ /* 0x0005e80000100800 */
[----:B------:R2:W-:Y:S01]  /*5d80*/  STL [R1+0x18c], RZ ;  /* 0x00018cff01007387 */ /* 0x0005e20000100800 */
[----:B------:R-:W-:-:S03]  /*5d90*/  IMAD.MOV.U32 R13, RZ, RZ, R28 ;  /* 0x000000ffff0d7224 */ /* 0x000fc600078e001c */
[----:B------:R2:W-:Y:S01]  /*5da0*/  STL [R1+0x150], RZ ;  /* 0x000150ff01007387 */ /* 0x0005e20000100800 */
[----:B------:R-:W-:-:S03]  /*5db0*/  IMAD.SHL.U32 R28, R29, 0x2, RZ ;  /* 0x000000021d1c7824 */ /* 0x000fc600078e00ff */
[----:B------:R2:W-:Y:S01]  /*5dc0*/  STL [R1+0x154], RZ ;  /* 0x000154ff01007387 */ /* 0x0005e20000100800 */
[----:B-1----:R-:W-:-:S03]  /*5dd0*/  SHF.R.S32.HI R3, RZ, 0x1f, R8 ;  /* 0x0000001fff037819 */ /* 0x002fc60000011408 */
[----:B------:R2:W-:Y:S04]  /*5de0*/  STL [R1+0x158], RZ ;  /* 0x000158ff01007387 */ /* 0x0005e80000100800 */
[----:B------:R2:W-:Y:S04]  /*5df0*/  STL [R1+0x15c], RZ ;  /* 0x00015cff01007387 */ /* 0x0005e80000100800 */
[----:B------:R2:W-:Y:S04]  /*5e00*/  STL [R1+0x160], RZ ;  /* 0x000160ff01007387 */ /* 0x0005e80000100800 */
[----:B------:R2:W-:Y:S01]  /*5e10*/  STL [R1+0x164], RZ ;  /* 0x000164ff01007387 */ /* 0x0005e20000100800 */
[----:B------:R-:W-:-:S03]  /*5e20*/  SHF.L.U64.HI R0, R8, 0x1, R3 ;  /* 0x0000000108007819 */ /* 0x000fc60000010203 */
[----:B------:R2:W-:Y:S01]  /*5e30*/  STL [R1+0x168], RZ ;  /* 0x000168ff01007387 */ /* 0x0005e20000100800 */
[----:B------:R-:W-:-:S03]  /*5e40*/  LOP3.LUT R2, R28, 0x30, RZ, 0x3c, !PT ;  /* 0x000000301c027812 */ /* 0x000fc600078e3cff */
[----:B------:R2:W-:Y:S01]  /*5e50*/  STL [R1+0x16c], RZ ;  /* 0x00016cff01007387 */ /* 0x0005e20000100800 */
[----:B------:R-:W-:-:S03]  /*5e60*/  LOP3.LUT R3, R28, 0x20, RZ, 0x3c, !PT ;  /* 0x000000201c037812 */ /* 0x000fc600078e3cff */
[----:B------:R2:W-:Y:S01]  /*5e70*/  STL [R1+0x140], RZ ;  /* 0x000140ff01007387 */ /* 0x0005e20000100800 */
[----:B------:R-:W-:-:S03]  /*5e80*/  LOP3.LUT R2, R28, 0x60, RZ, 0x3c, !PT ;  /* 0x000000601c027812 */ /* 0x000fc600078e3cff */
[----:B------:R2:W-:Y:S01]  /*5e90*/  STL [R1+0x144], RZ ;  /* 0x000144ff01007387 */ /* 0x0005e20000100800 */
[----:B------:R-:W-:Y:S02]  /*5ea0*/  LOP3.LUT R3, R28, 0x50, RZ, 0x3c, !PT ;  /* 0x000000501c037812 */ /* 0x000fe400078e3cff */
[----:B------:R-:W-:Y:S01]  /*5eb0*/  LOP3.LUT R2, R13, 0x40, RZ, 0x3c, !PT ;  /* 0x000000400d027812 */ /* 0x000fe200078e3cff */
[----:B------:R2:W-:Y:S01]  /*5ec0*/  STL [R1+0x148], RZ ;  /* 0x000148ff01007387 */ /* 0x0005e20000100800 */
[----:B------:R-:W-:-:S03]  /*5ed0*/  LOP3.LUT R3, R12, 0x40, RZ, 0x3c, !PT ;  /* 0x000000400c037812 */ /* 0x000fc600078e3cff */
[----:B------:R2:W-:Y:S04]  /*5ee0*/  STL [R1+0x14c], RZ ;  /* 0x00014cff01007387 */ /* 0x0005e80000100800 */
[----:B------:R2:W-:Y:S04]  /*5ef0*/  STL [R1+0x170], RZ ;  /* 0x000170ff01007387 */ /* 0x0005e80000100800 */
[----:B------:R2:W-:Y:S04]  /*5f00*/  STL [R1+0x174], RZ ;  /* 0x000174ff01007387 */ /* 0x0005e80000100800 */
[----:B------:R2:W-:Y:S04]  /*5f10*/  STL [R1+0x178], RZ ;  /* 0x000178ff01007387 */ /* 0x0005e80000100800 */
[----:B------:R2:W-:Y:S04]  /*5f20*/  STL [R1+0x17c], RZ ;  /* 0x00017cff01007387 */ /* 0x0005e80000100800 */
[----:B------:R2:W-:Y:S04]  /*5f30*/  STL [R1+0xd48], R2 ;  /* 0x000d480201007387 */ /* 0x0005e80000100800 */
[----:B------:R2:W-:Y:S01]  /*5f40*/  STL [R1+0xd4c], R3 ;  /* 0x000d4c0301007387 */ /* 0x0005e20000100800 */
[----:B------:R-:W-:-:S02]  /*5f50*/  USHF.R.S32.HI UR7, URZ, 0x1f, UR4 ;  /* 0x0000001fff077899 */ /* 0x000fc40008011404 */
[----:B------:R-:W-:Y:S01]  /*5f60*/  USHF.L.U32 UR6, UR6, 0x7, URZ ;  /* 0x0000000706067899 */ /* 0x000fe200080006ff */
[C---:B------:R-:W-:Y:S01]  /*5f70*/  LOP3.LUT R4, R28.reuse, 0x10, RZ, 0x3c, !PT ;  /* 0x000000101c047812 */ /* 0x040fe200078e3cff */
[----:B------:R-:W-:Y:S01]  /*5f80*/  ULEA.HI UR7, UR7, UR4, URZ, 0x7 ;  /* 0x0000000407077291 */ /* 0x000fe2000f8f38ff */
[----:B------:R-:W-:Y:S01]  /*5f90*/  LOP3.LUT R4, R28, 0x40, RZ, 0x3c, !PT ;  /* 0x000000401c047812 */ /* 0x000fe200078e3cff */
[----:B------:R-:W-:Y:S01]  /*5fa0*/  USHF.R.S32.HI UR4, URZ, 0x1f, UR6 ;  /* 0x0000001fff047899 */ /* 0x000fe20008011406 */
[----:B------:R-:W-:Y:S01]  /*5fb0*/  IMAD.SHL.U32 R29, R8, 0x2, RZ ;  /* 0x00000002081d7824 */ /* 0x000fe200078e00ff */
[----:B------:R-:W-:Y:S02]  /*5fc0*/  CS2R R24, SRZ ;  /* 0x0000000000187805 */ /* 0x000fe4000001ff00 */
[----:B------:R-:W-:Y:S02]  /*5fd0*/  CS2R R26, SRZ ;  /* 0x00000000001a7805 */ /* 0x000fe4000001ff00 */
[----:B------:R-:W-:Y:S01]  /*5fe0*/  LOP3.LUT R4, R28, 0x70, RZ, 0x3c, !PT ;  /* 0x000000701c047812 */ /* 0x000fe200078e3cff */
[----:B------:R-:W-:-:S02]  /*5ff0*/  USHF.L.U32 UR10, UR6, 0x1, URZ ;  /* 0x00000001060a7899 */ /* 0x000fc400080006ff */
[----:B------:R-:W-:Y:S02]  /*6000*/  USHF.R.S32.HI UR7, URZ, 0x7, UR7 ;  /* 0x00000007ff077899 */ /* 0x000fe40008011407 */
[----:B--2---:R-:W-:-:S12]  /*6010*/  USHF.L.U64.HI UR4, UR6, 0x1, UR4 ;  /* 0x0000000106047899 */ /* 0x004fd80008010204 */
.L_x_1:
[----:B-----5:R-:W2:Y:S01]  /*6020*/  LDL.64 R4, [R1+0x118] ;  /* 0x0001180001047983 */ /* 0x020ea20000100a00 */
[----:B0-----:R-:W0:Y:S03]  /*6030*/  LDC R2, c[0x0][0x3a0] ;  /* 0x0000e800ff027b82 */ /* 0x001e260000000800 */
[----:B--2---:R1:W-:Y:S04]  /*6040*/  STL [R1+0x1748], R5 ;  /* 0x0017480501007387 */ /* 0x0043e80000100800 */
[----:B-1----:R-:W0:Y:S04]  /*6050*/  LDL R5, [R1+0x42c] ;  /* 0x00042c0001057983 */ /* 0x002e280000100800 */
[----:B------:R-:W-:Y:S04]  /*6060*/  STL [R1+0x1468], R28 ;  /* 0x0014681c01007387 */ /* 0x000fe80000100800 */
        /* <DEDUP_REMOVED lines=73> */
[----:B------:R-:W-:Y:S01]  /*6500*/  STL [R1+0x16b4], R28 ;  /* 0x0016b41c01007387 */ /* 0x000fe20000100800 */
[----:B0-----:R-:W-:-:S03]  /*6510*/  IMAD R2, R5, -0x80, R2 ;  /* 0xffffff8005027824 */ /* 0x001fc600078e0202 */
        /* <DEDUP_REMOVED lines=17> */
[----:B------:R0:W-:Y:S04]  /*6630*/  STL [R1+0x1744], R28 ;  /* 0x0017441c01007387 */ /* 0x0001e80000100800 */
        /* <DEDUP_REMOVED lines=112> */
[----:B------:R-:W-:Y:S04]  /*6d40*/  STL.64 [R1+0x1280], R26 ;  /* 0x0012801a01007387 */ /* 0x000fe80000100a00 */
[----:B------:R-:W-:Y:S04]  /*6d50*/  STL [R1+0x1348], R26 ;  /* 0x0013481a01007387 */ /* 0x000fe80000100800 */
[----:B------:R-:W-:Y:S04]  /*6d60*/  STL [R1+0x1354], R26 ;  /* 0x0013541a01007387 */ /* 0x000fe80000100800 */
[----:B------:R-:W-:Y:S04]  /*6d70*/  STL.64 [R1+0x1278], R24 ;  /* 0x0012781801007387 */ /* 0x000fe80000100a00 */
[----:B------:R-:W-:Y:S04]  /*6d80*/  STL [R1+0x134c], R24 ;  /* 0x00134c1801007387 */ /* 0x000fe80000100800 */
[----:B------:R-:W-:Y:S04]  /*6d90*/  STL [R1+0xeb8], R0 ;  /* 0x000eb80001007387 */ /* 0x000fe80000100800 */
[----:B------:R-:W2:Y:S01]  /*6da0*/  LDL.LU R5, [R1+0x1748] ;  /* 0x0017480001057983 */ /* 0x000ea20000300800 */
[----:B------:R-:W-:-:S02]  /*6db0*/  ISETP.GT.AND P0, PT, R2, RZ, PT ;  /* 0x000000ff0200720c */ /* 0x000fc40003f04270 */
[----:B0-----:R-:W-:Y:S02]  /*6dc0*/  PRMT R28, RZ, 0x7610, R28 ;  /* 0x00007610ff1c7816 */ /* 0x001fe4000000001c */
[----:B-1----:R-:W-:Y:S02]  /*6dd0*/  PRMT R9, RZ, 0x7610, R9 ;  /* 0x00007610ff097816 */ /* 0x002fe40000000009 */
[----:B------:R-:W-:-:S07]  /*6de0*/  ISETP.GT.AND P1, PT, R2, 0x1, PT ;  /* 0x000000010200780c */ /* 0x000fce0003f24270 */
[----:B--2---:R-:W2:Y:S04]  /*6df0*/  @P0 LDG.E.U16 R28, desc[UR8][R4.64] ;  /* 0x00000008041c0981 */ /* 0x004ea8000c1e1500 */
[----:B--2---:R0:W-:Y:S04]  /*6e00*/  STL [R1+0x410], R28 ;  /* 0x0004101c01007387 */ /* 0x0041e80000100800 */
[----:B0-----:R-:W2:Y:S04]  /*6e10*/  LDL.LU R28, [R1+0x1744] ;  /* 0x00174400011c7983 */ /* 0x001ea80000300800 */
[----:B------:R-:W3:Y:S01]  /*6e20*/  LDL.64 R4, [R1+0x110] ;  /* 0x0001100001047983 */ /* 0x000ee20000100a00 */
[----:B------:R-:W-:-:S02]  /*6e30*/  ISETP.GT.AND P2, PT, R2, 0x2, PT ;  /* 0x000000020200780c */ /* 0x000fc40003f44270 */
[----:B--2---:R-:W-:Y:S01]  /*6e40*/  PRMT R28, RZ, 0x7610, R28 ;  /* 0x00007610ff1c7816 */ /* 0x004fe2000000001c */
[----:B---3--:R-:W2:Y:S04]  /*6e50*/  @P0 LDG.E.U16 R9, desc[UR8][R4.64] ;  /* 0x0000000804090981 */ /* 0x008ea8000c1e1500 */
[----:B--2---:R0:W-:Y:S04]  /*6e60*/  STL [R1+0x40c], R9 ;  /* 0x00040c0901007387 */ /* 0x0041e80000100800 */
[----:B0-----:R-:W2:Y:S04]  /*6e70*/  LDL.LU R9, [R1+0x1740] ;  /* 0x0017400001097983 */ /* 0x001ea80000300800 */
[----:B------:R-:W3:Y:S04]  /*6e80*/  LDL R4, [R1+0xb78] ;  /* 0x000b780001047983 */ /* 0x000ee80000100800 */
[----:B------:R-:W3:Y:S01]  /*6e90*/  LDL R5, [R1+0xb7c] ;  /* 0x000b7c0001057983 */ /* 0x000ee20000100800 */
[----:B--2---:R-:W-:-:S02]  /*6ea0*/  PRMT R9, RZ, 0x7610, R9 ;  /* 0x00007610ff097816 */ /* 0x004fc40000000009 */
[----:B---3--:R-:W-:-:S04]  /*6eb0*/  @P1 LOP3.LUT R5, R5, R4, RZ, 0x3c, !PT ;  /* 0x0000000405051212 */ /* 0x008fc800078e3cff */
[----:B------:R-:W-:-:S04]  /*6ec0*/  @P1 LOP3.LUT R4, R5, R4, RZ, 0x3c, !PT ;  /* 0x0000000405041212 */ /* 0x000fc800078e3cff */
[----:B------:R-:W-:-:S05]  /*6ed0*/  @P1 LOP3.LUT R5, R5, R4, RZ, 0x3c, !PT ;  /* 0x0000000405051212 */ /* 0x000fca00078e3cff */
[----:B------:R-:W2:Y:S04]  /*6ee0*/  @P1 LDG.E.U16 R28, desc[UR8][R4.64] ;  /* 0x00000008041c1981 */ /* 0x000ea8000c1e1500 */
[----:B--2---:R0:W-:Y:S04]  /*6ef0*/  STL [R1+0x408], R28 ;  /* 0x0004081c01007387 */ /* 0x0041e80000100800 */
[----:B0-----:R-:W2:Y:S04]  /*6f00*/  LDL.LU R28, [R1+0x173c] ;  /* 0x00173c00011c7983 */ /* 0x001ea80000300800 */
[----:B------:R-:W3:Y:S04]  /*6f10*/  LDL R4, [R1+0xb70] ;  /* 0x000b700001047983 */ /* 0x000ee80000100800 */
[----:B------:R-:W3:Y:S01]  /*6f20*/  LDL R5, [R1+0xb74] ;  /* 0x000b740001057983 */ /* 0x000ee20000100800 */
[----:B------:R-:W-:-:S02]  /*6f30*/  ISETP.GT.AND P0, PT, R2, 0x3, PT ;  /* 0x000000030200780c */ /* 0x000fc40003f04270 */
[----:B--2---:R-:W-:Y:S02]  /*6f40*/  PRMT R28, RZ, 0x7610, R28 ;  /* 0x00007610ff1c7816 */ /* 0x004fe4000000001c */
        /* <DEDUP_REMOVED lines=226> */
[----:B------:R-:W-:-:S02]  /*7d70*/  PRMT R26, RZ, 0x7610, R26 ;  /* 0x00007610ff1a7816 */ /* 0x000fc4000000001a */
[----:B------:R-:W-:Y:S02]  /*7d80*/  ISETP.GT.AND P0, PT, R2, 0xf, PT ;  /* 0x0000000f0200780c */ /* 0x000fe40003f04270 */
        /* <DEDUP_REMOVED lines=10> */
[----:B---3--:R-:W-:-:S04]  /*7e30*/  @P2 LOP3.LUT R5, R5, R4, RZ, 0x3c, !PT ;  /* 0x0000000405052212 */ /* 0x008fc800078e3cff */
[----:B------:R-:W-:-:S04]  /*7e40*/  @P2 LOP3.LUT R4, R5, R4, RZ, 0x3c, !PT ;  /* 0x0000000405042212 */ /* 0x000fc800078e3cff */
[----:B------:R-:W-:-:S05]  /*7e50*/  @P2 LOP3.LUT R5, R5, R4, RZ, 0x3c, !PT ;  /* 0x0000000405052212 */ /* 0x000fca00078e3cff */
[----:B------:R-:W3:Y:S04]  /*7e60*/  @P2 LDG.E.U16 R28, desc[UR8][R4.64] ;  /* 0x00000008041c2981 */ /* 0x000ee8000c1e1500 */
[----:B---3--:R0:W-:Y:S04]  /*7e70*/  STL [R1+0x39c], R28 ;  /* 0x00039c1c01007387 */ /* 0x0081e80000100800 */
[----:B0-----:R-:W3:Y:S04]  /*7e80*/  LDL.LU R28, [R1+0x16d4] ;  /* 0x0016d400011c7983 */ /* 0x001ee80000300800 */
[----:B------:R-:W4:Y:S04]  /*7e90*/  LDL R4, [R1+0xaa0] ;  /* 0x000aa00001047983 */ /* 0x000f280000100800 */
[----:B------:R-:W4:Y:S01]  /*7ea0*/  LDL R5, [R1+0xaa4] ;  /* 0x000aa40001057983 */ /* 0x000f220000100800 */
[----:B--2---:R-:W-:-:S02]  /*7eb0*/  PRMT R9, RZ, 0x7610, R9 ;  /* 0x00007610ff097816 */ /* 0x004fc40000000009 */
[----:B----4-:R-:W-:-:S04]  /*7ec0*/  @P2 LOP3.LUT R5, R5, R4, RZ, 0x3c, !PT ;  /* 0x0000000405052212 */ /* 0x010fc800078e3cff */
[----:B------:R-:W-:-:S04]  /*7ed0*/  @P2 LOP3.LUT R4, R5, R4, RZ, 0x3c, !PT ;  /* 0x0000000405042212 */ /* 0x000fc800078e3cff */
[----:B------:R-:W-:-:S05]  /*7ee0*/  @P2 LOP3.LUT R5, R5, R4, RZ, 0x3c, !PT ;  /* 0x0000000405052212 */ /* 0x000fca00078e3cff */
[----:B------:R-:W2:Y:S04]  /*7ef0*/  @P2 LDG.E.U16 R26, desc[UR8][R4.64] ;  /* 0x00000008041a2981 */ /* 0x000ea8000c1e1500 */
[----:B------:R-:W4:Y:S04]  /*7f00*/  LDL R4, [R1+0xa98] ;  /* 0x000a980001047983 */ /* 0x000f280000100800 */
[----:B------:R-:W4:Y:S01]  /*7f10*/  LDL R5, [R1+0xa9c] ;  /* 0x000a9c0001057983 */ /* 0x000f220000100800 */
[----:B---3--:R-:W-:Y:S02]  /*7f20*/  PRMT R28, RZ, 0x7610, R28 ;  /* 0x00007610ff1c7816 */ /* 0x008fe4000000001c */
[----:B------:R-:W-:Y:S01]  /*7f30*/  ISETP.GT.AND P2, PT, R2, 0x11, PT ;  /* 0x000000110200780c */ /* 0x000fe20003f44270 */
[----:B--2---:R-:W-:Y:S01]  /*7f40*/  STL [R1+0x1358], R26 ;  /* 0x0013581a01007387 */ /* 0x004fe20000100800 */
[----:B----4-:R-:W-:-:S04]  /*7f50*/  @P0 LOP3.LUT R5, R5, R4, RZ, 0x3c, !PT ;  /* 0x0000000405050212 */ /* 0x010fc800078e3cff */
        /* <DEDUP_REMOVED lines=273> */
[----:B------:R-:W-:Y:S02]  /*9070*/  PRMT R24, RZ, 0x7610, R24 ;  /* 0x00007610ff187816 */ /* 0x000fe40000000018 */
[----:B------:R-:W-:Y:S02]  /*9080*/  ISETP.GT.AND P1, PT, R2, 0x1f, PT ;  /* 0x0000001f0200780c */ /* 0x000fe40003f24270 */
        /* <DEDUP_REMOVED lines=9> */
[----:B------:R-:W-:Y:S02]  /*9120*/  ISETP.GT.AND P2, PT, R2, 0x20, PT ;  /* 0x000000200200780c */ /* 0x000fe40003f44270 */
[----:B----4-:R-:W-:-:S04]  /*9130*/  @P0 LOP3.LUT R5, R5, R4, RZ, 0x3c, !PT ;  /* 0x0000000405050212 */ /* 0x010fc800078e3cff */
[----:B------:R-:W-:-:S04]  /*9140*/  @P0 LOP3.LUT R4, R5, R4, RZ, 0x3c, !PT ;  /* 0x0000000405040212 */ /* 0x000fc800078e3cff */
[----:B------:R-:W-:-:S05]  /*9150*/  @P0 LOP3.LUT R5, R5, R4, RZ, 0x3c, !PT ;  /* 0x0000000405050212 */ /* 0x000fca00078e3cff */
[----:B------:R-:W2:Y:S04]  /*9160*/  @P0 LDG.E.U16 R29, desc[UR8][R4.64] ;  /* 0x00000008041d0981 */ /* 0x000ea8000c1e1500 */
[----:B------:R-:W4:Y:S04]  /*9170*/  LDL R4, [R1+0x9a0] ;  /* 0x0009a00001047983 */ /* 0x000f280000100800 */
[----:B------:R-:W4:Y:S01]  /*9180*/  LDL R5, [R1+0x9a4] ;  /* 0x0009a40001057983 */ /* 0x000f220000100800 */
[----:B---3--:R-:W-:-:S03]  /*9190*/  PRMT R28, RZ, 0x7610, R28 ;  /* 0x00007610ff1c7816 */ /* 0x008fc6000000001c */
[----:B--2---:R-:W-:Y:S01]  /*91a0*/  STL [R1+0x135c], R29 ;  /* 0x00135c1d01007387 */ /* 0x004fe20000100800 */
[----:B----4-:R-:W-:-:S04]  /*91b0*/  @P0 LOP3.LUT R5, R5, R4, RZ, 0x3c, !PT ;  /* 0x0000000405050212 */ /* 0x010fc800078e3cff */
[----:B------:R-:W-:-:S04]  /*91c0*/  @P0 LOP3.LUT R4, R5, R4, RZ, 0x3c, !PT ;  /* 0x0000000405040212 */ /* 0x000fc800078e3cff */
[----:B------:R-:W-:-:S05]  /*91d0*/  @P0 LOP3.LUT R5, R5, R4, RZ, 0x3c, !PT ;  /* 0x0000000405050212 */ /* 0x000fca00078e3cff */
[----:B------:R-:W2:Y:S04]  /*91e0*/  @P0 LDG.E.U16 R24, desc[UR8][R4.64] ;  /* 0x0000000804180981 */ /* 0x000ea8000c1e1500 */
[----:B------:R-:W3:Y:S04]  /*91f0*/  LDL R4, [R1+0x998] ;  /* 0x0009980001047983 */ /* 0x000ee80000100800 */
[----:B------:R-:W3:Y:S01]  /*9200*/  LDL R5, [R1+0x99c] ;  /* 0x00099c0001057983 */ /* 0x000ee20000100800 */
[----:B------:R-:W-:-:S03]  /*9210*/  ISETP.GT.AND P0, PT, R2, 0x21, PT ;  /* 0x000000210200780c */ /* 0x000fc60003f04270 */
[----:B--2---:R-:W-:Y:S01]  /*9220*/  STL [R1+0x1360], R24 ;  /* 0x0013601801007387 */ /* 0x004fe20000100800 */
        /* <DEDUP_REMOVED lines=112> */
[----:B------:R-:W3:Y:S02]  /*9930*/  LDL R5, [R1+0x93c] ;  /* 0x00093c0001057983 */ /* 0x000ee40000100800 */
        /* <DEDUP_REMOVED lines=1092> */
[----:B------:R-:W4:Y:S02]  /*dd80*/  LDL R5, [R1+0x5a4] ;  /* 0x0005a40001057983 */ /* 0x000f240000100800 */
[----:B----4-:R-:W-:-:S04]  /*dd90*/  @P1 LOP3.LUT R5, R5, R4, RZ, 0x3c, !PT ;  /* 0x0000000405051212 */ /* 0x010fc800078e3cff */
[----:B------:R-:W-:-:S04]  /*dda0*/  @P1 LOP3.LUT R4, R5, R4, RZ, 0x3c, !PT ;  /* 0x0000000405041212 */ /* 0x000fc800078e3cff */
[----:B------:R-:W-:-:S05]  /*ddb0*/  @P1 LOP3.LUT R5, R5, R4, RZ, 0x3c, !PT ;  /* 0x0000000405051212 */ /* 0x000fca00078e3cff */
[----:B------:R-:W4:Y:S04]  /*ddc0*/  @P1 LDG.E.U16 R8, desc[UR8][R4.64] ;  /* 0x0000000804081981 */ /* 0x000f28000c1e1500 */
[----:B----4-:R0:W-:Y:S04]  /*ddd0*/  STL [R1+0x1d0], R8 ;  /* 0x0001d00801007387 */ /* 0x0101e80000100800 */
[----:B0-----:R-:W4:Y:S04]  /*dde0*/  LDL.LU R8, [R1+0x1460] ;  /* 0x0014600001087983 */ /* 0x001f280000300800 */
[----:B------:R-:W2:Y:S04]  /*ddf0*/  LDL R4, [R1+0x598] ;  /* 0x0005980001047983 */ /* 0x000ea80000100800 */
[----:B------:R-:W2:Y:S01]  /*de00*/  LDL R5, [R1+0x59c] ;  /* 0x00059c0001057983 */ /* 0x000ea20000100800 */
[----:B------:R-:W-:-:S02]  /*de10*/  PRMT R21, RZ, 0x7610, R21 ;  /* 0x00007610ff157816 */ /* 0x000fc40000000015 */
[----:B------:R-:W-:Y:S02]  /*de20*/  PRMT R20, RZ, 0x7610, R20 ;  /* 0x00007610ff147816 */ /* 0x000fe40000000014 */
[----:B------:R-:W-:Y:S02]  /*de30*/  ISETP.GT.AND P1, PT, R2, 0x61, PT ;  /* 0x000000610200780c */ /* 0x000fe40003f24270 */
[----:B--2---:R-:W-:-:S04]  /*de40*/  @P2 LOP3.LUT R5, R5, R4, RZ, 0x3c, !PT ;  /* 0x0000000405052212 */ /* 0x004fc800078e3cff */
[----:B------:R-:W-:-:S04]  /*de50*/  @P2 LOP3.LUT R4, R5, R4, RZ, 0x3c, !PT ;  /* 0x0000000405042212 */ /* 0x000fc800078e3cff */
[----:B------:R-:W-:-:S05]  /*de60*/  @P2 LOP3.LUT R5, R5, R4, RZ, 0x3c, !PT ;  /* 0x0000000405052212 */ /* 0x000fca00078e3cff */
[----:B------:R-:W2:Y:S04]  /*de70*/  @P2 LDG.E.U16 R23, desc[UR8][R4.64] ;  /* 0x0000000804172981 */ /* 0x000ea8000c1e1500 */
[----:B--2---:R0:W-:Y:S04]  /*de80*/  STL [R1+0x1cc], R23 ;  /* 0x0001cc1701007387 */ /* 0x0041e80000100800 */
[----:B0-----:R-:W2:Y:S04]  /*de90*/  LDL.LU R23, [R1+0x145c] ;  /* 0x00145c0001177983 */ /* 0x001ea80000300800 */
[----:B------:R-:W2:Y:S04]  /*dea0*/  LDL R4, [R1+0x590] ;  /* 0x0005900001047983 */ /* 0x000ea80000100800 */
[----:B------:R-:W2:Y:S02]  /*deb0*/  LDL R5, [R1+0x594] ;  /* 0x0005940001057983 */ /* 0x000ea40000100800 */
        /* <DEDUP_REMOVED lines=88> */
[----:B------:R-:W3:Y:S04]  /*e440*/  LDL R4, [R1+0x540] ;  /* 0x0005400001047983 */ /* 0x000ee80000100800 */
[----:B------:R-:W3:Y:S04]  /*e450*/  LDL R5, [R1+0x544] ;  /* 0x0005440001057983 */ /* 0x000ee80000100800 */
[----:B--2---:R0:W-:Y:S01]  /*e460*/  STL [R1+0x98], R28 ;  /* 0x0000981c01007387 */ /* 0x0041e20000100800 */
[----:B------:R-:W-:-:S03]  /*e470*/  PRMT R24, RZ, 0x7610, R24 ;  /* 0x00007610ff187816 */ /* 0x000fc60000000018 */
[----:B0-----:R-:W2:Y:S01]  /*e480*/  LDL R28, [R1+0x50c] ;  /* 0x00050c00011c7983 */ /* 0x001ea20000100800 */
[-C--:B---3--:R-:W-:Y:S02]  /*e490*/  @P1 LOP3.LUT R5, R5, R4.reuse, RZ, 0x3c, !PT ;  /* 0x0000000405051212 */ /* 0x088fe400078e3cff */
[----:B------:R-:W-:Y:S02]  /*e4a0*/  PRMT R29, RZ, 0x7610, R29 ;  /* 0x00007610ff1d7816 */ /* 0x000fe4000000001d */
[C---:B------:R-:W-:Y:S02]  /*e4b0*/  ISETP.GT.AND P0, PT, R2.reuse, 0x66, PT ;  /* 0x000000660200780c */ /* 0x040fe40003f04270 */
[----:B------:R-:W-:Y:S02]  /*e4c0*/  ISETP.GT.AND P3, PT, R2, 0x68, PT ;  /* 0x000000680200780c */ /* 0x000fe40003f64270 */
[----:B------:R-:W-:-:S04]  /*e4d0*/  @P1 LOP3.LUT R4, R5, R4, RZ, 0x3c, !PT ;  /* 0x0000000405041212 */ /* 0x000fc800078e3cff */
[----:B------:R-:W-:-:S05]  /*e4e0*/  @P1 LOP3.LUT R5, R5, R4, RZ, 0x3c, !PT ;  /* 0x0000000405051212 */ /* 0x000fca00078e3cff */
[----:B------:R-:W3:Y:S04]  /*e4f0*/  @P1 LDG.E.U16 R26, desc[UR8][R4.64] ;  /* 0x00000008041a1981 */ /* 0x000ee8000c1e1500 */
[----:B------:R-:W2:Y:S04]  /*e500*/  LDL R4, [R1+0x538] ;  /* 0x0005380001047983 */ /* 0x000ea80000100800 */
[----:B------:R-:W2:Y:S04]  /*e510*/  LDL R5, [R1+0x53c] ;  /* 0x00053c0001057983 */ /* 0x000ea80000100800 */
[----:B---3--:R-:W-:Y:S01]  /*e520*/  STL [R1+0x13b0], R26 ;  /* 0x0013b01a01007387 */ /* 0x008fe20000100800 */
[----:B--2---:R-:W-:-:S04]  /*e530*/  @P2 LOP3.LUT R5, R5, R4, RZ, 0x3c, !PT ;  /* 0x0000000405052212 */ /* 0x004fc800078e3cff */
[----:B------:R-:W-:-:S04]  /*e540*/  @P2 LOP3.LUT R4, R5, R4, RZ, 0x3c, !PT ;  /* 0x0000000405042212 */ /* 0x000fc800078e3cff */
[----:B------:R-:W-:-:S05]  /*e550*/  @P2 LOP3.LUT R5, R5, R4, RZ, 0x3c, !PT ;  /* 0x0000000405052212 */ /* 0x000fca00078e3cff */
[----:B------:R-:W2:Y:S04]  /*e560*/  @P2 LDG.E.U16 R24, desc[UR8][R4.64] ;  /* 0x0000000804182981 */ /* 0x000ea8000c1e1500 */
[----:B------:R-:W3:Y:S04]  /*e570*/  LDL R4, [R1+0x530] ;  /* 0x0005300001047983 */ /* 0x000ee80000100800 */
[----:B------:R-:W3:Y:S01]  /*e580*/  LDL R5, [R1+0x534] ;  /* 0x0005340001057983 */ /* 0x000ee20000100800 */
[----:B------:R-:W-:Y:S02]  /*e590*/  PRMT R13, RZ, 0x7610, R13 ;  /* 0x00007610ff0d7816 */ /* 0x000fe4000000000d */
[----:B------:R-:W-:-:S02]  /*e5a0*/  PRMT R12, RZ, 0x7610, R12 ;  /* 0x00007610ff0c7816 */ /* 0x000fc4000000000c */
[----:B------:R-:W-:Y:S02]  /*e5b0*/  PRMT R11, RZ, 0x7610, R11 ;  /* 0x00007610ff0b7816 */ /* 0x000fe4000000000b */
[----:B------:R-:W-:Y:S01]  /*e5c0*/  ISETP.GT.AND P1, PT, R2, 0x69, PT ;  /* 0x000000690200780c */ /* 0x000fe20003f24270 */
[----:B--2---:R-:W-:Y:S01]  /*e5d0*/  STL [R1+0x1364], R24 ;  /* 0x0013641801007387 */ /* 0x004fe20000100800 */
[----:B---3--:R-:W-:-:S04]  /*e5e0*/  @P2 LOP3.LUT R5, R5, R4, RZ, 0x3c, !PT ;  /* 0x0000000405052212 */ /* 0x008fc800078e3cff */
[----:B------:R-:W-:-:S04]  /*e5f0*/  @P2 LOP3.LUT R4, R5, R4, RZ, 0x3c, !PT ;  /* 0x0000000405042212 */ /* 0x000fc800078e3cff */
[----:B------:R-:W-:-:S05]  /*e600*/  @P2 LOP3.LUT R5, R5, R4, RZ, 0x3c, !PT ;  /* 0x0000000405052212 */ /* 0x000fca00078e3cff */
[----:B------:R-:W2:Y:S04]  /*e610*/  @P2 LDG.E.U16 R29, desc[UR8][R4.64] ;  /* 0x00000008041d2981 */ /* 0x000ea8000c1e1500 */
[----:B------:R-:W3:Y:S04]  /*e620*/  LDL R4, [R1+0x528] ;  /* 0x0005280001047983 */ /* 0x000ee80000100800 */
[----:B------:R-:W3:Y:S04]  /*e630*/  LDL R5, [R1+0x52c] ;  /* 0x00052c0001057983 */ /* 0x000ee80000100800 */
[----:B--2---:R-:W-:Y:S01]  /*e640*/  STL [R1+0x1368], R29 ;  /* 0x0013681d01007387 */ /* 0x004fe20000100800 */
[----:B---3--:R-:W-:-:S04]  /*e650*/  @P0 LOP3.LUT R5, R5, R4, RZ, 0x3c, !PT ;  /* 0x0000000405050212 */ /* 0x008fc800078e3cff */
[----:B------:R-:W-:-:S04]  /*e660*/  @P0 LOP3.LUT R4, R5, R4, RZ, 0x3c, !PT ;  /* 0x0000000405040212 */ /* 0x000fc800078e3cff */
[----:B------:R-:W-:-:S05]  /*e670*/  @P0 LOP3.LUT R5, R5, R4, RZ, 0x3c, !PT ;  /* 0x0000000405050212 */ /* 0x000fca00078e3cff */
[----:B------:R-:W2:Y:S04]  /*e680*/  @P0 LDG.E.U16 R13, desc[UR8][R4.64] ;  /* 0x00000008040d0981 */ /* 0x000ea8000c1e1500 */
[----:B--2---:R0:W-:Y:S04]  /*e690*/  STL [R1+0x194], R13 ;  /* 0x0001940d01007387 */ /* 0x0041e80000100800 */
[----:B0-----:R-:W2:Y:S04]  /*e6a0*/  LDL.LU R13, [R1+0x1434] ;  /* 0x00143400010d7983 */ /* 0x001ea80000300800 */
[----:B------:R-:W3:Y:S01]  /*e6b0*/  LDL R5, [R1+0x508] ;  /* 0x0005080001057983 */ /* 0x000ee20000100800 */
[----:B------:R-:W-:-:S03]  /*e6c0*/  @P3 IMAD.MOV.U32 R4, RZ, RZ, R28 ;  /* 0x000000ffff043224 */ /* 0x000fc600078e001c */
[----:B------:R-:W2:Y:S04]  /*e6d0*/  LDL R28, [R1+0x4e4] ;  /* 0x0004e400011c7983 */ /* 0x000ea80000100800 */
[----:B---3--:R-:W3:Y:S04]  /*e6e0*/  @P3 LDG.E.U16 R12, desc[UR8][R4.64] ;  /* 0x00000008040c3981 */ /* 0x008ee8000c1e1500 */
[----:B---3--:R0:W-:Y:S04]  /*e6f0*/  STL [R1+0x70], R12 ;  /* 0x0000700c01007387 */ /* 0x0081e80000100800 */
[----:B0-----:R-:W3:Y:S04]  /*e700*/  LDL.LU R12, [R1+0x1430] ;  /* 0x00143000010c7983 */ /* 0x001ee80000300800 */
[----:B------:R-:W2:Y:S04]  /*e710*/  LDL R4, [R1+0x500] ;  /* 0x0005000001047983 */ /* 0x000ea80000100800 */
[----:B------:R-:W2:Y:S01]  /*e720*/  LDL R5, [R1+0x504] ;  /* 0x0005040001057983 */ /* 0x000ea20000100800 */
[----:B------:R-:W-:-:S02]  /*e730*/  PRMT R10, RZ, 0x7610, R10 ;  /* 0x00007610ff0a7816 */ /* 0x000fc4000000000a */
        /* <DEDUP_REMOVED lines=27> */
[----:B--2---:R-:W-:-:S04]  /*e8f0*/  @P2 LOP3.LUT R5, R5, R4, RZ, 0x3c, !PT ;  /* 0x0000000405052212 */ /* 0x004fc800078e3cff */
[----:B------:R-:W-:-:S04]  /*e900*/  @P2 LOP3.LUT R4, R5, R4, RZ, 0x3c, !PT ;  /* 0x0000000405042212 */ /* 0x000fc800078e3cff */
[----:B------:R-:W-:-:S05]  /*e910*/  @P2 LOP3.LUT R5, R5, R4, RZ, 0x3c, !PT ;  /* 0x0000000405052212 */ /* 0x000fca00078e3cff */
[----:B------:R0:W2:Y:S04]  /*e920*/  @P2 LDG.E.U16 R9, desc[UR8][R4.64] ;  /* 0x0000000804092981 */ /* 0x0000a8000c1e1500 */
[----:B------:R-:W3:Y:S01]  /*e930*/  LDL R5, [R1+0x4e0] ;  /* 0x0004e00001057983 */ /* 0x000ee20000100800 */
[----:B------:R-:W-:Y:S01]  /*e940*/  PRMT R29, RZ, 0x7610, R29 ;  /* 0x00007610ff1d7816 */ /* 0x000fe2000000001d */
[----:B0-----:R-:W-:Y:S02]  /*e950*/  @P2 IMAD.MOV.U32 R4, RZ, RZ, R28 ;  /* 0x000000ffff042224 */ /* 0x001fe400078e001c */
[----:B--2---:R0:W-:Y:S01]  /*e960*/  STL [R1+0x50], R9 ;  /* 0x0000500901007387 */ /* 0x0041e20000100800 */
[----:B------:R-:W-:Y:S02]  /*e970*/  ISETP.GT.AND P1, PT, R2, 0x6b, PT ;  /* 0x0000006b0200780c */ /* 0x000fe40003f24270 */
[----:B------:R-:W-:Y:S01]  /*e980*/  PRMT R26, RZ, 0x7610, R26 ;  /* 0x00007610ff1a7816 */ /* 0x000fe2000000001a */
[----:B------:R-:W2:Y:S04]  /*e990*/  LDL R28, [R1+0x4c4] ;  /* 0x0004c400011c7983 */ /* 0x000ea80000100800 */
[----:B---3--:R1:W3:Y:S04]  /*e9a0*/  @P2 LDG.E.U16 R29, desc[UR8][R4.64] ;  /* 0x00000008041d2981 */ /* 0x0082e8000c1e1500 */
[----:B0-----:R-:W2:Y:S04]  /*e9b0*/  LDL R9, [R1+0x4cc] ;  /* 0x0004cc0001097983 */ /* 0x001ea80000100800 */
[----:B------:R-:W1:Y:S04]  /*e9c0*/  LDL R4, [R1+0x4d8] ;  /* 0x0004d80001047983 */ /* 0x000e680000100800 */
[----:B------:R-:W1:Y:S02]  /*e9d0*/  LDL R5, [R1+0x4dc] ;  /* 0x0004dc0001057983 */ /* 0x000e640000100800 */
[----:B-1----:R-:W-:-:S04]  /*e9e0*/  @P1 LOP3.LUT R5, R5, R4, RZ, 0x3c, !PT ;  /* 0x0000000405051212 */ /* 0x002fc800078e3cff */
[----:B------:R-:W-:-:S04]  /*e9f0*/  @P1 LOP3.LUT R4, R5, R4, RZ, 0x3c, !PT ;  /* 0x0000000405041212 */ /* 0x000fc800078e3cff */
[----:B------:R-:W-:Y:S01]  /*ea00*/  @P1 LOP3.LUT R5, R5, R4, RZ, 0x3c, !PT ;  /* 0x0000000405051212 */ /* 0x000fe200078e3cff */
[----:B---3--:R0:W-:Y:S04]  /*ea10*/  STL [R1+0x13e0], R29 ;  /* 0x0013e01d01007387 */ /* 0x0081e80000100800 */
[----:B------:R1:W3:Y:S01]  /*ea20*/  @P1 LDG.E.U16 R26, desc[UR8][R4.64] ;  /* 0x00000008041a1981 */ /* 0x0002e2000c1e1500 */
[----:B------:R-:W-:-:S03]  /*ea30*/  PRMT R0, RZ, 0x7610, R0 ;  /* 0x00007610ff007816 */ /* 0x000fc60000000000 */
[----:B0-----:R-:W2:Y:S04]  /*ea40*/  LDL R29, [R1+0x4c0] ;  /* 0x0004c000011d7983 */ /* 0x001ea80000100800 */
[----:B------:R-:W1:Y:S04]  /*ea50*/  LDL R4, [R1+0x4d0] ;  /* 0x0004d00001047983 */ /* 0x000e680000100800 */
[----:B------:R-:W1:Y:S01]  /*ea60*/  LDL R5, [R1+0x4d4] ;  /* 0x0004d40001057983 */ /* 0x000e620000100800 */
[----:B------:R-:W-:Y:S02]  /*ea70*/  ISETP.GT.AND P2, PT, R2, 0x6c, PT ;  /* 0x0000006c0200780c */ /* 0x000fe40003f44270 */
[----:B-1----:R-:W-:-:S04]  /*ea80*/  @P1 LOP3.LUT R5, R5, R4, RZ, 0x3c, !PT ;  /* 0x0000000405051212 */ /* 0x002fc800078e3cff */
[----:B------:R-:W-:-:S04]  /*ea90*/  @P1 LOP3.LUT R4, R5, R4, RZ, 0x3c, !PT ;  /* 0x0000000405041212 */ /* 0x000fc800078e3cff */
[----:B------:R-:W-:Y:S01]  /*eaa0*/  @P1 LOP3.LUT R5, R5, R4, RZ, 0x3c, !PT ;  /* 0x0000000405051212 */ /* 0x000fe200078e3cff */
[----:B---3--:R0:W-:Y:S04]  /*eab0*/  STL [R1+0x13c8], R26 ;  /* 0x0013c81a01007387 */ /* 0x0081e80000100800 */
[----:B------:R2:W3:Y:S04]  /*eac0*/  @P1 LDG.E.U16 R0, desc[UR8][R4.64] ;  /* 0x0000000804001981 */ /* 0x0004e8000c1e1500 */
[----:B------:R-:W3:Y:S01]  /*ead0*/  LDL R5, [R1+0x4c8] ;  /* 0x0004c80001057983 */ /* 0x000ee20000100800 */
[----:B------:R-:W-:Y:S01]  /*eae0*/  PRMT R27, RZ, 0x7610, R27 ;  /* 0x00007610ff1b7816 */ /* 0x000fe2000000001b */
[----:B--2---:R-:W-:-:S05]  /*eaf0*/  @P2 IMAD.MOV.U32 R4, RZ, RZ, R9 ;  /* 0x000000ffff042224 */ /* 0x004fca00078e0009 */
[----:B---3--:R1:W2:Y:S04]  /*eb00*/  @P2 LDG.E.U16 R27, desc[UR8][R4.64] ;  /* 0x00000008041b2981 */ /* 0x0082a8000c1e1500 */
[----:B------:R-:W-:Y:S04]  /*eb10*/  STL [R1+0x13cc], R0 ;  /* 0x0013cc0001007387 */ /* 0x000fe80000100800 */
[----:B------:R-:W3:Y:S01]  /*eb20*/  LDL R9, [R1+0x484] ;  /* 0x0004840001097983 */ /* 0x000ee20000100800 */
[----:B------:R-:W-:Y:S01]  /*eb30*/  PRMT R24, RZ, 0x7610, R24 ;  /* 0x00007610ff187816 */ /* 0x000fe20000000018 */
[----:B-1----:R-:W-:-:S02]  /*eb40*/  @P2 IMAD.MOV.U32 R4, RZ, RZ, R28 ;  /* 0x000000ffff042224 */ /* 0x002fc400078e001c */
[----:B------:R-:W-:-:S05]  /*eb50*/  @P2 IMAD.MOV.U32 R5, RZ, RZ, R29 ;  /* 0x000000ffff052224 */ /* 0x000fca00078e001d */
[----:B------:R-:W3:Y:S04]  /*eb60*/  @P2 LDG.E.U16 R24, desc[UR8][R4.64] ;  /* 0x0000000804182981 */ /* 0x000ee8000c1e1500 */
[----:B--2---:R1:W-:Y:S04]  /*eb70*/  STL [R1+0x13b4], R27 ;  /* 0x0013b41b01007387 */ /* 0x0043e80000100800 */
[----:B------:R-:W2:Y:S01]  /*eb80*/  LDL R5, [R1+0x488] ;  /* 0x0004880001057983 */ /* 0x000ea20000100800 */
[----:B------:R-:W-:Y:S02]  /*eb90*/  ISETP.GT.AND P1, PT, R2, 0x70, PT ;  /* 0x000000700200780c */ /* 0x000fe40003f24270 */
[----:B0-----:R-:W-:Y:S01]  /*eba0*/  PRMT R26, RZ, 0x7610, R26 ;  /* 0x00007610ff1a7816 */ /* 0x001fe2000000001a */
[----:B------:R-:W2:Y:S04]  /*ebb0*/  LDL R29, [R1+0xbc4] ;  /* 0x000bc400011d7983 */ /* 0x000ea80000100800 */
[----:B------:R-:W2:Y:S04]  /*ebc0*/  LDL R28, [R1+0xbd0] ;  /* 0x000bd000011c7983 */ /* 0x000ea80000100800 */
[----:B-1----:R-:W2:Y:S04]  /*ebd0*/  LDL R27, [R1+0x48c] ;  /* 0x00048c00011b7983 */ /* 0x002ea80000100800 */
[----:B---3--:R-:W-:Y:S01]  /*ebe0*/  STL [R1+0x13b8], R24 ;  /* 0x0013b81801007387 */ /* 0x008fe20000100800 */
[----:B--2---:R-:W-:Y:S01]  /*ebf0*/  @P1 IMAD.MOV.U32 R4, RZ, RZ, R27 ;  /* 0x000000ffff041224 */ /* 0x004fe200078e001b */
[----:B----4-:R-:W-:-:S02]  /*ec00*/  PRMT R8, RZ, 0x7610, R8 ;  /* 0x00007610ff087816 */ /* 0x010fc40000000008 */
[----:B------:R-:W2:Y:S04]  /*ec10*/  LDL R27, [R1+0x4bc] ;  /* 0x0004bc00011b7983 */ /* 0x000ea80000100800 */
[----:B------:R0:W3:Y:S04]  /*ec20*/  @P1 LDG.E.U16 R26, desc[UR8][R4.64] ;  /* 0x00000008041a1981 */ /* 0x0000e8000c1e1500 */
[----:B------:R-:W4:Y:S01]  /*ec30*/  LDL R5, [R1+0x480] ;  /* 0x0004800001057983 */ /* 0x000f220000100800 */
[----:B0-----:R-:W-:Y:S01]  /*ec40*/  @P1 IMAD.MOV.U32 R4, RZ, RZ, R9 ;  /* 0x000000ffff041224 */ /* 0x001fe200078e0009 */
[----:B------:R-:W-:-:S02]  /*ec50*/  ISETP.GT.AND P2, PT, R2, 0x78, PT ;  /* 0x000000780200780c */ /* 0x000fc40003f44270 */
[----:B---3--:R0:W-:Y:S01]  /*ec60*/  STL [R1+0x1414], R26 ;  /* 0x0014141a01007387 */ /* 0x0081e20000100800 */
[----:B------:R-:W-:-:S03]  /*ec70*/  PRMT R6, RZ, 0x7610, R6 ;  /* 0x00007610ff067816 */ /* 0x000fc60000000006 */
[----:B------:R-:W3:Y:S04]  /*ec80*/  LDL R9, [R1+0x478] ;  /* 0x0004780001097983 */ /* 0x000ee80000100800 */
[----:B----4-:R1:W4:Y:S04]  /*ec90*/  @P1 LDG.E.U16 R8, desc[UR8][R4.64] ;  /* 0x0000000804081981 */ /* 0x010328000c1e1500 */
[----:B0-----:R-:W2:Y:S04]  /*eca0*/  LDL R26, [R1+0x4b8] ;  /* 0x0004b800011a7983 */ /* 0x001ea80000100800 */
[----:B------:R-:W1:Y:S04]  /*ecb0*/  LDL R4, [R1+0xba0] ;  /* 0x000ba00001047983 */ /* 0x000e680000100800 */
[----:B------:R-:W1:Y:S02]  /*ecc0*/  LDL R5, [R1+0xbc8] ;  /* 0x000bc80001057983 */ /* 0x000e640000100800 */
[----:B-1----:R-:W-:-:S04]  /*ecd0*/  @P2 LOP3.LUT R5, R5, R4, RZ, 0x3c, !PT ;  /* 0x0000000405052212 */ /* 0x002fc800078e3cff */
[----:B------:R-:W-:-:S04]  /*ece0*/  @P2 LOP3.LUT R4, R5, R4, RZ, 0x3c, !PT ;  /* 0x0000000405042212 */ /* 0x000fc800078e3cff */
[----:B------:R-:W-:-:S05]  /*ecf0*/  @P2 LOP3.LUT R5, R5, R4, RZ, 0x3c, !PT ;  /* 0x0000000405052212 */ /* 0x000fca00078e3cff */
[----:B------:R0:W3:Y:S04]  /*ed00*/  @P2 LDG.E.U16 R6, desc[UR8][R4.64] ;  /* 0x0000000804062981 */ /* 0x0000e8000c1e1500 */
[----:B----4-:R1:W-:Y:S04]  /*ed10*/  STL [R1+0x14], R8 ;  /* 0x0000140801007387 */ /* 0x0103e80000100800 */
[----:B-1----:R-:W4:Y:S01]  /*ed20*/  LDL R8, [R1+0x47c] ;  /* 0x00047c0001087983 */ /* 0x002f220000100800 */
[----:B------:R-:W-:Y:S02]  /*ed30*/  PRMT R3, RZ, 0x7610, R3 ;  /* 0x00007610ff037816 */ /* 0x000fe40000000003 */
[----:B------:R-:W-:Y:S01]  /*ed40*/  ISETP.GT.AND P1, PT, R2, 0x6d, PT ;  /* 0x0000006d0200780c */ /* 0x000fe20003f24270 */
[----:B0-----:R-:W-:-:S02]  /*ed50*/  @P2 IMAD.MOV.U32 R4, RZ, RZ, R28 ;  /* 0x000000ffff042224 */ /* 0x001fc400078e001c */
[----:B------:R-:W-:-:S05]  /*ed60*/  @P2 IMAD.MOV.U32 R5, RZ, RZ, R29 ;  /* 0x000000ffff052224 */ /* 0x000fca00078e001d */
[----:B------:R2:W4:Y:S01]  /*ed70*/  @P2 LDG.E.U16 R3, desc[UR8][R4.64] ;  /* 0x0000000804032981 */ /* 0x000522000c1e1500 */
[----:B------:R-:W-:Y:S02]  /*ed80*/  ISETP.GT.AND P2, PT, R2, 0x71, PT ;  /* 0x000000710200780c */ /* 0x000fe40003f44270 */
[----:B------:R-:W-:Y:S02]  /*ed90*/  PRMT R25, RZ, 0x7610, R25 ;  /* 0x00007610ff197816 */ /* 0x000fe40000000019 */
[----:B------:R-:W-:Y:S01]  /*eda0*/  PRMT R24, RZ, 0x7610, R24 ;  /* 0x00007610ff187816 */ /* 0x000fe20000000018 */
[----:B--2---:R-:W-:Y:S02]  /*edb0*/  @P1 IMAD.MOV.U32 R4, RZ, RZ, R27 ;  /* 0x000000ffff041224 */ /* 0x004fe400078e001b */
[----:B------:R-:W-:-:S05]  /*edc0*/  @P1 IMAD.MOV.U32 R5, RZ, RZ, R26 ;  /* 0x000000ffff051224 */ /* 0x000fca00078e001a */
[----:B------:R3:W2:Y:S02]  /*edd0*/  @P1 LDG.E.U16 R25, desc[UR8][R4.64] ;  /* 0x0000000804191981 */ /* 0x0006a4000c1e1500 */
[----:B---3--:R-:W-:Y:S02]  /*ede0*/  @P2 IMAD.MOV.U32 R5, RZ, RZ, R9 ;  /* 0x000000ffff052224 */ /* 0x008fe400078e0009 */
[----:B------:R0:W-:Y:S04]  /*edf0*/  STL [R1+0x10], R6 ;  /* 0x0000100601007387 */ /* 0x0001e80000100800 */
[----:B0-----:R-:W3:Y:S04]  /*ee00*/  LDL.LU R6, [R1+0x1420] ;  /* 0x0014200001067983 */ /* 0x001ee80000300800 */
[----:B------:R-:W3:Y:S04]  /*ee10*/  LDL R29, [R1+0x470] ;  /* 0x00047000011d7983 */ /* 0x000ee80000100800 */
[----:B------:R-:W3:Y:S01]  /*ee20*/  LDL R28, [R1+0x474] ;  /* 0x00047400011c7983 */ /* 0x000ee20000100800 */
[----:B----4-:R-:W-:-:S05]  /*ee30*/  @P2 IMAD.MOV.U32 R4, RZ, RZ, R8 ;  /* 0x000000ffff042224 */ /* 0x010fca00078e0008 */
[----:B------:R3:W4:Y:S04]  /*ee40*/  @P2 LDG.E.U16 R24, desc[UR8][R4.64] ;  /* 0x0000000804182981 */ /* 0x000728000c1e1500 */
[----:B------:R0:W-:Y:S01]  /*ee50*/  STL [R1+0xc], R3 ;  /* 0x00000c0301007387 */ /* 0x0001e20000100800 */
[----:B------:R-:W-:-:S03]  /*ee60*/  PRMT R0, RZ, 0x7610, R0 ;  /* 0x00007610ff007816 */ /* 0x000fc60000000000 */
[----:B0-----:R-:W4:Y:S04]  /*ee70*/  LDL.LU R3, [R1+0x141c] ;  /* 0x00141c0001037983 */ /* 0x001f280000300800 */
[----:B------:R-:W4:Y:S04]  /*ee80*/  LDL R27, [R1+0xbcc] ;  /* 0x000bcc00011b7983 */ /* 0x000f280000100800 */
[----:B------:R-:W4:Y:S04]  /*ee90*/  LDL R26, [R1+0xbd8] ;  /* 0x000bd800011a7983 */ /* 0x000f280000100800 */
[----:B--2---:R0:W-:Y:S04]  /*eea0*/  STL [R1+0x136c], R25 ;  /* 0x00136c1901007387 */ /* 0x0041e80000100800 */
[----:B------:R-:W2:Y:S04]  /*eeb0*/  LDL R9, [R1+0xbd4] ;  /* 0x000bd40001097983 */ /* 0x000ea80000100800 */
[----:B------:R-:W2:Y:S01]  /*eec0*/  LDL R8, [R1+0xbdc] ;  /* 0x000bdc0001087983 */ /* 0x000ea20000100800 */
[----:B---3--:R-:W-:-:S02]  /*eed0*/  @P2 IMAD.MOV.U32 R5, RZ, RZ, R29 ;  /* 0x000000ffff052224 */ /* 0x008fc400078e001d */
[----:B------:R-:W-:-:S05]  /*eee0*/  @P2 IMAD.MOV.U32 R4, RZ, RZ, R28 ;  /* 0x000000ffff042224 */ /* 0x000fca00078e001c */
[----:B------:R1:W3:Y:S04]  /*eef0*/  @P2 LDG.E.U16 R0, desc[UR8][R4.64] ;  /* 0x0000000804002981 */ /* 0x0002e8000c1e1500 */
[----:B----4-:R-:W-:Y:S04]  /*ef00*/  STL [R1+0x13f8], R24 ;  /* 0x0013f81801007387 */ /* 0x010fe80000100800 */
[----:B------:R-:W4:Y:S04]  /*ef10*/  LDL R28, [R1+0x468] ;  /* 0x00046800011c7983 */ /* 0x000f280000100800 */
[----:B0-----:R-:W4:Y:S01]  /*ef20*/  LDL R25, [R1+0x46c] ;  /* 0x00046c0001197983 */ /* 0x001f220000100800 */
[----:B------:R-:W-:-:S02]  /*ef30*/  ISETP.GT.AND P3, PT, R2, 0x79, PT ;  /* 0x000000790200780c */ /* 0x000fc40003f64270 */
[----:B------:R-:W-:Y:S02]  /*ef40*/  PRMT R23, RZ, 0x7610, R23 ;  /* 0x00007610ff177816 */ /* 0x000fe40000000017 */
[----:B------:R-:W-:Y:S02]  /*ef50*/  ISETP.GT.AND P2, PT, R2, 0x72, PT ;  /* 0x000000720200780c */ /* 0x000fe40003f44270 */
[----:B------:R-:W-:-:S07]  /*ef60*/  PRMT R22, RZ, 0x7610, R22 ;  /* 0x00007610ff167816 */ /* 0x000fce0000000016 */
[----:B-1----:R-:W-:Y:S02]  /*ef70*/  @P3 IMAD.MOV.U32 R4, RZ, RZ, R26 ;  /* 0x000000ffff043224 */ /* 0x002fe400078e001a */
[----:B------:R-:W-:-:S05]  /*ef80*/  @P3 IMAD.MOV.U32 R5, RZ, RZ, R27 ;  /* 0x000000ffff053224 */ /* 0x000fca00078e001b */
[----:B------:R2:W4:Y:S01]  /*ef90*/  @P3 LDG.E.U16 R23, desc[UR8][R4.64] ;  /* 0x0000000804173981 */ /* 0x000522000c1e1500 */
[----:B------:R-:W-:Y:S01]  /*efa0*/  PRMT R21, RZ, 0x7610, R21 ;  /* 0x00007610ff157816 */ /* 0x000fe20000000015 */
[----:B--2---:R-:W-:Y:S02]  /*efb0*/  @P3 IMAD.MOV.U32 R4, RZ, RZ, R8 ;  /* 0x000000ffff043224 */ /* 0x004fe400078e0008 */
[----:B------:R-:W-:-:S05]  /*efc0*/  @P3 IMAD.MOV.U32 R5, RZ, RZ, R9 ;  /* 0x000000ffff053224 */ /* 0x000fca00078e0009 */
[----:B------:R4:W2:Y:S04]  /*efd0*/  @P3 LDG.E.U16 R22, desc[UR8][R4.64] ;  /* 0x0000000804163981 */ /* 0x0008a8000c1e1500 */
[----:B---3--:R-:W-:Y:S04]  /*efe0*/  STL [R1+0x13fc], R0 ;  /* 0x0013fc0001007387 */ /* 0x008fe80000100800 */
[----:B------:R-:W3:Y:S04]  /*eff0*/  LDL R27, [R1+0x460] ;  /* 0x00046000011b7983 */ /* 0x000ee80000100800 */
[----:B------:R-:W3:Y:S01]  /*f000*/  LDL R26, [R1+0x464] ;  /* 0x00046400011a7983 */ /* 0x000ee20000100800 */
[----:B----4-:R-:W-:-:S02]  /*f010*/  @P2 IMAD.MOV.U32 R4, RZ, RZ, R25 ;  /* 0x000000ffff042224 */ /* 0x010fc400078e0019 */
[----:B------:R-:W-:-:S05]  /*f020*/  @P2 IMAD.MOV.U32 R5, RZ, RZ, R28 ;  /* 0x000000ffff052224 */ /* 0x000fca00078e001c */
[----:B------:R3:W4:Y:S01]  /*f030*/  @P2 LDG.E.U16 R21, desc[UR8][R4.64] ;  /* 0x0000000804152981 */ /* 0x000722000c1e1500 */
[----:B------:R-:W-:-:S03]  /*f040*/  PRMT R20, RZ, 0x7610, R20 ;  /* 0x00007610ff147816 */ /* 0x000fc60000000014 */
[----:B------:R-:W-:Y:S04]  /*f050*/  STL [R1+0x1400], R23 ;  /* 0x0014001701007387 */ /* 0x000fe80000100800 */
[----:B------:R-:W4:Y:S04]  /*f060*/  LDL R9, [R1+0xbc0] ;  /* 0x000bc00001097983 */ /* 0x000f280000100800 */
[----:B------:R-:W4:Y:S04]  /*f070*/  LDL R8, [R1+0xbe8] ;  /* 0x000be80001087983 */ /* 0x000f280000100800 */
[----:B--2---:R0:W-:Y:S04]  /*f080*/  STL [R1+0x1404], R22 ;  /* 0x0014041601007387 */ /* 0x0041e80000100800 */
[----:B------:R-:W2:Y:S04]  /*f090*/  LDL R25, [R1+0xbe4] ;  /* 0x000be40001197983 */ /* 0x000ea80000100800 */
[----:B0-----:R-:W2:Y:S01]  /*f0a0*/  LDL R22, [R1+0xbf0] ;  /* 0x000bf00001167983 */ /* 0x001ea20000100800 */
[----:B---3--:R-:W-:-:S02]  /*f0b0*/  @P2 IMAD.MOV.U32 R5, RZ, RZ, R27 ;  /* 0x000000ffff052224 */ /* 0x008fc400078e001b */
[----:B------:R-:W-:-:S05]  /*f0c0*/  @P2 IMAD.MOV.U32 R4, RZ, RZ, R26 ;  /* 0x000000ffff042224 */ /* 0x000fca00078e001a */
[----:B------:R0:W3:Y:S04]  /*f0d0*/  @P2 LDG.E.U16 R20, desc[UR8][R4.64] ;  /* 0x0000000804142981 */ /* 0x0000e8000c1e1500 */
[----:B----4-:R-:W-:Y:S04]  /*f0e0*/  STL [R1+0x13e4], R21 ;  /* 0x0013e41501007387 */ /* 0x010fe80000100800 */
[----:B------:R-:W4:Y:S04]  /*f0f0*/  LDL R27, [R1+0x458] ;  /* 0x00045800011b7983 */ /* 0x000f280000100800 */
[----:B------:R-:W4:Y:S01]  /*f100*/  LDL R26, [R1+0x45c] ;  /* 0x00045c00011a7983 */ /* 0x000f220000100800 */
[----:B------:R-:W-:-:S02]  /*f110*/  ISETP.GT.AND P3, PT, R2, 0x7a, PT ;  /* 0x0000007a0200780c */ /* 0x000fc40003f64270 */
[----:B------:R-:W-:Y:S02]  /*f120*/  PRMT R19, RZ, 0x7610, R19 ;  /* 0x00007610ff137816 */ /* 0x000fe40000000013 */
[----:B------:R-:W-:Y:S02]  /*f130*/  ISETP.GT.AND P2, PT, R2, 0x73, PT ;  /* 0x000000730200780c */ /* 0x000fe40003f44270 */
[----:B------:R-:W-:-:S07]  /*f140*/  PRMT R18, RZ, 0x7610, R18 ;  /* 0x00007610ff127816 */ /* 0x000fce0000000012 */
[----:B0-----:R-:W-:Y:S02]  /*f150*/  @P3 IMAD.MOV.U32 R5, RZ, RZ, R9 ;  /* 0x000000ffff053224 */ /* 0x001fe400078e0009 */
        /* <DEDUP_REMOVED lines=16> */
[----:B--2---:R-:W-:Y:S04]  /*f260*/  STL [R1+0x13f0], R18 ;  /* 0x0013f01201007387 */ /* 0x004fe80000100800 */
[----:B------:R-:W2:Y:S04]  /*f270*/  LDL R27, [R1+0xbf4] ;  /* 0x000bf400011b7983 */ /* 0x000ea80000100800 */
[----:B------:R-:W2:Y:S01]  /*f280*/  LDL R26, [R1+0xbfc] ;  /* 0x000bfc00011a7983 */ /* 0x000ea20000100800 */
        /* <DEDUP_REMOVED lines=8> */
[----:B------:R-:W-:-:S09]  /*f310*/  PRMT R14, RZ, 0x7610, R14 ;  /* 0x00007610ff0e7816 */ /* 0x000fd2000000000e */
        /* <DEDUP_REMOVED lines=13> */
[----:B------:R-:W-:Y:S02]  /*f3f0*/  ISETP.GT.AND P2, PT, R2, 0x74, PT ;  /* 0x000000740200780c */ /* 0x000fe40003f44270 */
[----:B------:R-:W-:Y:S01]  /*f400*/  PRMT R12, RZ, 0x7610, R12 ;  /* 0x00007610ff0c7816 */ /* 0x000fe2000000000c */
[----:B------:R-:W-:Y:S04]  /*f410*/  STL [R1+0x13d8], R15 ;  /* 0x0013d80f01007387 */ /* 0x000fe80000100800 */
        /* <DEDUP_REMOVED lines=13> */
[----:B------:R-:W-:Y:S01]  /*f4f0*/  PRMT R10, RZ, 0x7610, R10 ;  /* 0x00007610ff0a7816 */ /* 0x000fe2000000000a */
[----:B-1----:R-:W-:Y:S02]  /*f500*/  @P2 IMAD.MOV.U32 R5, RZ, RZ, R27 ;  /* 0x000000ffff052224 */ /* 0x002fe400078e001b */
[----:B------:R-:W-:-:S05]  /*f510*/  @P2 IMAD.MOV.U32 R4, RZ, RZ, R26 ;  /* 0x000000ffff042224 */ /* 0x000fca00078e001a */
[----:B------:R2:W4:Y:S01]  /*f520*/  @P2 LDG.E.U16 R11, desc[UR8][R4.64] ;  /* 0x00000008040b2981 */ /* 0x000522000c1e1500 */
[----:B------:R-:W-:Y:S01]  /*f530*/  PRMT R7, RZ, 0x7610, R7 ;  /* 0x00007610ff077816 */ /* 0x000fe20000000007 */
[----:B--2---:R-:W-:Y:S02]  /*f540*/  @P3 IMAD.MOV.U32 R5, RZ, RZ, R9 ;  /* 0x000000ffff053224 */ /* 0x004fe400078e0009 */
[----:B------:R-:W-:-:S05]  /*f550*/  @P3 IMAD.MOV.U32 R4, RZ, RZ, R8 ;  /* 0x000000ffff043224 */ /* 0x000fca00078e0008 */
[----:B------:R4:W2:Y:S04]  /*f560*/  @P3 LDG.E.U16 R10, desc[UR8][R4.64] ;  /* 0x00000008040a3981 */ /* 0x0008a8000c1e1500 */
[----:B---3--:R1:W-:Y:S04]  /*f570*/  STL [R1+0x13bc], R12 ;  /* 0x0013bc0c01007387 */ /* 0x0083e80000100800 */
[----:B0-----:R-:W3:Y:S01]  /*f580*/  LDL R14, [R1+0xb8c] ;  /* 0x000b8c00010e7983 */ /* 0x001ee20000100800 */
[----:B----4-:R-:W-:Y:S02]  /*f590*/  @P3 IMAD.MOV.U32 R4, RZ, RZ, R22 ;  /* 0x000000ffff043224 */ /* 0x010fe400078e0016 */
[----:B------:R-:W-:-:S05]  /*f5a0*/  @P3 IMAD.MOV.U32 R5, RZ, RZ, R25 ;  /* 0x000000ffff053224 */ /* 0x000fca00078e0019 */
[----:B------:R3:W4:Y:S04]  /*f5b0*/  @P3 LDG.E.U16 R7, desc[UR8][R4.64] ;  /* 0x0000000804073981 */ /* 0x000728000c1e1500 */
[----:B-1----:R-:W4:Y:S01]  /*f5c0*/  LDL R12, [R1+0xb98] ;  /* 0x000b9800010c7983 */ /* 0x002f220000100800 */
[----:B------:R-:W-:Y:S02]  /*f5d0*/  ISETP.GT.AND P1, PT, R2, 0x75, PT ;  /* 0x000000750200780c */ /* 0x000fe40003f24270 */
[----:B------:R-:W-:Y:S01]  /*f5e0*/  PRMT R6, RZ, 0x7610, R6 ;  /* 0x00007610ff067816 */ /* 0x000fe20000000006 */
[----:B------:R-:W-:Y:S04]  /*f5f0*/  STL [R1+0x13c0], R11 ;  /* 0x0013c00b01007387 */ /* 0x000fe80000100800 */
[----:B------:R-:W4:Y:S04]  /*f600*/  LDL R9, [R1+0xb94] ;  /* 0x000b940001097983 */ /* 0x000f280000100800 */
[----:B------:R-:W4:Y:S04]  /*f610*/  LDL R8, [R1+0xb9c] ;  /* 0x000b9c0001087983 */ /* 0x000f280000100800 */
[----:B--2---:R-:W-:Y:S04]  /*f620*/  STL [R1+0x13c4], R10 ;  /* 0x0013c40a01007387 */ /* 0x004fe80000100800 */
[----:B------:R-:W2:Y:S04]  /*f630*/  LDL R27, [R1+0xc0c] ;  /* 0x000c0c00011b7983 */ /* 0x000ea80000100800 */
[----:B------:R-:W2:Y:S01]  /*f640*/  LDL R25, [R1+0xc18] ;  /* 0x000c180001197983 */ /* 0x000ea20000100800 */
[----:B---3--:R-:W-:-:S02]  /*f650*/  @P1 IMAD.MOV.U32 R5, RZ, RZ, R14 ;  /* 0x000000ffff051224 */ /* 0x008fc400078e000e */
[----:B----4-:R-:W-:-:S05]  /*f660*/  @P1 IMAD.MOV.U32 R4, RZ, RZ, R12 ;  /* 0x000000ffff041224 */ /* 0x010fca00078e000c */
[----:B------:R0:W3:Y:S04]  /*f670*/  @P1 LDG.E.U16 R6, desc[UR8][R4.64] ;  /* 0x0000000804061981 */ /* 0x0000e8000c1e1500 */
[----:B------:R1:W-:Y:S04]  /*f680*/  STL [R1+0x13f4], R7 ;  /* 0x0013f40701007387 */ /* 0x0003e80000100800 */
[----:B------:R-:W4:Y:S04]  /*f690*/  LDL R14, [R1+0xc14] ;  /* 0x000c1400010e7983 */ /* 0x000f280000100800 */
[----:B------:R-:W4:Y:S01]  /*f6a0*/  LDL R12, [R1+0xc1c] ;  /* 0x000c1c00010c7983 */ /* 0x000f220000100800 */
[----:B------:R-:W-:-:S02]  /*f6b0*/  ISETP.GT.AND P2, PT, R2, 0x7d, PT ;  /* 0x0000007d0200780c */ /* 0x000fc40003f44270 */
[----:B0-----:R-:W-:Y:S02]  /*f6c0*/  PRMT R5, RZ, 0x7610, R5 ;  /* 0x00007610ff057816 */ /* 0x001fe40000000005 */
[----:B------:R-:W-:-:S04]  /*f6d0*/  PRMT R4, RZ, 0x7610, R4 ;  /* 0x00007610ff047816 */ /* 0x000fc80000000004 */
[----:B------:R2:W4:Y:S01]  /*f6e0*/  @P1 LDG.E.U16 R5, desc[UR8][R8.64] ;  /* 0x0000000808051981 */ /* 0x000522000c1e1500 */
[----:B------:R-:W-:-:S04]  /*f6f0*/  PRMT R3, RZ, 0x7610, R3 ;  /* 0x00007610ff037816 */ /* 0x000fc80000000003 */
[----:B--2---:R-:W-:Y:S02]  /*f700*/  @P2 IMAD.MOV.U32 R9, RZ, RZ, R27 ;  /* 0x000000ffff092224 */ /* 0x004fe400078e001b */
[----:B------:R-:W-:-:S05]  /*f710*/  @P2 IMAD.MOV.U32 R8, RZ, RZ, R25 ;  /* 0x000000ffff082224 */ /* 0x000fca00078e0019 */
[----:B------:R4:W2:Y:S04]  /*f720*/  @P2 LDG.E.U16 R4, desc[UR8][R8.64] ;  /* 0x0000000808042981 */ /* 0x0008a8000c1e1500 */
[----:B---3--:R0:W-:Y:S04]  /*f730*/  STL [R1+0x1374], R6 ;  /* 0x0013740601007387 */ /* 0x0081e80000100800 */
[----:B------:R-:W3:Y:S04]  /*f740*/  LDL R26, [R1+0x520] ;  /* 0x00052000011a7983 */ /* 0x000ee80000100800 */
[----:B------:R-:W3:Y:S01]  /*f750*/  LDL R22, [R1+0x524] ;  /* 0x0005240001167983 */ /* 0x000ee20000100800 */
[----:B----4-:R-:W-:-:S02]  /*f760*/  @P2 IMAD.MOV.U32 R8, RZ, RZ, R12 ;  /* 0x000000ffff082224 */ /* 0x010fc400078e000c */
[----:B------:R-:W-:Y:S01]  /*f770*/  @P2 IMAD.MOV.U32 R9, RZ, RZ, R14 ;  /* 0x000000ffff092224 */ /* 0x000fe200078e000e */
[----:B-1----:R-:W4:Y:S04]  /*f780*/  LDL R7, [R1+0x518] ;  /* 0x0005180001077983 */ /* 0x002f280000100800 */
[----:B------:R3:W4:Y:S04]  /*f790*/  @P2 LDG.E.U16 R3, desc[UR8][R8.64] ;  /* 0x0000000808032981 */ /* 0x000728000c1e1500 */
[----:B0-----:R-:W4:Y:S01]  /*f7a0*/  LDL R6, [R1+0x51c] ;  /* 0x00051c0001067983 */ /* 0x001f220000100800 */
[----:B------:R-:W-:-:S02]  /*f7b0*/  PRMT R21, RZ, 0x7610, R21 ;  /* 0x00007610ff157816 */ /* 0x000fc40000000015 */
[----:B------:R-:W-:Y:S01]  /*f7c0*/  ISETP.GT.AND P1, PT, R2, 0x67, PT ;  /* 0x000000670200780c */ /* 0x000fe20003f24270 */
[----:B------:R-:W-:Y:S04]  /*f7d0*/  STL [R1+0x1378], R5 ;  /* 0x0013780501007387 */ /* 0x000fe80000100800 */
[----:B--2---:R0:W-:Y:S04]  /*f7e0*/  STL [R1+0x137c], R4 ;  /* 0x00137c0401007387 */ /* 0x0041e80000100800 */
[----:B------:R-:W2:Y:S04]  /*f7f0*/  LDL R25, [R1+0x510] ;  /* 0x0005100001197983 */ /* 0x000ea80000100800 */
[----:B------:R-:W2:Y:S04]  /*f800*/  LDL R14, [R1+0x4a8] ;  /* 0x0004a800010e7983 */ /* 0x000ea80000100800 */
[----:B------:R-:W2:Y:S04]  /*f810*/  LDL R12, [R1+0x4ac] ;  /* 0x0004ac00010c7983 */ /* 0x000ea80000100800 */
[----:B0-----:R-:W2:Y:S01]  /*f820*/  LDL R4, [R1+0x514] ;  /* 0x0005140001047983 */ /* 0x001ea20000100800 */
[----:B---3--:R-:W-:-:S02]  /*f830*/  @P0 IMAD.MOV.U32 R9, RZ, RZ, R26 ;  /* 0x000000ffff090224 */ /* 0x008fc400078e001a */
[----:B------:R-:W-:-:S05]  /*f840*/  @P0 IMAD.MOV.U32 R8, RZ, RZ, R22 ;  /* 0x000000ffff080224 */ /* 0x000fca00078e0016 */
[----:B------:R0:W3:Y:S04]  /*f850*/  @P0 LDG.E.U16 R21, desc[UR8][R8.64] ;  /* 0x0000000808150981 */ /* 0x0000e8000c1e1500 */
[----:B----4-:R1:W-:Y:S04]  /*f860*/  STL [R1+0x1380], R3 ;  /* 0x0013800301007387 */ /* 0x0103e80000100800 */
[----:B------:R-:W4:Y:S01]  /*f870*/  LDL R22, [R1+0x4a0] ;  /* 0x0004a00001167983 */ /* 0x000f220000100800 */
[----:B0-----:R-:W-:Y:S01]  /*f880*/  @P1 IMAD.MOV.U32 R8, RZ, RZ, R6 ;  /* 0x000000ffff081224 */ /* 0x001fe200078e0006 */
[----:B-1----:R-:W-:Y:S01]  /*f890*/  PRMT R3, RZ, 0x7610, R3 ;  /* 0x00007610ff037816 */ /* 0x002fe20000000003 */
[----:B------:R-:W-:-:S05]  /*f8a0*/  @P1 IMAD.MOV.U32 R9, RZ, RZ, R7 ;  /* 0x000000ffff091224 */ /* 0x000fca00078e0007 */
[----:B------:R2:W4:Y:S01]  /*f8b0*/  @P1 LDG.E.U16 R3, desc[UR8][R8.64] ;  /* 0x0000000808031981 */ /* 0x000522000c1e1500 */
[----:B------:R-:W-:Y:S02]  /*f8c0*/  ISETP.GT.AND P0, PT, R2, 0x6e, PT ;  /* 0x0000006e0200780c */ /* 0x000fe40003f04270 */
[----:B------:R-:W-:Y:S01]  /*f8d0*/  PRMT R24, RZ, 0x7610, R24 ;  /* 0x00007610ff187816 */ /* 0x000fe20000000018 */
[----:B--2---:R-:W-:Y:S02]  /*f8e0*/  @P1 IMAD.MOV.U32 R9, RZ, RZ, R25 ;  /* 0x000000ffff091224 */ /* 0x004fe400078e0019 */
[----:B------:R-:W-:-:S05]  /*f8f0*/  @P1 IMAD.MOV.U32 R8, RZ, RZ, R4 ;  /* 0x000000ffff081224 */ /* 0x000fca00078e0004 */
[----:B------:R0:W2:Y:S03]  /*f900*/  @P1 LDG.E.U16 R24, desc[UR8][R8.64] ;  /* 0x0000000808181981 */ /* 0x0000a6000c1e1500 */
[----:B0-----:R-:W-:Y:S02]  /*f910*/  @P0 IMAD.MOV.U32 R8, RZ, RZ, R12 ;  /* 0x000000ffff080224 */ /* 0x001fe400078e000c */
[----:B------:R-:W-:Y:S01]  /*f920*/  @P0 IMAD.MOV.U32 R9, RZ, RZ, R14 ;  /* 0x000000ffff090224 */ /* 0x000fe200078e000e */
[----:B---3--:R0:W-:Y:S04]  /*f930*/  STL [R1+0xc0], R21 ;  /* 0x0000c01501007387 */ /* 0x0081e80000100800 */
[----:B------:R-:W3:Y:S04]  /*f940*/  LDL R7, [R1+0x498] ;  /* 0x0004980001077983 */ /* 0x000ee80000100800 */
[----:B------:R-:W2:Y:S04]  /*f950*/  LDL R6, [R1+0x49c] ;  /* 0x00049c0001067983 */ /* 0x000ea80000100800 */
[----:B------:R-:W2:Y:S04]  /*f960*/  LDL R4, [R1+0x490] ;  /* 0x0004900001047983 */ /* 0x000ea80000100800 */
[----:B0-----:R-:W2:Y:S04]  /*f970*/  LDL R21, [R1+0x4a4] ;  /* 0x0004a40001157983 */ /* 0x001ea80000100800 */
[----:B----4-:R0:W-:Y:S04]  /*f980*/  STL [R1+0xb8], R3 ;  /* 0x0000b80301007387 */ /* 0x0101e80000100800 */
[----:B------:R-:W4:Y:S04]  /*f990*/  LDL R14, [R1+0x44c] ;  /* 0x00044c00010e7983 */ /* 0x000f280000100800 */
[----:B------:R-:W3:Y:S04]  /*f9a0*/  LDL R12, [R1+0xba8] ;  /* 0x000ba800010c7983 */ /* 0x000ee80000100800 */
[----:B0-----:R-:W4:Y:S01]  /*f9b0*/  LDL R3, [R1+0x494] ;  /* 0x0004940001037983 */ /* 0x001f220000100800 */
[----:B------:R-:W-:-:S02]  /*f9c0*/  PRMT R23, RZ, 0x7610, R23 ;  /* 0x00007610ff177816 */ /* 0x000fc40000000017 */
[----:B------:R-:W-:Y:S02]  /*f9d0*/  ISETP.GT.AND P1, PT, R2, 0x6f, PT ;  /* 0x0000006f0200780c */ /* 0x000fe40003f24270 */
[----:B------:R-:W-:Y:S02]  /*f9e0*/  PRMT R18, RZ, 0x7610, R18 ;  /* 0x00007610ff127816 */ /* 0x000fe40000000012 */
[----:B------:R0:W4:Y:S01]  /*f9f0*/  @P0 LDG.E.U16 R23, desc[UR8][R8.64] ;  /* 0x0000000808170981 */ /* 0x000122000c1e1500 */
[----:B------:R-:W-:Y:S01]  /*fa00*/  PRMT R17, RZ, 0x7610, R17 ;  /* 0x00007610ff117816 */ /* 0x000fe20000000011 */
[----:B0-----:R-:W-:Y:S01]  /*fa10*/  @P0 IMAD.MOV.U32 R9, RZ, RZ, R22 ;  /* 0x000000ffff090224 */ /* 0x001fe200078e0016 */
[----:B------:R-:W-:Y:S02]  /*fa20*/  PRMT R15, RZ, 0x7610, R15 ;  /* 0x00007610ff0f7816 */ /* 0x000fe4000000000f */
[----:B------:R-:W-:Y:S01]  /*fa30*/  PRMT R11, RZ, 0x7610, R11 ;  /* 0x00007610ff0b7816 */ /* 0x000fe2000000000b */
[----:B--2---:R-:W-:-:S05]  /*fa40*/  @P0 IMAD.MOV.U32 R8, RZ, RZ, R21 ;  /* 0x000000ffff080224 */ /* 0x004fca00078e0015 */
[----:B------:R0:W2:Y:S01]  /*fa50*/  @P0 LDG.E.U16 R18, desc[UR8][R8.64] ;  /* 0x0000000808120981 */ /* 0x0000a2000c1e1500 */
[----:B------:R-:W-:Y:S01]  /*fa60*/  ISETP.GT.AND P0, PT, R2, 0x76, PT ;  /* 0x000000760200780c */ /* 0x000fe20003f04270 */
[----:B0-----:R-:W-:Y:S02]  /*fa70*/  @P1 IMAD.MOV.U32 R8, RZ, RZ, R6 ;  /* 0x000000ffff081224 */ /* 0x001fe400078e0006 */
[----:B---3--:R-:W-:Y:S01]  /*fa80*/  @P1 IMAD.MOV.U32 R9, RZ, RZ, R7 ;  /* 0x000000ffff091224 */ /* 0x008fe200078e0007 */
[----:B------:R-:W3:Y:S04]  /*fa90*/  LDL R6, [R1+0xbb0] ;  /* 0x000bb00001067983 */ /* 0x000ee80000100800 */
[----:B------:R-:W3:Y:S04]  /*faa0*/  LDL R7, [R1+0xba4] ;  /* 0x000ba40001077983 */ /* 0x000ee80000100800 */
[----:B------:R4:W3:Y:S02]  /*fab0*/  @P1 LDG.E.U16 R17, desc[UR8][R8.64] ;  /* 0x0000000808111981 */ /* 0x0008e4000c1e1500 */
[----:B----4-:R-:W-:-:S02]  /*fac0*/  @P1 IMAD.MOV.U32 R8, RZ, RZ, R3 ;  /* 0x000000ffff081224 */ /* 0x010fc400078e0003 */
[----:B------:R-:W-:Y:S01]  /*fad0*/  @P1 IMAD.MOV.U32 R9, RZ, RZ, R4 ;  /* 0x000000ffff091224 */ /* 0x000fe200078e0004 */
[----:B------:R-:W4:Y:S04]  /*fae0*/  LDL R3, [R1+0xbb8] ;  /* 0x000bb80001037983 */ /* 0x000f280000100800 */
[----:B------:R-:W4:Y:S04]  /*faf0*/  LDL R4, [R1+0xbac] ;  /* 0x000bac0001047983 */ /* 0x000f280000100800 */
[----:B------:R0:W4:Y:S02]  /*fb00*/  @P1 LDG.E.U16 R15, desc[UR8][R8.64] ;  /* 0x00000008080f1981 */ /* 0x000124000c1e1500 */
[----:B0-----:R-:W-:-:S02]  /*fb10*/  @P0 IMAD.MOV.U32 R8, RZ, RZ, R12 ;  /* 0x000000ffff080224 */ /* 0x001fc400078e000c */
[----:B------:R-:W-:-:S05]  /*fb20*/  @P0 IMAD.MOV.U32 R9, RZ, RZ, R14 ;  /* 0x000000ffff090224 */ /* 0x000fca00078e000e */
[----:B------:R-:W4:Y:S01]  /*fb30*/  @P0 LDG.E.U16 R11, desc[UR8][R8.64] ;  /* 0x00000008080b0981 */ /* 0x000f22000c1e1500 */
[----:B------:R-:W-:Y:S02]  /*fb40*/  ISETP.GT.AND P1, PT, R2, 0x77, PT ;  /* 0x000000770200780c */ /* 0x000fe40003f24270 */
[----:B------:R-:W-:Y:S01]  /*fb50*/  PRMT R20, RZ, 0x7610, R20 ;  /* 0x00007610ff147816 */ /* 0x000fe20000000014 */
[----:B--2---:R0:W-:Y:S04]  /*fb60*/  STL [R1+0xa4], R18 ;  /* 0x0000a41201007387 */ /* 0x0041e80000100800 */
[----:B0-----:R-:W2:Y:S04]  /*fb70*/  LDL R18, [R1+0xbb4] ;  /* 0x000bb40001127983 */ /* 0x001ea80000100800 */
[----:B---3--:R0:W-:Y:S04]  /*fb80*/  STL [R1+0x94], R17 ;  /* 0x0000941101007387 */ /* 0x0081e80000100800 */
[----:B0-----:R-:W3:Y:S04]  /*fb90*/  LDL R17, [R1+0xbbc] ;  /* 0x000bbc0001117983 */ /* 0x001ee80000100800 */
[----:B----4-:R0:W-:Y:S04]  /*fba0*/  STL [R1+0x90], R15 ;  /* 0x0000900f01007387 */ /* 0x0101e80000100800 */
[----:B------:R-:W4:Y:S04]  /*fbb0*/  LDL R14, [R1+0xc28] ;  /* 0x000c2800010e7983 */ /* 0x000f280000100800 */
[----:B0-----:R-:W4:Y:S04]  /*fbc0*/  LDL R15, [R1+0xc00] ;  /* 0x000c0000010f7983 */ /* 0x001f280000100800 */
[----:B------:R-:W-:Y:S04]  /*fbd0*/  STL [R1+0xb0], R24 ;  /* 0x0000b01801007387 */ /* 0x000fe80000100800 */
[----:B------:R-:W4:Y:S04]  /*fbe0*/  LDL R12, [R1+0xc24] ;  /* 0x000c2400010c7983 */ /* 0x000f280000100800 */
[----:B------:R0:W-:Y:S01]  /*fbf0*/  STL [R1+0x8c], R11 ;  /* 0x00008c0b01007387 */ /* 0x0001e20000100800 */
[----:B------:R-:W-:-:S02]  /*fc00*/  @P0 IMAD.MOV.U32 R8, RZ, RZ, R6 ;  /* 0x000000ffff080224 */ /* 0x000fc400078e0006 */
[----:B------:R-:W-:-:S05]  /*fc10*/  @P0 IMAD.MOV.U32 R9, RZ, RZ, R7 ;  /* 0x000000ffff090224 */ /* 0x000fca00078e0007 */
[----:B------:R1:W4:Y:S04]  /*fc20*/  @P0 LDG.E.U16 R20, desc[UR8][R8.64] ;  /* 0x0000000808140981 */ /* 0x000328000c1e1500 */
[----:B0-----:R-:W4:Y:S04]  /*fc30*/  LDL R11, [R1+0xc30] ;  /* 0x000c3000010b7983 */ /* 0x001f280000100800 */
[----:B------:R-:W-:Y:S04]  /*fc40*/  STL [R1+0xa8], R23 ;  /* 0x0000a81701007387 */ /* 0x000fe80000100800 */
[----:B------:R-:W4:Y:S04]  /*fc50*/  LDL R7, [R1+0xc2c] ;  /* 0x000c2c0001077983 */ /* 0x000f280000100800 */
[----:B------:R-:W4:Y:S01]  /*fc60*/  LDL R6, [R1+0xc38] ;  /* 0x000c380001067983 */ /* 0x000f220000100800 */
[----:B-1----:R-:W-:-:S02]  /*fc70*/  @P1 IMAD.MOV.U32 R8, RZ, RZ, R3 ;  /* 0x000000ffff081224 */ /* 0x002fc400078e0003 */
[----:B------:R-:W-:Y:S01]  /*fc80*/  @P1 IMAD.MOV.U32 R9, RZ, RZ, R4 ;  /* 0x000000ffff091224 */ /* 0x000fe200078e0004 */
[----:B------:R-:W4:Y:S04]  /*fc90*/  LDL R3, [R1+0xc40] ;  /* 0x000c400001037983 */ /* 0x000f280000100800 */
[----:B------:R-:W4:Y:S01]  /*fca0*/  LDL R4, [R1+0xc34] ;  /* 0x000c340001047983 */ /* 0x000f220000100800 */
[----:B------:R-:W-:Y:S02]  /*fcb0*/  PRMT R19, RZ, 0x7610, R19 ;  /* 0x00007610ff137816 */ /* 0x000fe40000000013 */
[----:B------:R-:W-:Y:S02]  /*fcc0*/  ISETP.GT.AND P0, PT, R2, 0x7e, PT ;  /* 0x0000007e0200780c */ /* 0x000fe40003f04270 */
[----:B------:R-:W-:-:S02]  /*fcd0*/  PRMT R16, RZ, 0x7610, R16 ;  /* 0x00007610ff107816 */ /* 0x000fc40000000010 */
[----:B------:R-:W-:Y:S02]  /*fce0*/  PRMT R13, RZ, 0x7610, R13 ;  /* 0x00007610ff0d7816 */ /* 0x000fe4000000000d */
[----:B------:R-:W-:Y:S02]  /*fcf0*/  PRMT R10, RZ, 0x7610, R10 ;  /* 0x00007610ff0a7816 */ /* 0x000fe4000000000a */
[----:B------:R-:W-:Y:S01]  /*fd00*/  PRMT R5, RZ, 0x7610, R5 ;  /* 0x00007610ff057816 */ /* 0x000fe20000000005 */
[----:B------:R2:W4:Y:S04]  /*fd10*/  @P1 LDG.E.U16 R19, desc[UR8][R8.64] ;  /* 0x0000000808131981 */ /* 0x000528000c1e1500 */
[----:B------:R-:W4:Y:S01]  /*fd20*/  LDL.LU R26, [R1+0x410] ;  /* 0x00041000011a7983 */ /* 0x000f220000300800 */
[----:B------:R-:W-:Y:S01]  /*fd30*/  PRMT R0, RZ, 0x7610, R0 ;  /* 0x00007610ff007816 */ /* 0x000fe20000000000 */
[----:B--2---:R-:W-:-:S02]  /*fd40*/  @P1 IMAD.MOV.U32 R9, RZ, RZ, R18 ;  /* 0x000000ffff091224 */ /* 0x004fc400078e0012 */
[----:B---3--:R-:W-:-:S05]  /*fd50*/  @P1 IMAD.MOV.U32 R8, RZ, RZ, R17 ;  /* 0x000000ffff081224 */ /* 0x008fca00078e0011 */
[----:B------:R4:W2:Y:S01]  /*fd60*/  @P1 LDG.E.U16 R16, desc[UR8][R8.64] ;  /* 0x0000000808101981 */ /* 0x0008a2000c1e1500 */
[----:B------:R-:W-:Y:S01]  /*fd70*/  ISETP.GT.AND P1, PT, R2, 0x7f, PT ;  /* 0x0000007f0200780c */ /* 0x000fe20003f24270 */
[----:B----4-:R-:W-:Y:S02]  /*fd80*/  @P0 IMAD.MOV.U32 R8, RZ, RZ, R14 ;  /* 0x000000ffff080224 */ /* 0x010fe400078e000e */
[----:B------:R-:W-:-:S05]  /*fd90*/  @P0 IMAD.MOV.U32 R9, RZ, RZ, R15 ;  /* 0x000000ffff090224 */ /* 0x000fca00078e000f */
[----:B------:R0:W3:Y:S02]  /*fda0*/  @P0 LDG.E.U16 R13, desc[UR8][R8.64] ;  /* 0x00000008080d0981 */ /* 0x0000e4000c1e1500 */
[----:B0-----:R-:W-:Y:S02]  /*fdb0*/  @P0 IMAD.MOV.U32 R8, RZ, RZ, R11 ;  /* 0x000000ffff080224 */ /* 0x001fe400078e000b */
[----:B------:R-:W-:-:S05]  /*fdc0*/  @P0 IMAD.MOV.U32 R9, RZ, RZ, R12 ;  /* 0x000000ffff090224 */ /* 0x000fca00078e000c */
[----:B------:R0:W4:Y:S02]  /*fdd0*/  @P0 LDG.E.U16 R10, desc[UR8][R8.64] ;  /* 0x00000008080a0981 */ /* 0x000124000c1e1500 */
[----:B0-----:R-:W-:Y:S02]  /*fde0*/  @P1 IMAD.MOV.U32 R8, RZ, RZ, R6 ;  /* 0x000000ffff081224 */ /* 0x001fe400078e0006 */
[----:B------:R-:W-:-:S05]  /*fdf0*/  @P1 IMAD.MOV.U32 R9, RZ, RZ, R7 ;  /* 0x000000ffff091224 */ /* 0x000fca00078e0007 */
[----:B------:R0:W2:Y:S02]  /*fe00*/  @P1 LDG.E.U16 R5, desc[UR8][R8.64] ;  /* 0x0000000808051981 */ /* 0x0000a4000c1e1500 */
[----:B0-----:R-:W-:Y:S02]  /*fe10*/  @P1 IMAD.MOV.U32 R8, RZ, RZ, R3 ;  /* 0x000000ffff081224 */ /* 0x001fe400078e0003 */
[----:B------:R-:W-:-:S05]  /*fe20*/  @P1 IMAD.MOV.U32 R9, RZ, RZ, R4 ;  /* 0x000000ffff091224 */ /* 0x000fca00078e0004 */
[----:B------:R-:W3:Y:S01]  /*fe30*/  @P1 LDG.E.U16 R0, desc[UR8][R8.64] ;  /* 0x0000000808001981 */ /* 0x000ee2000c1e1500 */
[----:B------:R-:W0:Y:S03]  /*fe40*/  S2R R28, SR_TID.X ;  /* 0x00000000001c7919 */ /* 0x000e260000002100 */
[----:B------:R0:W-:Y:S01]  /*fe50*/  STL [R1+0x1418], R26 ;  /* 0x0014181a01007387 */ /* 0x0001e20000100800 */
[----:B------:R-:W-:Y:S06]  /*fe60*/  BAR.SYNC.DEFER_BLOCKING 0x0 ;  /* 0x0000000000007b1d */ /* 0x000fec0000010000 */
[----:B------:R-:W3:Y:S04]  /*fe70*/  LDL.LU R9, [R1+0x3c8] ;  /* 0x0003c80001097983 */ /* 0x000ee80000300800 */
[----:B------:R-:W3:Y:S04]  /*fe80*/  LDL.LU R3, [R1+0x388] ;  /* 0x0003880001037983 */ /* 0x000ee80000300800 */
[----:B------:R-:W3:Y:S01]  /*fe90*/  LDL.LU R4, [R1+0x384] ;  /* 0x0003840001047983 */ /* 0x000ee20000300800 */
[----:B0-----:R-:W-:-:S04]  /*fea0*/  LOP3.LUT R26, R28, 0x3f, RZ, 0xc0, !PT ;  /* 0x0000003f1c1a7812 */ /* 0x001fc800078ec0ff */
[----:B------:R-:W-:-:S04]  /*feb0*/  LOP3.LUT R26, R26, 0x40, RZ, 0xfc, !PT ;  /* 0x000000401a1a7812 */ /* 0x000fc800078efcff */
[----:B------:R-:W-:Y:S01]  /*fec0*/  ISETP.GE.AND P1, PT, R26, R2, PT ;  /* 0x000000021a00720c */ /* 0x000fe20003f26270 */
[----:B--2---:R0:W-:Y:S04]  /*fed0*/  STL [R1+0x5c], R5 ;  /* 0x00005c0501007387 */ /* 0x0041e80000100800 */
[----:B0-----:R-:W2:Y:S04]  /*fee0*/  LDL.LU R5, [R1+0x340] ;  /* 0x0003400001057983 */ /* 0x001ea80000300800 */
[----:B------:R-:W2:Y:S04]  /*fef0*/  LDL.LU R6, [R1+0x33c] ;  /* 0x00033c0001067983 */ /* 0x000ea80000300800 */
[----:B------:R-:W2:Y:S04]  /*ff00*/  LDL.LU R7, [R1+0x300] ;  /* 0x0003000001077983 */ /* 0x000ea80000300800 */
[----:B------:R-:W-:Y:S04]  /*ff10*/  STL [R1+0x80], R20 ;  /* 0x0000801401007387 */ /* 0x000fe80000100800 */
[----:B----4-:R0:W-:Y:S04]  /*ff20*/  STL [R1+0x64], R10 ;  /* 0x0000640a01007387 */ /* 0x0101e80000100800 */
[----:B0-----:R-:W4:Y:S04]  /*ff30*/  LDL.LU R10, [R1+0x2fc] ;  /* 0x0002fc00010a7983 */ /* 0x001f280000300800 */
[----:B------:R-:W2:Y:S04]  /*ff40*/  LDL.LU R11, [R1+0x2c4] ;  /* 0x0002c400010b7983 */ /* 0x000ea80000300800 */
[----:B------:R-:W2:Y:S04]  /*ff50*/  LDL.LU R12, [R1+0x2c0] ;  /* 0x0002c000010c7983 */ /* 0x000ea80000300800 */
[----:B---3--:R0:W-:Y:S04]  /*ff60*/  STL [R1+0x6c], R13 ;  /* 0x00006c0d01007387 */ /* 0x0081e80000100800 */
[----:B------:R-:W-:Y:S04]  /*ff70*/  STL [R1+0x78], R19 ;  /* 0x0000781301007387 */ /* 0x000fe80000100800 */
[----:B0-----:R-:W3:Y:S04]  /*ff80*/  LDL.LU R13, [R1+0x284] ;  /* 0x00028400010d7983 */ /* 0x001ee80000300800 */
[----:B------:R-:W2:Y:S04]  /*ff90*/  LDL.LU R14, [R1+0x280] ;  /* 0x00028000010e7983 */ /* 0x000ea80000300800 */
[----:B------:R-:W2:Y:S04]  /*ffa0*/  LDL.LU R15, [R1+0x244] ;  /* 0x00024400010f7983 */ /* 0x000ea80000300800 */
[----:B------:R0:W-:Y:S04]  /*ffb0*/  STL [R1+0x74], R16 ;  /* 0x0000741001007387 */ /* 0x0001e80000100800 */
[----:B0-----:R-:W2:Y:S04]  /*ffc0*/  LDL.LU R16, [R1+0x240] ;  /* 0x0002400001107983 */ /* 0x001ea80000300800 */
[----:B------:R-:W2:Y:S04]  /*ffd0*/  LDL.LU R17, [R1+0x204] ;  /* 0x0002040001117983 */ /* 0x000ea80000300800 */
[----:B------:R-:W2:Y:S04]  /*ffe0*/  LDL.LU R18, [R1+0x200] ;  /* 0x0002000001127983 */ /* 0x000ea80000300800 */
[----:B------:R-:W2:Y:S04]  /*fff0*/  LDL.LU R19, [R1+0x1c4] ;  /* 0x0001c40001137983 */ /* 0x000ea80000300800 */
[----:B------:R-:W2:Y:S04]  /*10000*/  LDL.LU R20, [R1+0x1c0] ;  /* 0x0001c00001147983 */ /* 0x000ea80000300800 */
[----:B------:R-:W2:Y:S04]  /*10010*/  LDL.LU R21, [R1+0x190] ;  /* 0x0001900001157983 */ /* 0x000ea80000300800 */
[----:B------:R-:W2:Y:S04]  /*10020*/  LDL.LU R22, [R1+0x13c] ;  /* 0x00013c0001167983 */ /* 0x000ea80000300800 */
[----:B------:R-:W3:Y:S04]  /*10030*/  LDL.LU R23, [R1+0xfc] ;  /* 0x0000fc0001177983 */ /* 0x000ee80000300800 */
[----:B------:R0:W-:Y:S04]  /*10040*/  STL [R1+0x58], R0 ;  /* 0x0000580001007387 */ /* 0x0001e80000100800 */
[----:B0-----:R-:W3:Y:S04]  /*10050*/  LDL.LU R0, [R1+0xf8] ;  /* 0x0000f80001007983 */ /* 0x001ee80000300800 */
[----:B------:R-:W3:Y:S04]  /*10060*/  LDL.LU R24, [R1+0xcc] ;  /* 0x0000cc0001187983 */ /* 0x000ee80000300800 */
[----:B------:R-:W3:Y:S04]  /*10070*/  LDL.LU R25, [R1+0xc8] ;  /* 0x0000c80001197983 */ /* 0x000ee80000300800 */
[----:B------:R-:W3:Y:S04]  /*10080*/  LDL.LU R27, [R1+0x70] ;  /* 0x00007000011b7983 */ /* 0x000ee80000300800 */
[----:B------:R-:W3:Y:S04]  /*10090*/  LDL.LU R29, [R1+0x68] ;  /* 0x00006800011d7983 */ /* 0x000ee80000300800 */
[----:B------:R0:W-:Y:S04]  /*100a0*/  STL [R1+0x1384], R8 ;  /* 0x0013840801007387 */ /* 0x0001e80000100800 */
[----:B0-----:R-:W3:Y:S04]  /*100b0*/  LDL.LU R8, [R1+0x3cc] ;  /* 0x0003cc0001087983 */ /* 0x001ee80000300800 */
[----:B------:R-:W3:Y:S01]  /*100c0*/  LDL.LU R26, [R1+0x1418] ;  /* 0x00141800011a7983 */ /* 0x000ee20000300800 */
[----:B------:R-:W-:-:S04]  /*100d0*/  LOP3.LUT R28, R28, 0x3f, RZ, 0xc0, !PT ;  /* 0x0000003f1c1c7812 */ /* 0x000fc800078ec0ff */
[----:B------:R-:W-:Y:S02]  /*100e0*/  ISETP.GE.AND P0, PT, R28, R2, PT ;  /* 0x000000021c00720c */ /* 0x000fe40003f06270 */
[----:B------:R-:W0:Y:S01]  /*100f0*/  S2R R28, SR_TID.X ;  /* 0x00000000001c7919 */ /* 0x000e220000002100 */
[----:B------:R-:W4:Y:S01]  /*10100*/  LDL.LU R2, [R1+0x40c] ;  /* 0x00040c0001027983 */ /* 0x000f220000300800 */
[----:B0-----:R-:W-:-:S05]  /*10110*/  LOP3.LUT R28, R28, 0x3f, RZ, 0xc0, !PT ;  /* 0x0000003f1c1c7812 */ /* 0x001fca00078ec0ff */
[----:B------:R-:W-:-:S05]  /*10120*/  IMAD.SHL.U32 R28, R28, 0x2, RZ ;  /* 0x000000021c1c7824 */ /* 0x000fca00078e00ff */
[----:B--2---:R-:W-:Y:S04]  /*10130*/  STS.U16 [R28+UR5+0x5080], R22 ;  /* 0x005080161c007988 */ /* 0x004fe80008000405 */
[----:B---3--:R0:W-:Y:S04]  /*10140*/  STS.U16 [R28+UR5], R26 ;  /* 0x0000001a1c007988 */ /* 0x0081e80008000405 */
[----:B0-----:R-:W2:Y:S04]  /*10150*/  LDL.LU R26, [R1+0x1414] ;  /* 0x00141400011a7983 */ /* 0x001ea80000300800 */
[----:B------:R-:W3:Y:S04]  /*10160*/  LDL.LU R22, [R1+0x408] ;  /* 0x0004080001167983 */ /* 0x000ee80000300800 */
[----:B---3--:R0:W-:Y:S04]  /*10170*/  STL [R1+0x1408], R22 ;  /* 0x0014081601007387 */ /* 0x0081e80000100800 */
[----:B0-----:R-:W3:Y:S04]  /*10180*/  LDL.LU R22, [R1+0xc] ;  /* 0x00000c0001167983 */ /* 0x001ee80000300800 */
[----:B---3--:R0:W-:Y:S04]  /*10190*/  STL [R1+0x140c], R22 ;  /* 0x00140c1601007387 */ /* 0x0081e80000100800 */
[----:B0-----:R-:W3:Y:S04]  /*101a0*/  LDL.LU R22, [R1+0x10] ;  /* 0x0000100001167983 */ /* 0x001ee80000300800 */
[----:B------:R-:W-:Y:S04]  /*101b0*/  STS.U16 [R28+UR5+0x5800], R23 ;  /* 0x005800171c007988 */ /* 0x000fe80008000405 */
[----:B------:R-:W-:Y:S04]  /*101c0*/  STS.U16 [R28+UR5+0x5880], R0 ;  /* 0x005880001c007988 */ /* 0x000fe80008000405 */
[----:B------:R-:W-:Y:S04]  /*101d0*/  STS.U16 [R28+UR5+0x6000], R24 ;  /* 0x006000181c007988 */ /* 0x000fe80008000405 */
[----:B----4-:R-:W-:Y:S04]  /*101e0*/  STS.U16 [R28+UR5+0x80], R2 ;  /* 0x000080021c007988 */ /* 0x010fe80008000405 */
[----:B------:R-:W-:Y:S04]  /*101f0*/  STS.U16 [R28+UR5+0x800], R8 ;  /* 0x000800081c007988 */ /* 0x000fe80008000405 */
        /* <DEDUP_REMOVED lines=8> */
[----:B---3--:R0:W-:Y:S04]  /*10280*/  STL [R1+0x1410], R22 ;  /* 0x0014101601007387 */ /* 0x0081e80000100800 */
[----:B0-----:R-:W3:Y:S04]  /*10290*/  LDL.LU R22, [R1+0x14] ;  /* 0x0000140001167983 */ /* 0x001ee80000300800 */
[----:B------:R-:W4:Y:S04]  /*102a0*/  LDL.LU R23, [R1+0x404] ;  /* 0x0004040001177983 */ /* 0x000f280000300800 */
        /* <DEDUP_REMOVED lines=11> */
[----:B------:R0:W-:Y:S04]  /*10360*/  STS.U16 [R28+UR5+0x3000], R13 ;  /* 0x0030000d1c007988 */ /* 0x0001e80008000405 */
[----:B------:R-:W4:Y:S04]  /*10370*/  LDL.LU R12, [R1+0x23c] ;  /* 0x00023c00010c7983 */ /* 0x000f280000300800 */
[----:B------:R1:W-:Y:S04]  /*10380*/  STS.U16 [R28+UR5+0x3080], R14 ;  /* 0x0030800e1c007988 */ /* 0x0003e80008000405 */
[----:B------:R0:W-:Y:S04]  /*10390*/  STS.U16 [R28+UR5+0x3800], R15 ;  /* 0x0038000f1c007988 */ /* 0x0001e80008000405 */
[----:B------:R0:W-:Y:S04]  /*103a0*/  STS.U16 [R28+UR5+0x3880], R16 ;  /* 0x003880101c007988 */ /* 0x0001e80008000405 */
[----:B------:R1:W-:Y:S04]  /*103b0*/  STS.U16 [R28+UR5+0x4000], R17 ;  /* 0x004000111c007988 */ /* 0x0003e80008000405 */
[----:B------:R2:W-:Y:S04]  /*103c0*/  STS.U16 [R28+UR5+0x4080], R18 ;  /* 0x004080121c007988 */ /* 0x0005e80008000405 */
[----:B0-----:R-:W4:Y:S04]  /*103d0*/  LDL.LU R13, [R1+0x238] ;  /* 0x00023800010d7983 */ /* 0x001f280000300800 */
[----:B-1----:R-:W4:Y:S04]  /*103e0*/  LDL.LU R14, [R1+0x1fc] ;  /* 0x0001fc00010e7983 */ /* 0x002f280000300800 */
[----:B------:R-:W4:Y:S04]  /*103f0*/  LDL.LU R15, [R1+0x1f8] ;  /* 0x0001f800010f7983 */ /* 0x000f280000300800 */
[----:B------:R-:W4:Y:S04]  /*10400*/  LDL.LU R16, [R1+0x1bc] ;  /* 0x0001bc0001107983 */ /* 0x000f280000300800 */
[----:B------:R-:W4:Y:S04]  /*10410*/  LDL.LU R17, [R1+0x1b8] ;  /* 0x0001b80001117983 */ /* 0x000f280000300800 */
[----:B------:R0:W-:Y:S04]  /*10420*/  STS.U16 [R28+UR5+0x4800], R19 ;  /* 0x004800131c007988 */ /* 0x0001e80008000405 */
[----:B--2---:R-:W2:Y:S04]  /*10430*/  LDL.LU R18, [R1+0x138] ;  /* 0x0001380001127983 */ /* 0x004ea80000300800 */
[----:B------:R1:W-:Y:S04]  /*10440*/  STS.U16 [R28+UR5+0x4880], R20 ;  /* 0x004880141c007988 */ /* 0x0003e80008000405 */
[----:B------:R0:W-:Y:S04]  /*10450*/  STS.U16 [R28+UR5+0x5000], R21 ;  /* 0x005000151c007988 */ /* 0x0001e80008000405 */
[----:B------:R0:W-:Y:S04]  /*10460*/  STS.U16 [R28+UR5+0x6080], R25 ;  /* 0x006080191c007988 */ /* 0x0001e80008000405 */
[----:B------:R1:W-:Y:S04]  /*10470*/  STS.U16 [R28+UR5+0x6800], R27 ;  /* 0x0068001b1c007988 */ /* 0x0003e80008000405 */
[----:B------:R1:W-:Y:S04]  /*10480*/  STS.U16 [R28+UR5+0x7000], R26 ;  /* 0x0070001a1c007988 */ /* 0x0003e80008000405 */
[----:B0-----:R-:W2:Y:S04]  /*10490*/  LDL.LU R19, [R1+0x134] ;  /* 0x0001340001137983 */ /* 0x001ea80000300800 */
[----:B-1----:R-:W2:Y:S04]  /*104a0*/  LDL.LU R20, [R1+0xf4] ;  /* 0x0000f40001147983 */ /* 0x002ea80000300800 */
[----:B------:R-:W2:Y:S04]  /*104b0*/  LDL.LU R21, [R1+0xf0] ;  /* 0x0000f00001157983 */ /* 0x000ea80000300800 */
[----:B------:R-:W2:Y:S04]  /*104c0*/  LDL.LU R25, [R1+0xc4] ;  /* 0x0000c40001197983 */ /* 0x000ea80000300800 */
[----:B------:R-:W2:Y:S04]  /*104d0*/  LDL.LU R27, [R1+0xbc] ;  /* 0x0000bc00011b7983 */ /* 0x000ea80000300800 */
[----:B------:R0:W-:Y:S04]  /*104e0*/  STS.U16 [R28+UR5+0x6880], R29 ;  /* 0x0068801d1c007988 */ /* 0x0001e80008000405 */
[----:B------:R-:W2:Y:S04]  /*104f0*/  LDL.LU R26, [R1+0x60] ;  /* 0x00006000011a7983 */ /* 0x000ea80000300800 */
[----:B0-----:R-:W2:Y:S04]  /*10500*/  LDL.LU R29, [R1+0x54] ;  /* 0x00005400011d7983 */ /* 0x001ea80000300800 */
[----:B---3--:R0:W-:Y:S04]  /*10510*/  STS.U16 [R28+UR5+0x7080], R22 ;  /* 0x007080161c007988 */ /* 0x0081e80008000405 */
[----:B0-----:R-:W3:Y:S04]  /*10520*/  LDL.LU R22, [R1+0x1410] ;  /* 0x0014100001167983 */ /* 0x001ee80000300800 */
[----:B---3--:R0:W-:Y:S04]  /*10530*/  STS.U16 [R28+UR5+0x7800], R22 ;  /* 0x007800161c007988 */ /* 0x0081e80008000405 */
[----:B0-----:R-:W3:Y:S04]  /*10540*/  LDL.LU R22, [R1+0x140c] ;  /* 0x00140c0001167983 */ /* 0x001ee80000300800 */
[----:B------:R0:W-:Y:S02]  /*10550*/  STS.U16 [R28+UR5+0x2000], R7 ;  /* 0x002000071c007988 */ /* 0x0001e40008000405 */
[----:B0-----:R-:W-:-:S02]  /*10560*/  LOP3.LUT R7, R28, 0x10, RZ, 0x3c, !PT ;  /* 0x000000101c077812 */ /* 0x001fc400078e3cff */
[----:B---3--:R0:W-:Y:S04]  /*10570*/  STS.U16 [R28+UR5+0x7880], R22 ;  /* 0x007880161c007988 */ /* 0x0081e80008000405 */
[----:B0-----:R-:W3:Y:S04]  /*10580*/  LDL.LU R22, [R1+0x1408] ;  /* 0x0014080001167983 */ /* 0x001ee80000300800 */
[----:B------:R-:W2:Y:S04]  /*10590*/  LDL.LU R28, [R1+0x380] ;  /* 0x00038000011c7983 */ /* 0x000ea80000300800 */
[----:B---3--:R0:W-:Y:S04]  /*105a0*/  STS.U16 [R7+UR5+0x100], R22 ;  /* 0x0001001607007988 */ /* 0x0081e80008000405 */
[----:B----4-:R1:W-:Y:S04]  /*105b0*/  STS.U16 [R7+UR5+0x180], R23 ;  /* 0x0001801707007988 */ /* 0x0103e80008000405 */
[----:B------:R3:W-:Y:S04]  /*105c0*/  STS.U16 [R7+UR5+0x900], R0 ;  /* 0x0009000007007988 */ /* 0x0007e80008000405 */
[----:B------:R4:W-:Y:S04]  /*105d0*/  STS.U16 [R7+UR5+0x980], R24 ;  /* 0x0009801807007988 */ /* 0x0009e80008000405 */
[----:B0-----:R-:W2:Y:S04]  /*105e0*/  LDL.LU R22, [R1+0x1404] ;  /* 0x0014040001167983 */ /* 0x001ea80000300800 */
[----:B-1----:R-:W2:Y:S04]  /*105f0*/  LDL.LU R23, [R1+0x1400] ;  /* 0x0014000001177983 */ /* 0x002ea80000300800 */
[----:B---3--:R-:W3:Y:S04]  /*10600*/  LDL.LU R0, [R1+0x13fc] ;  /* 0x0013fc0001007983 */ /* 0x008ee80000300800 */
[----:B----4-:R-:W4:Y:S04]  /*10610*/  LDL.LU R24, [R1+0x13f8] ;  /* 0x0013f80001187983 */ /* 0x010f280000300800 */
[----:B--2---:R0:W-:Y:S04]  /*10620*/  STS.U16 [R7+UR5+0x1100], R28 ;  /* 0x0011001c07007988 */ /* 0x0041e80008000405 */
[----:B------:R-:W-:Y:S04]  /*10630*/  STS.U16 [R7+UR5+0x1180], R2 ;  /* 0x0011800207007988 */ /* 0x000fe80008000405 */
[----:B------:R-:W-:Y:S04]  /*10640*/  STS.U16 [R7+UR5+0x1900], R8 ;  /* 0x0019000807007988 */ /* 0x000fe80008000405 */
[----:B------:R-:W-:Y:S04]  /*10650*/  STS.U16 [R7+UR5+0x1980], R9 ;  /* 0x0019800907007988 */ /* 0x000fe80008000405 */
[----:B------:R-:W-:Y:S04]  /*10660*/  STS.U16 [R7+UR5+0x2100], R3 ;  /* 0x0021000307007988 */ /* 0x000fe80008000405 */
[----:B------:R-:W-:Y:S01]  /*10670*/  STS.U16 [R7+UR5+0x2180], R4 ;  /* 0x0021800407007988 */ /* 0x000fe20008000405 */
[----:B0-----:R-:W0:Y:S03]  /*10680*/  S2R R28, SR_TID.X ;  /* 0x00000000001c7919 */ /* 0x001e260000002100 */
        /* <DEDUP_REMOVED lines=10> */
[----:B------:R1:W-:Y:S04]  /*10730*/  STS.U16 [R7+UR5+0x5100], R18 ;  /* 0x0051001207007988 */ /* 0x0003e80008000405 */
[----:B------:R2:W-:Y:S04]  /*10740*/  STS.U16 [R7+UR5+0x5180], R19 ;  /* 0x0051801307007988 */ /* 0x0005e80008000405 */
[----:B------:R0:W-:Y:S04]  /*10750*/  STS.U16 [R7+UR5+0x5900], R20 ;  /* 0x0059001407007988 */ /* 0x0001e80008000405 */
[----:B------:R0:W-:Y:S04]  /*10760*/  STS.U16 [R7+UR5+0x5980], R21 ;  /* 0x0059801507007988 */ /* 0x0001e80008000405 */
[----:B------:R-:W-:Y:S04]  /*10770*/  STS.U16 [R7+UR5+0x6100], R25 ;  /* 0x0061001907007988 */ /* 0x000fe80008000405 */
[----:B------:R-:W-:Y:S04]  /*10780*/  STS.U16 [R7+UR5+0x6180], R27 ;  /* 0x0061801b07007988 */ /* 0x000fe80008000405 */
[----:B------:R-:W-:Y:S04]  /*10790*/  STS.U16 [R7+UR5+0x6900], R26 ;  /* 0x0069001a07007988 */ /* 0x000fe80008000405 */
[----:B------:R0:W-:Y:S04]  /*107a0*/  STS.U16 [R7+UR5+0x6980], R29 ;  /* 0x0069801d07007988 */ /* 0x0001e80008000405 */
[----:B-1----:R-:W3:Y:S04]  /*107b0*/  LDL.LU R18, [R1+0x3fc] ;  /* 0x0003fc0001127983 */ /* 0x002ee80000300800 */
[----:B--2---:R-:W2:Y:S04]  /*107c0*/  LDL.LU R19, [R1+0x3f8] ;  /* 0x0003f80001137983 */ /* 0x004ea80000300800 */
[----:B0-----:R-:W2:Y:S04]  /*107d0*/  LDL.LU R20, [R1+0x3bc] ;  /* 0x0003bc0001147983 */ /* 0x001ea80000300800 */
[----:B------:R-:W2:Y:S04]  /*107e0*/  LDL.LU R21, [R1+0x3b8] ;  /* 0x0003b80001157983 */ /* 0x000ea80000300800 */
        /* <DEDUP_REMOVED lines=8> */
[----:B------:R-:W2:Y:S01]  /*10870*/  LDL.LU R10, [R1+0x230] ;  /* 0x00023000010a7983 */ /* 0x000ea20000300800 */
[----:B------:R-:W-:-:S03]  /*10880*/  LOP3.LUT R28, R28, 0x3f, RZ, 0xc0, !PT ;  /* 0x0000003f1c1c7812 */ /* 0x000fc600078ec0ff */
[----:B------:R-:W2:Y:S04]  /*10890*/  LDL.LU R11, [R1+0x1f4] ;  /* 0x0001f400010b7983 */ /* 0x000ea80000300800 */
[----:B------:R-:W2:Y:S04]  /*108a0*/  LDL.LU R12, [R1+0x1f0] ;  /* 0x0001f000010c7983 */ /* 0x000ea80000300800 */
[----:B------:R-:W2:Y:S04]  /*108b0*/  LDL.LU R13, [R1+0x1b4] ;  /* 0x0001b400010d7983 */ /* 0x000ea80000300800 */
[----:B------:R-:W2:Y:S04]  /*108c0*/  LDL.LU R15, [R1+0x1b0] ;  /* 0x0001b000010f7983 */ /* 0x000ea80000300800 */
[----:B------:R-:W2:Y:S01]  /*108d0*/  LDL.LU R16, [R1+0x130] ;  /* 0x0001300001107983 */ /* 0x000ea20000300800 */
[----:B------:R-:W-:-:S03]  /*108e0*/  IMAD.SHL.U32 R28, R28, 0x2, RZ ;  /* 0x000000021c1c7824 */ /* 0x000fc600078e00ff */
[----:B------:R-:W2:Y:S04]  /*108f0*/  LDL.LU R17, [R1+0x12c] ;  /* 0x00012c0001117983 */ /* 0x000ea80000300800 */
[----:B------:R-:W2:Y:S01]  /*10900*/  LDL.LU R25, [R1+0xec] ;  /* 0x0000ec0001197983 */ /* 0x000ea20000300800 */
[----:B------:R-:W-:-:S03]  /*10910*/  LOP3.LUT R14, R28, 0x20, RZ, 0x3c, !PT ;  /* 0x000000201c0e7812 */ /* 0x000fc600078e3cff */
[----:B----4-:R0:W-:Y:S04]  /*10920*/  STS.U16 [R7+UR5+0x7100], R24 ;  /* 0x0071001807007988 */ /* 0x0101e80008000405 */
[----:B---3--:R1:W-:Y:S04]  /*10930*/  STS.U16 [R7+UR5+0x7180], R0 ;  /* 0x0071800007007988 */ /* 0x0083e80008000405 */
[----:B------:R-:W-:Y:S04]  /*10940*/  STS.U16 [R7+UR5+0x7900], R23 ;  /* 0x0079001707007988 */ /* 0x000fe80008000405 */
[----:B------:R-:W-:Y:S04]  /*10950*/  STS.U16 [R7+UR5+0x7980], R22 ;  /* 0x0079801607007988 */ /* 0x000fe80008000405 */
[----:B0-----:R-:W3:Y:S04]  /*10960*/  LDL.LU R24, [R1+0xe8] ;  /* 0x0000e80001187983 */ /* 0x001ee80000300800 */
[----:B------:R-:W4:Y:S04]  /*10970*/  LDL.LU R27, [R1+0xb4] ;  /* 0x0000b400011b7983 */ /* 0x000f280000300800 */
[----:B-1----:R-:W3:Y:S04]  /*10980*/  LDL.LU R0, [R1+0xac] ;  /* 0x0000ac0001007983 */ /* 0x002ee80000300800 */
[----:B------:R-:W3:Y:S04]  /*10990*/  LDL.LU R26, [R1+0x50] ;  /* 0x00005000011a7983 */ /* 0x000ee80000300800 */
[----:B------:R-:W3:Y:S04]  /*109a0*/  LDL.LU R28, [R1+0x374] ;  /* 0x00037400011c7983 */ /* 0x000ee80000300800 */
[----:B------:R0:W-:Y:S04]  /*109b0*/  STL [R1+0x1388], R23 ;  /* 0x0013881701007387 */ /* 0x0001e80000100800 */
[----:B0-----:R-:W4:Y:S04]  /*109c0*/  LDL.LU R23, [R1+0x32c] ;  /* 0x00032c0001177983 */ /* 0x001f280000300800 */
[----:B------:R-:W4:Y:S04]  /*109d0*/  LDL.LU R7, [R1+0x13f4] ;  /* 0x0013f40001077983 */ /* 0x000f280000300800 */
[----:B------:R0:W-:Y:S04]  /*109e0*/  STL [R1+0x1390], R22 ;  /* 0x0013901601007387 */ /* 0x0001e80000100800 */
[----:B0-----:R-:W4:Y:S04]  /*109f0*/  LDL.LU R22, [R1+0x330] ;  /* 0x0003300001167983 */ /* 0x001f280000300800 */
[----:B------:R0:W-:Y:S04]  /*10a00*/  STS.U16 [R14+UR5+0x200], R18 ;  /* 0x000200120e007988 */ /* 0x0001e80008000405 */
[----:B--2---:R1:W-:Y:S04]  /*10a10*/  STS.U16 [R14+UR5+0x280], R19 ;  /* 0x000280130e007988 */ /* 0x0043e80008000405 */
[----:B------:R2:W-:Y:S04]  /*10a20*/  STS.U16 [R14+UR5+0xa00], R20 ;  /* 0x000a00140e007988 */ /* 0x0005e80008000405 */
[----:B------:R1:W-:Y:S04]  /*10a30*/  STS.U16 [R14+UR5+0xa80], R21 ;  /* 0x000a80150e007988 */ /* 0x0003e80008000405 */
[----:B------:R2:W-:Y:S04]  /*10a40*/  STS.U16 [R14+UR5+0x1200], R29 ;  /* 0x0012001d0e007988 */ /* 0x0005e80008000405 */
[----:B0-----:R-:W4:Y:S04]  /*10a50*/  LDL.LU R18, [R1+0x13f0] ;  /* 0x0013f00001127983 */ /* 0x001f280000300800 */
[----:B-1----:R-:W4:Y:S04]  /*10a60*/  LDL.LU R19, [R1+0x13ec] ;  /* 0x0013ec0001137983 */ /* 0x002f280000300800 */
[----:B--2---:R-:W2:Y:S04]  /*10a70*/  LDL.LU R20, [R1+0x13e8] ;  /* 0x0013e80001147983 */ /* 0x004ea80000300800 */
[----:B------:R-:W2:Y:S04]  /*10a80*/  LDL.LU R21, [R1+0x13e4] ;  /* 0x0013e40001157983 */ /* 0x000ea80000300800 */
[----:B------:R-:W2:Y:S04]  /*10a90*/  LDL.LU R29, [R1+0x13e0] ;  /* 0x0013e000011d7983 */ /* 0x000ea80000300800 */
[----:B---3--:R-:W-:Y:S04]  /*10aa0*/  STS.U16 [R14+UR5+0x1280], R28 ;  /* 0x0012801c0e007988 */ /* 0x008fe80008000405 */
        /* <DEDUP_REMOVED lines=16> */
[----:B------:R-:W-:Y:S04]  /*10bb0*/  STS.U16 [R14+UR5+0x5a00], R25 ;  /* 0x005a00190e007988 */ /* 0x000fe80008000405 */
[----:B------:R-:W-:Y:S04]  /*10bc0*/  STS.U16 [R14+UR5+0x5a80], R24 ;  /* 0x005a80180e007988 */ /* 0x000fe80008000405 */
[----:B------:R-:W-:Y:S04]  /*10bd0*/  STS.U16 [R14+UR5+0x6200], R27 ;  /* 0x0062001b0e007988 */ /* 0x000fe80008000405 */
[----:B------:R4:W-:Y:S04]  /*10be0*/  STS.U16 [R14+UR5+0x6280], R0 ;  /* 0x006280000e007988 */ /* 0x0009e80008000405 */
[----:B------:R2:W-:Y:S04]  /*10bf0*/  STS.U16 [R14+UR5+0x6a00], R26 ;  /* 0x006a001a0e007988 */ /* 0x0005e80008000405 */
[----:B0-----:R-:W2:Y:S04]  /*10c00*/  LDL.LU R15, [R1+0x3f4] ;  /* 0x0003f400010f7983 */ /* 0x001ea80000300800 */
[----:B-1----:R-:W2:Y:S04]  /*10c10*/  LDL.LU R16, [R1+0x3f0] ;  /* 0x0003f00001107983 */ /* 0x002ea80000300800 */
[----:B---3--:R-:W3:Y:S04]  /*10c20*/  LDL.LU R17, [R1+0x3b4] ;  /* 0x0003b40001117983 */ /* 0x008ee80000300800 */
[----:B----4-:R-:W4:Y:S04]  /*10c30*/  LDL.LU R0, [R1+0x3b0] ;  /* 0x0003b00001007983 */ /* 0x010f280000300800 */
[----:B--2---:R-:W2:Y:S01]  /*10c40*/  LDL.LU R26, [R1+0x370] ;  /* 0x00037000011a7983 */ /* 0x004ea20000300800 */
[----:B------:R-:W0:Y:S03]  /*10c50*/  S2R R28, SR_TID.X ;  /* 0x00000000001c7919 */ /* 0x000e260000002100 */
        /* <DEDUP_REMOVED lines=14> */
[----:B------:R1:W-:Y:S04]  /*10d40*/  STS.U16 [R14+UR5+0x6a80], R29 ;  /* 0x006a801d0e007988 */ /* 0x0003e80008000405 */
[----:B------:R-:W2:Y:S04]  /*10d50*/  LDL.LU R27, [R1+0xa0] ;  /* 0x0000a000011b7983 */ /* 0x000ea80000300800 */
[----:B------:R-:W-:Y:S04]  /*10d60*/  STS.U16 [R14+UR5+0x7200], R21 ;  /* 0x007200150e007988 */ /* 0x000fe80008000405 */
[----:B------:R-:W-:Y:S04]  /*10d70*/  STS.U16 [R14+UR5+0x7280], R20 ;  /* 0x007280140e007988 */ /* 0x000fe80008000405 */
[----:B------:R-:W-:Y:S04]  /*10d80*/  STS.U16 [R14+UR5+0x7a00], R19 ;  /* 0x007a00130e007988 */ /* 0x000fe80008000405 */
[----:B-1----:R-:W2:Y:S01]  /*10d90*/  LDL.LU R29, [R1+0x9c] ;  /* 0x00009c00011d7983 */ /* 0x002ea20000300800 */
[----:B0-----:R-:W-:-:S03]  /*10da0*/  LOP3.LUT R28, R28, 0x3f, RZ, 0xc0, !PT ;  /* 0x0000003f1c1c7812 */ /* 0x001fc600078ec0ff */
[----:B------:R0:W-:Y:S02]  /*10db0*/  STL [R1+0x1394], R21 ;  /* 0x0013941501007387 */ /* 0x0001e40000100800 */
[----:B------:R-:W-:Y:S02]  /*10dc0*/  IMAD.SHL.U32 R28, R28, 0x2, RZ ;  /* 0x000000021c1c7824 */ /* 0x000fe400078e00ff */
[----:B------:R-:W-:Y:S04]  /*10dd0*/  STS.U16 [R14+UR5+0x7a80], R18 ;  /* 0x007a80120e007988 */ /* 0x000fe80008000405 */
[----:B0-----:R-:W2:Y:S04]  /*10de0*/  LDL.LU R21, [R1+0x2e4] ;  /* 0x0002e40001157983 */ /* 0x001ea80000300800 */
[----:B------:R0:W-:Y:S01]  /*10df0*/  STL [R1+0x1398], R20 ;  /* 0x0013981401007387 */ /* 0x0001e20000100800 */
[----:B------:R-:W-:-:S03]  /*10e00*/  LOP3.LUT R10, R28, 0x30, RZ, 0x3c, !PT ;  /* 0x000000301c0a7812 */ /* 0x000fc600078e3cff */
[----:B0-----:R-:W2:Y:S04]  /*10e10*/  LDL.LU R20, [R1+0x2e8] ;  /* 0x0002e80001147983 */ /* 0x001ea80000300800 */
[----:B------:R-:W2:Y:S04]  /*10e20*/  LDL.LU R28, [R1+0x36c] ;  /* 0x00036c00011c7983 */ /* 0x000ea80000300800 */
[----:B------:R0:W-:Y:S04]  /*10e30*/  STL [R1+0x139c], R19 ;  /* 0x00139c1301007387 */ /* 0x0001e80000100800 */
[----:B0-----:R-:W2:Y:S04]  /*10e40*/  LDL.LU R19, [R1+0x324] ;  /* 0x0003240001137983 */ /* 0x001ea80000300800 */
[----:B------:R-:W2:Y:S04]  /*10e50*/  LDL.LU R14, [R1+0x13dc] ;  /* 0x0013dc00010e7983 */ /* 0x000ea80000300800 */
[----:B------:R0:W-:Y:S04]  /*10e60*/  STL [R1+0x13a0], R18 ;  /* 0x0013a01201007387 */ /* 0x0001e80000100800 */
[----:B0-----:R-:W2:Y:S04]  /*10e70*/  LDL.LU R18, [R1+0x328] ;  /* 0x0003280001127983 */ /* 0x001ea80000300800 */
[----:B------:R0:W-:Y:S04]  /*10e80*/  STS.U16 [R10+UR5+0x300], R15 ;  /* 0x0003000f0a007988 */ /* 0x0001e80008000405 */
[----:B------:R1:W-:Y:S04]  /*10e90*/  STS.U16 [R10+UR5+0x380], R16 ;  /* 0x000380100a007988 */ /* 0x0003e80008000405 */
[----:B---3--:R3:W-:Y:S04]  /*10ea0*/  STS.U16 [R10+UR5+0xb00], R17 ;  /* 0x000b00110a007988 */ /* 0x0087e80008000405 */
[----:B----4-:R4:W-:Y:S04]  /*10eb0*/  STS.U16 [R10+UR5+0xb80], R0 ;  /* 0x000b80000a007988 */ /* 0x0109e80008000405 */
[----:B0-----:R-:W2:Y:S04]  /*10ec0*/  LDL.LU R15, [R1+0x13d8] ;  /* 0x0013d800010f7983 */ /* 0x001ea80000300800 */
[----:B-1----:R-:W2:Y:S04]  /*10ed0*/  LDL.LU R16, [R1+0x13d4] ;  /* 0x0013d40001107983 */ /* 0x002ea80000300800 */
[----:B--2---:R0:W-:Y:S04]  /*10ee0*/  STS.U16 [R10+UR5+0x1300], R26 ;  /* 0x0013001a0a007988 */ /* 0x0041e80008000405 */
[----:B---3--:R-:W2:Y:S04]  /*10ef0*/  LDL.LU R17, [R1+0x13d0] ;  /* 0x0013d00001117983 */ /* 0x008ea80000300800 */
[----:B----4-:R-:W3:Y:S04]  /*10f00*/  LDL.LU R0, [R1+0x13cc] ;  /* 0x0013cc0001007983 */ /* 0x010ee80000300800 */
[----:B0-----:R-:W4:Y:S04]  /*10f10*/  LDL.LU R26, [R1+0x13c8] ;  /* 0x0013c800011a7983 */ /* 0x001f280000300800 */
        /* <DEDUP_REMOVED lines=16> */
[----:B------:R-:W-:Y:S04]  /*11020*/  STS.U16 [R10+UR5+0x5380], R13 ;  /* 0x0053800d0a007988 */ /* 0x000fe80008000405 */
[----:B------:R-:W-:Y:S04]  /*11030*/  STS.U16 [R10+UR5+0x5b00], R25 ;  /* 0x005b00190a007988 */ /* 0x000fe80008000405 */
[----:B------:R0:W-:Y:S04]  /*11040*/  STS.U16 [R10+UR5+0x5b80], R24 ;  /* 0x005b80180a007988 */ /* 0x0001e80008000405 */
[----:B------:R1:W-:Y:S04]  /*11050*/  STS.U16 [R10+UR5+0x6300], R27 ;  /* 0x0063001b0a007988 */ /* 0x0003e80008000405 */
[----:B------:R-:W-:Y:S04]  /*11060*/  STS.U16 [R10+UR5+0x6380], R29 ;  /* 0x0063801d0a007988 */ /* 0x000fe80008000405 */
[----:B0-----:R-:W2:Y:S04]  /*11070*/  LDL.LU R11, [R1+0x3ec] ;  /* 0x0003ec00010b7983 */ /* 0x001ea80000300800 */
[----:B-1----:R-:W2:Y:S04]  /*11080*/  LDL.LU R12, [R1+0x3e8] ;  /* 0x0003e800010c7983 */ /* 0x002ea80000300800 */
[----:B------:R-:W2:Y:S04]  /*11090*/  LDL.LU R24, [R1+0x3ac] ;  /* 0x0003ac0001187983 */ /* 0x000ea80000300800 */
[----:B------:R-:W2:Y:S04]  /*110a0*/  LDL.LU R27, [R1+0x3a8] ;  /* 0x0003a800011b7983 */ /* 0x000ea80000300800 */
[----:B----4-:R0:W-:Y:S04]  /*110b0*/  STS.U16 [R10+UR5+0x6b00], R26 ;  /* 0x006b001a0a007988 */ /* 0x0101e80008000405 */
[----:B0-----:R-:W4:Y:S01]  /*110c0*/  LDL.LU R26, [R1+0x368] ;  /* 0x00036800011a7983 */ /* 0x001f220000300800 */
[----:B------:R-:W0:Y:S03]  /*110d0*/  S2R R28, SR_TID.X ;  /* 0x00000000001c7919 */ /* 0x000e260000002100 */
        /* <DEDUP_REMOVED lines=15> */
[----:B---3--:R-:W-:Y:S04]  /*111d0*/  STS.U16 [R10+UR5+0x6b80], R0 ;  /* 0x006b80000a007988 */ /* 0x008fe80008000405 */
[----:B------:R-:W3:Y:S04]  /*111e0*/  LDL.LU R29, [R1+0x98] ;  /* 0x00009800011d7983 */ /* 0x000ee80000300800 */
[----:B--2---:R-:W-:Y:S04]  /*111f0*/  STS.U16 [R10+UR5+0x7300], R17 ;  /* 0x007300110a007988 */ /* 0x004fe80008000405 */
[----:B------:R1:W-:Y:S04]  /*11200*/  STL [R1+0x13a4], R17 ;  /* 0x0013a41101007387 */ /* 0x0003e80000100800 */
[----:B------:R-:W-:Y:S01]  /*11210*/  STS.U16 [R10+UR5+0x7380], R16 ;  /* 0x007380100a007988 */ /* 0x000fe20008000405 */
[----:B0-----:R-:W-:-:S03]  /*11220*/  LOP3.LUT R28, R28, 0x3f, RZ, 0xc0, !PT ;  /* 0x0000003f1c1c7812 */ /* 0x001fc600078ec0ff */
[----:B-1----:R-:W2:Y:S02]  /*11230*/  LDL.LU R17, [R1+0x2e0] ;  /* 0x0002e00001117983 */ /* 0x002ea40000300800 */
[----:B------:R-:W-:Y:S02]  /*11240*/  IMAD.SHL.U32 R28, R28, 0x2, RZ ;  /* 0x000000021c1c7824 */ /* 0x000fe400078e00ff */
[----:B------:R-:W-:Y:S03]  /*11250*/  STS.U16 [R10+UR5+0x7b00], R15 ;  /* 0x007b000f0a007988 */ /* 0x000fe60008000405 */
[----:B------:R-:W-:Y:S02]  /*11260*/  LOP3.LUT R0, R28, 0x40, RZ, 0x3c, !PT ;  /* 0x000000401c007812 */ /* 0x000fe400078e3cff */
[----:B------:R-:W2:Y:S04]  /*11270*/  LDL.LU R28, [R1+0x364] ;  /* 0x00036400011c7983 */ /* 0x000ea80000300800 */
[----:B------:R0:W-:Y:S04]  /*11280*/  STL [R1+0x13a8], R16 ;  /* 0x0013a81001007387 */ /* 0x0001e80000100800 */
[----:B0-----:R-:W3:Y:S04]  /*11290*/  LDL.LU R16, [R1+0x31c] ;  /* 0x00031c0001107983 */ /* 0x001ee80000300800 */
[----:B------:R0:W-:Y:S04]  /*112a0*/  STL [R1+0x13ac], R15 ;  /* 0x0013ac0f01007387 */ /* 0x0001e80000100800 */
[----:B0-----:R-:W3:Y:S04]  /*112b0*/  LDL.LU R15, [R1+0x320] ;  /* 0x00032000010f7983 */ /* 0x001ee80000300800 */
[----:B------:R0:W-:Y:S04]  /*112c0*/  STS.U16 [R10+UR5+0x7b80], R14 ;  /* 0x007b800e0a007988 */ /* 0x0001e80008000405 */
[----:B0-----:R-:W3:Y:S04]  /*112d0*/  LDL.LU R10, [R1+0x13c4] ;  /* 0x0013c400010a7983 */ /* 0x001ee80000300800 */
[----:B------:R0:W-:Y:S04]  /*112e0*/  STS.U16 [R0+UR5+0x400], R11 ;  /* 0x0004000b00007988 */ /* 0x0001e80008000405 */
[----:B------:R1:W-:Y:S04]  /*112f0*/  STS.U16 [R0+UR5+0x480], R12 ;  /* 0x0004800c00007988 */ /* 0x0003e80008000405 */
[----:B------:R1:W-:Y:S04]  /*11300*/  STS.U16 [R0+UR5+0xc00], R24 ;  /* 0x000c001800007988 */ /* 0x0003e80008000405 */
[----:B------:R1:W-:Y:S04]  /*11310*/  STS.U16 [R0+UR5+0xc80], R27 ;  /* 0x000c801b00007988 */ /* 0x0003e80008000405 */
[----:B0-----:R-:W3:Y:S04]  /*11320*/  LDL.LU R11, [R1+0x13c0] ;  /* 0x0013c000010b7983 */ /* 0x001ee80000300800 */
[----:B-1----:R-:W3:Y:S04]  /*11330*/  LDL.LU R12, [R1+0x13bc] ;  /* 0x0013bc00010c7983 */ /* 0x002ee80000300800 */
[----:B------:R-:W3:Y:S04]  /*11340*/  LDL.LU R24, [R1+0x13b8] ;  /* 0x0013b80001187983 */ /* 0x000ee80000300800 */
[----:B------:R-:W3:Y:S04]  /*11350*/  LDL.LU R27, [R1+0x13b4] ;  /* 0x0013b400011b7983 */ /* 0x000ee80000300800 */
[----:B----4-:R0:W-:Y:S04]  /*11360*/  STS.U16 [R0+UR5+0x1400], R26 ;  /* 0x0014001a00007988 */ /* 0x0101e80008000405 */
[----:B0-----:R-:W4:Y:S04]  /*11370*/  LDL.LU R26, [R1+0x13b0] ;  /* 0x0013b000011a7983 */ /* 0x001f280000300800 */
[----:B--2---:R-:W-:Y:S04]  /*11380*/  STS.U16 [R0+UR5+0x1480], R28 ;  /* 0x0014801c00007988 */ /* 0x004fe80008000405 */
[----:B---3--:R0:W-:Y:S04]  /*11390*/  STS.U16 [R0+UR5+0x1c00], R15 ;  /* 0x001c000f00007988 */ /* 0x0081e80008000405 */
[----:B------:R1:W-:Y:S04]  /*113a0*/  STS.U16 [R0+UR5+0x1c80], R16 ;  /* 0x001c801000007988 */ /* 0x0003e80008000405 */
[----:B------:R2:W-:Y:S04]  /*113b0*/  STS.U16 [R0+UR5+0x2400], R17 ;  /* 0x0024001100007988 */ /* 0x0005e80008000405 */
[----:B------:R3:W-:Y:S04]  /*113c0*/  STS.U16 [R0+UR5+0x2480], R18 ;  /* 0x0024801200007988 */ /* 0x0007e80008000405 */
[----:B------:R0:W-:Y:S04]  /*113d0*/  STS.U16 [R0+UR5+0x2c00], R19 ;  /* 0x002c001300007988 */ /* 0x0001e80008000405 */
[----:B------:R0:W-:Y:S04]  /*113e0*/  STS.U16 [R0+UR5+0x2c80], R20 ;  /* 0x002c801400007988 */ /* 0x0001e80008000405 */
[----:B------:R0:W-:Y:S04]  /*113f0*/  STS.U16 [R0+UR5+0x3400], R21 ;  /* 0x0034001500007988 */ /* 0x0001e80008000405 */
[----:B------:R0:W-:Y:S04]  /*11400*/  STS.U16 [R0+UR5+0x3480], R22 ;  /* 0x0034801600007988 */ /* 0x0001e80008000405 */
[----:B------:R-:W-:Y:S04]  /*11410*/  STS.U16 [R0+UR5+0x3c00], R23 ;  /* 0x003c001700007988 */ /* 0x000fe80008000405 */
[----:B------:R-:W-:Y:S04]  /*11420*/  STS.U16 [R0+UR5+0x3c80], R2 ;  /* 0x003c800200007988 */ /* 0x000fe80008000405 */
[----:B------:R-:W-:Y:S04]  /*11430*/  STS.U16 [R0+UR5+0x4400], R8 ;  /* 0x0044000800007988 */ /* 0x000fe80008000405 */
[----:B------:R-:W-:Y:S04]  /*11440*/  STS.U16 [R0+UR5+0x4480], R9 ;  /* 0x0044800900007988 */ /* 0x000fe80008000405 */
[----:B------:R-:W-:Y:S04]  /*11450*/  STS.U16 [R0+UR5+0x4c00], R3 ;  /* 0x004c000300007988 */ /* 0x000fe80008000405 */
[----:B0-----:R-:W4:Y:S04]  /*11460*/  LDL.LU R15, [R1+0x3e4] ;  /* 0x0003e400010f7983 */ /* 0x001f280000300800 */
[----:B------:R-:W-:Y:S04]  /*11470*/  STS.U16 [R0+UR5+0x4c80], R4 ;  /* 0x004c800400007988 */ /* 0x000fe80008000405 */
[----:B-1----:R-:W4:Y:S04]  /*11480*/  LDL.LU R16, [R1+0x3e0] ;  /* 0x0003e00001107983 */ /* 0x002f280000300800 */
[----:B------:R-:W-:Y:S04]  /*11490*/  STS.U16 [R0+UR5+0x5400], R5 ;  /* 0x0054000500007988 */ /* 0x000fe80008000405 */
[----:B--2---:R-:W2:Y:S04]  /*114a0*/  LDL.LU R17, [R1+0x3a4] ;  /* 0x0003a40001117983 */ /* 0x004ea80000300800 */
[----:B------:R-:W-:Y:S04]  /*114b0*/  STS.U16 [R0+UR5+0x5480], R6 ;  /* 0x0054800600007988 */ /* 0x000fe80008000405 */
[----:B---3--:R-:W3:Y:S04]  /*114c0*/  LDL.LU R18, [R1+0x3a0] ;  /* 0x0003a00001127983 */ /* 0x008ee80000300800 */
[----:B------:R-:W-:Y:S04]  /*114d0*/  STS.U16 [R0+UR5+0x5c00], R13 ;  /* 0x005c000d00007988 */ /* 0x000fe80008000405 */
[----:B------:R-:W3:Y:S04]  /*114e0*/  LDL.LU R19, [R1+0x360] ;  /* 0x0003600001137983 */ /* 0x000ee80000300800 */
[----:B------:R-:W-:Y:S04]  /*114f0*/  STS.U16 [R0+UR5+0x5c80], R25 ;  /* 0x005c801900007988 */ /* 0x000fe80008000405 */
[----:B------:R-:W3:Y:S04]  /*11500*/  LDL.LU R20, [R1+0x35c] ;  /* 0x00035c0001147983 */ /* 0x000ee80000300800 */
[----:B------:R-:W-:Y:S04]  /*11510*/  STS.U16 [R0+UR5+0x6400], R29 ;  /* 0x0064001d00007988 */ /* 0x000fe80008000405 */
[----:B------:R-:W3:Y:S04]  /*11520*/  LDL.LU R21, [R1+0x318] ;  /* 0x0003180001157983 */ /* 0x000ee80000300800 */
[----:B------:R-:W3:Y:S04]  /*11530*/  LDL.LU R22, [R1+0x314] ;  /* 0x0003140001167983 */ /* 0x000ee80000300800 */
        /* <DEDUP_REMOVED lines=10> */
[----:B------:R-:W-:Y:S04]  /*115e0*/  STS.U16 [R0+UR5+0x6c00], R27 ;  /* 0x006c001b00007988 */ /* 0x000fe80008000405 */
[----:B------:R-:W4:Y:S04]  /*115f0*/  LDL.LU R13, [R1+0x1d8] ;  /* 0x0001d800010d7983 */ /* 0x000f280000300800 */
[----:B------:R1:W-:Y:S04]  /*11600*/  STS.U16 [R0+UR5+0x6c80], R24 ;  /* 0x006c801800007988 */ /* 0x0003e80008000405 */
[----:B------:R-:W4:Y:S04]  /*11610*/  LDL.LU R25, [R1+0x19c] ;  /* 0x00019c0001197983 */ /* 0x000f280000300800 */
[----:B------:R-:W4:Y:S04]  /*11620*/  LDL.LU R29, [R1+0x198] ;  /* 0x00019800011d7983 */ /* 0x000f280000300800 */
[----:B------:R-:W-:Y:S04]  /*11630*/  STS.U16 [R0+UR5+0x7400], R12 ;  /* 0x0074000c00007988 */ /* 0x000fe80008000405 */
[----:B------:R-:W-:Y:S04]  /*11640*/  STS.U16 [R0+UR5+0x7480], R11 ;  /* 0x0074800b00007988 */ /* 0x000fe80008000405 */
[----:B------:R-:W-:Y:S04]  /*11650*/  STS.U16 [R0+UR5+0x7c00], R10 ;  /* 0x007c000a00007988 */ /* 0x000fe80008000405 */
[----:B------:R0:W-:Y:S04]  /*11660*/  STS.U16 [R0+UR5+0x7c80], R7 ;  /* 0x007c800700007988 */ /* 0x0001e80008000405 */
[----:B-1----:R-:W4:Y:S04]  /*11670*/  LDL.LU R24, [R1+0x104] ;  /* 0x0001040001187983 */ /* 0x002f280000300800 */
[----:B------:R-:W4:Y:S01]  /*11680*/  LDL.LU R2, [R1+0xd0] ;  /* 0x0000d00001027983 */ /* 0x000f220000300800 */
[----:B0-----:R-:W-:-:S05]  /*11690*/  LOP3.LUT R28, R28, 0x3f, RZ, 0xc0, !PT ;  /* 0x0000003f1c1c7812 */ /* 0x001fca00078ec0ff */
[----:B------:R-:W-:-:S05]  /*116a0*/  IMAD.SHL.U32 R28, R28, 0x2, RZ ;  /* 0x000000021c1c7824 */ /* 0x000fca00078e00ff */
[----:B------:R-:W-:Y:S02]  /*116b0*/  LOP3.LUT R27, R28, 0x50, RZ, 0x3c, !PT ;  /* 0x000000501c1b7812 */ /* 0x000fe400078e3cff */
[----:B------:R-:W4:Y:S04]  /*116c0*/  LDL.LU R28, [R1+0x100] ;  /* 0x00010000011c7983 */ /* 0x000f280000300800 */
[----:B------:R-:W4:Y:S04]  /*116d0*/  LDL.LU R7, [R1+0xd4] ;  /* 0x0000d40001077983 */ /* 0x000f280000300800 */
[----:B------:R-:W-:Y:S04]  /*116e0*/  STL [R1+0x12d0], R0 ;  /* 0x0012d00001007387 */ /* 0x000fe80000100800 */
[----:B------:R0:W-:Y:S04]  /*116f0*/  STS.U16 [R27+UR5+0x500], R15 ;  /* 0x0005000f1b007988 */ /* 0x0001e80008000405 */
[----:B------:R1:W-:Y:S04]  /*11700*/  STS.U16 [R27+UR5+0x580], R16 ;  /* 0x000580101b007988 */ /* 0x0003e80008000405 */
[----:B--2---:R2:W-:Y:S04]  /*11710*/  STS.U16 [R27+UR5+0xd00], R17 ;  /* 0x000d00111b007988 */ /* 0x0045e80008000405 */
[----:B---3--:R3:W-:Y:S04]  /*11720*/  STS.U16 [R27+UR5+0xd80], R18 ;  /* 0x000d80121b007988 */ /* 0x0087e80008000405 */
[----:B0-----:R-:W4:Y:S04]  /*11730*/  LDL.LU R15, [R1+0x13ac] ;  /* 0x0013ac00010f7983 */ /* 0x001f280000300800 */
[----:B-1----:R-:W4:Y:S04]  /*11740*/  LDL.LU R16, [R1+0x13a8] ;  /* 0x0013a80001107983 */ /* 0x002f280000300800 */
[----:B------:R0:W-:Y:S04]  /*11750*/  STS.U16 [R27+UR5+0x1500], R19 ;  /* 0x001500131b007988 */ /* 0x0001e80008000405 */
[----:B--2---:R-:W2:Y:S04]  /*11760*/  LDL.LU R17, [R1+0x13a4] ;  /* 0x0013a40001117983 */ /* 0x004ea80000300800 */
[----:B---3--:R-:W3:Y:S04]  /*11770*/  LDL.LU R18, [R1+0x13a0] ;  /* 0x0013a00001127983 */ /* 0x008ee80000300800 */
[----:B------:R1:W-:Y:S04]  /*11780*/  STS.U16 [R27+UR5+0x1580], R20 ;  /* 0x001580141b007988 */ /* 0x0003e80008000405 */
[----:B------:R1:W-:Y:S04]  /*11790*/  STS.U16 [R27+UR5+0x1d00], R21 ;  /* 0x001d00151b007988 */ /* 0x0003e80008000405 */
[----:B------:R1:W-:Y:S04]  /*117a0*/  STS.U16 [R27+UR5+0x1d80], R22 ;  /* 0x001d80161b007988 */ /* 0x0003e80008000405 */
[----:B0-----:R-:W2:Y:S04]  /*117b0*/  LDL.LU R19, [R1+0x139c] ;  /* 0x00139c0001137983 */ /* 0x001ea80000300800 */
[----:B-1----:R-:W2:Y:S04]  /*117c0*/  LDL.LU R20, [R1+0x1398] ;  /* 0x0013980001147983 */ /* 0x002ea80000300800 */
[----:B------:R-:W2:Y:S04]  /*117d0*/  LDL.LU R21, [R1+0x1394] ;  /* 0x0013940001157983 */ /* 0x000ea80000300800 */
[----:B------:R-:W2:Y:S04]  /*117e0*/  LDL.LU R22, [R1+0x1390] ;  /* 0x0013900001167983 */ /* 0x000ea80000300800 */
[----:B----4-:R0:W-:Y:S04]  /*117f0*/  STS.U16 [R27+UR5+0x2500], R26 ;  /* 0x0025001a1b007988 */ /* 0x0101e80008000405 */
[----:B0-----:R-:W4:Y:S04]  /*11800*/  LDL.LU R26, [R1+0x138c] ;  /* 0x00138c00011a7983 */ /* 0x001f280000300800 */
[----:B----4-:R0:W-:Y:S04]  /*11810*/  STS.U16 [R27+UR5+0x2580], R26 ;  /* 0x0025801a1b007988 */ /* 0x0101e80008000405 */
[----:B------:R1:W-:Y:S04]  /*11820*/  STS.U16 [R27+UR5+0x2d00], R23 ;  /* 0x002d00171b007988 */ /* 0x0003e80008000405 */
[----:B------:R4:W-:Y:S04]  /*11830*/  STS.U16 [R27+UR5+0x2d80], R8 ;  /* 0x002d80081b007988 */ /* 0x0009e80008000405 */
[----:B------:R0:W-:Y:S04]  /*11840*/  STS.U16 [R27+UR5+0x3500], R9 ;  /* 0x003500091b007988 */ /* 0x0001e80008000405 */
[----:B------:R1:W-:Y:S04]  /*11850*/  STS.U16 [R27+UR5+0x3580], R3 ;  /* 0x003580031b007988 */ /* 0x0003e80008000405 */
[----:B------:R2:W-:Y:S04]  /*11860*/  STS.U16 [R27+UR5+0x3d00], R4 ;  /* 0x003d00041b007988 */ /* 0x0005e80008000405 */
[----:B0-----:R-:W3:Y:S04]  /*11870*/  LDL.LU R26, [R1+0x3dc] ;  /* 0x0003dc00011a7983 */ /* 0x001ee80000300800 */
[----:B-1----:R-:W3:Y:S04]  /*11880*/  LDL.LU R23, [R1+0x1388] ;  /* 0x0013880001177983 */ /* 0x002ee80000300800 */
[----:B----4-:R-:W4:Y:S04]  /*11890*/  LDL.LU R8, [R1+0x1384] ;  /* 0x0013840001087983 */ /* 0x010f280000300800 */
[----:B------:R-:W3:Y:S04]  /*118a0*/  LDL.LU R9, [R1+0x350] ;  /* 0x0003500001097983 */ /* 0x000ee80000300800 */
[----:B------:R-:W3:Y:S04]  /*118b0*/  LDL.LU R3, [R1+0x1380] ;  /* 0x0013800001037983 */ /* 0x000ee80000300800 */
[----:B--2---:R-:W2:Y:S04]  /*118c0*/  LDL.LU R4, [R1+0x137c] ;  /* 0x00137c0001047983 */ /* 0x004ea80000300800 */
[----:B------:R0:W-:Y:S04]  /*118d0*/  STS.U16 [R27+UR5+0x3d80], R5 ;  /* 0x003d80051b007988 */ /* 0x0001e80008000405 */
        /* <DEDUP_REMOVED lines=10> */
[----:B------:R-:W2:Y:S04]  /*11980*/  LDL.LU R24, [R1+0x1364] ;  /* 0x0013640001187983 */ /* 0x000ea80000300800 */
[----:B------:R0:W-:Y:S02]  /*11990*/  STS.U16 [R27+UR5+0x5580], R28 ;  /* 0x0055801c1b007988 */ /* 0x0001e40008000405 */
[----:B0-----:R-:W0:Y:S02]  /*119a0*/  S2R R28, SR_TID.X ;  /* 0x00000000001c7919 */ /* 0x001e240000002100 */
[----:B------:R-:W-:Y:S04]  /*119b0*/  STS.U16 [R27+UR5+0x5d00], R7 ;  /* 0x005d00071b007988 */ /* 0x000fe80008000405 */
[----:B------:R-:W-:Y:S01]  /*119c0*/  STS.U16 [R27+UR5+0x5d80], R2 ;  /* 0x005d80021b007988 */ /* 0x000fe20008000405 */
[----:B0-----:R-:W-:-:S05]  /*119d0*/  LOP3.LUT R28, R28, 0x3f, RZ, 0xc0, !PT ;  /* 0x0000003f1c1c7812 */ /* 0x001fca00078ec0ff */
[----:B------:R-:W-:Y:S01]  /*119e0*/  IMAD.SHL.U32 R28, R28, 0x2, RZ ;  /* 0x000000021c1c7824 */ /* 0x000fe200078e00ff */
[----:B--2---:R0:W-:Y:S04]  /*119f0*/  STS.U16 [R27+UR5+0x6500], R24 ;  /* 0x006500181b007988 */ /* 0x0041e80008000405 */
[----:B------:R1:W-:Y:S04]  /*11a00*/  STS.U16 [R27+UR5+0x6580], R29 ;  /* 0x0065801d1b007988 */ /* 0x0003e80008000405 */
[----:B------:R2:W-:Y:S04]  /*11a10*/  STS.U16 [R27+UR5+0x6d00], R25 ;  /* 0x006d00191b007988 */ /* 0x0005e80008000405 */
[----:B------:R-:W-:Y:S04]  /*11a20*/  STS.U16 [R27+UR5+0x6d80], R13 ;  /* 0x006d800d1b007988 */ /* 0x000fe80008000405 */
[----:B------:R-:W-:Y:S04]  /*11a30*/  STS.U16 [R27+UR5+0x7500], R6 ;  /* 0x007500061b007988 */ /* 0x000fe80008000405 */
[----:B------:R1:W-:Y:S04]  /*11a40*/  STS.U16 [R27+UR5+0x7580], R5 ;  /* 0x007580051b007988 */ /* 0x0003e80008000405 */
[----:B------:R3:W-:Y:S04]  /*11a50*/  STS.U16 [R27+UR5+0x7d00], R4 ;  /* 0x007d00041b007988 */ /* 0x0007e80008000405 */
[----:B0-----:R-:W4:Y:S04]  /*11a60*/  LDL.LU R24, [R1+0x1360] ;  /* 0x0013600001187983 */ /* 0x001f280000300800 */
[----:B-1----:R-:W4:Y:S01]  /*11a70*/  LDL.LU R29, [R1+0x135c] ;  /* 0x00135c00011d7983 */ /* 0x002f220000300800 */
[----:B--2---:R-:W-:-:S03]  /*11a80*/  LOP3.LUT R25, R28, 0x60, RZ, 0x3c, !PT ;  /* 0x000000601c197812 */ /* 0x004fc600078e3cff */
[----:B------:R-:W2:Y:S04]  /*11a90*/  LDL R7, [R1+0x444] ;  /* 0x0004440001077983 */ /* 0x000ea80000100800 */
[----:B------:R-:W2:Y:S04]  /*11aa0*/  LDL R2, [R1+0x448] ;  /* 0x0004480001027983 */ /* 0x000ea80000100800 */
[----:B------:R-:W2:Y:S04]  /*11ab0*/  LDL.LU R5, [R1+0x39c] ;  /* 0x00039c0001057983 */ /* 0x000ea80000300800 */
[----:B---3--:R-:W3:Y:S04]  /*11ac0*/  LDL.LU R4, [R1+0x3d8] ;  /* 0x0003d80001047983 */ /* 0x008ee80000300800 */
[----:B------:R0:W-:Y:S04]  /*11ad0*/  STS.U16 [R27+UR5+0x7d80], R3 ;  /* 0x007d80031b007988 */ /* 0x0001e80008000405 */
[----:B------:R1:W-:Y:S04]  /*11ae0*/  STS.U16 [R25+UR5+0x600], R26 ;  /* 0x0006001a19007988 */ /* 0x0003e80008000405 */
[----:B0-----:R-:W4:Y:S04]  /*11af0*/  LDL.LU R3, [R1+0x358] ;  /* 0x0003580001037983 */ /* 0x001f280000300800 */
[----:B------:R-:W-:Y:S04]  /*11b00*/  STL [R1+0x12cc], R27 ;  /* 0x0012cc1b01007387 */ /* 0x000fe80000100800 */
[----:B-1----:R-:W4:Y:S01]  /*11b10*/  LDL.LU R26, [R1+0x1358] ;  /* 0x00135800011a7983 */ /* 0x002f220000300800 */
[----:B------:R-:W-:-:S03]  /*11b20*/  PRMT R6, RZ, 0x7610, R6 ;  /* 0x00007610ff067816 */ /* 0x000fc60000000006 */
[----:B---3--:R0:W-:Y:S04]  /*11b30*/  STS.U16 [R25+UR5+0x680], R4 ;  /* 0x0006800419007988 */ /* 0x0081e80008000405 */
[----:B--2---:R1:W-:Y:S04]  /*11b40*/  STS.U16 [R25+UR5+0xe00], R5 ;  /* 0x000e000519007988 */ /* 0x0043e80008000405 */
[----:B0-----:R-:W2:Y:S04]  /*11b50*/  LDL R4, [R1+0xc4c] ;  /* 0x000c4c0001047983 */ /* 0x001ea80000100800 */
[----:B----4-:R0:W-:Y:S04]  /*11b60*/  STS.U16 [R25+UR5+0xe80], R26 ;  /* 0x000e801a19007988 */ /* 0x0101e80008000405 */
[----:B------:R3:W-:Y:S04]  /*11b70*/  STS.U16 [R25+UR5+0x1600], R3 ;  /* 0x0016000319007988 */ /* 0x0007e80008000405 */
[----:B-1----:R-:W4:Y:S04]  /*11b80*/  LDL R5, [R1+0xc48] ;  /* 0x000c480001057983 */ /* 0x002f280000100800 */
[----:B------:R1:W-:Y:S04]  /*11b90*/  STS.U16 [R25+UR5+0x1680], R9 ;  /* 0x0016800919007988 */ /* 0x0003e80008000405 */
[----:B------:R1:W-:Y:S04]  /*11ba0*/  STS.U16 [R25+UR5+0x1e00], R29 ;  /* 0x001e001d19007988 */ /* 0x0003e80008000405 */
[----:B------:R1:W-:Y:S04]  /*11bb0*/  STS.U16 [R25+UR5+0x1e80], R24 ;  /* 0x001e801819007988 */ /* 0x0003e80008000405 */
[----:B0-----:R-:W2:Y:S01]  /*11bc0*/  LDL.LU R26, [R1+0x1354] ;  /* 0x00135400011a7983 */ /* 0x001ea20000300800 */
[----:B---3--:R-:W-:-:S03]  /*11bd0*/  @!P1 IMAD.MOV.U32 R3, RZ, RZ, R7 ;  /* 0x000000ffff039224 */ /* 0x008fc600078e0007 */
[----:B-1----:R-:W3:Y:S04]  /*11be0*/  LDL R9, [R1+0xc5c] ;  /* 0x000c5c0001097983 */ /* 0x002ee80000100800 */
[----:B------:R-:W3:Y:S04]  /*11bf0*/  LDL.LU R29, [R1+0x1350] ;  /* 0x00135000011d7983 */ /* 0x000ee80000300800 */
[----:B------:R-:W4:Y:S04]  /*11c00*/  LDL.LU R24, [R1+0x134c] ;  /* 0x00134c0001187983 */ /* 0x000f280000300800 */
[----:B------:R0:W4:Y:S04]  /*11c10*/  @!P1 LDG.E.U16 R6, desc[UR8][R2.64] ;  /* 0x0000000802069981 */ /* 0x000128000c1e1500 */
[----:B------:R-:W4:Y:S04]  /*11c20*/  LDL R7, [R1+0xc74] ;  /* 0x000c740001077983 */ /* 0x000f280000100800 */
[----:B------:R-:W0:Y:S04]  /*11c30*/  LDL R2, [R1+0x434] ;  /* 0x0004340001027983 */ /* 0x000e280000100800 */
[----:B------:R-:W0:Y:S01]  /*11c40*/  LDL R3, [R1+0x438] ;  /* 0x0004380001037983 */ /* 0x000e220000100800 */
[----:B--2---:R-:W-:-:S02]  /*11c50*/  PRMT R26, RZ, 0x7610, R26 ;  /* 0x00007610ff1a7816 */ /* 0x004fc4000000001a */
[----:B---3--:R-:W-:Y:S02]  /*11c60*/  PRMT R29, RZ, 0x7610, R29 ;  /* 0x00007610ff1d7816 */ /* 0x008fe4000000001d */
[----:B0-----:R-:W-:-:S04]  /*11c70*/  @!P1 LOP3.LUT R3, R3, R2, RZ, 0x3c, !PT ;  /* 0x0000000203039212 */ /* 0x001fc800078e3cff */
[----:B------:R-:W-:-:S04]  /*11c80*/  @!P1 LOP3.LUT R2, R3, R2, RZ, 0x3c, !PT ;  /* 0x0000000203029212 */ /* 0x000fc800078e3cff */
[----:B------:R-:W-:-:S05]  /*11c90*/  @!P1 LOP3.LUT R3, R3, R2, RZ, 0x3c, !PT ;  /* 0x0000000203039212 */ /* 0x000fca00078e3cff */
[----:B------:R0:W2:Y:S02]  /*11ca0*/  @!P1 LDG.E.U16 R26, desc[UR8][R2.64] ;  /* 0x00000008021a9981 */ /* 0x0000a4000c1e1500 */
[----:B0-----:R-:W-:Y:S02]  /*11cb0*/  @!P1 IMAD.MOV.U32 R2, RZ, RZ, R4 ;  /* 0x000000ffff029224 */ /* 0x001fe400078e0004 */
[----:B----4-:R-:W-:-:S05]  /*11cc0*/  @!P1 IMAD.MOV.U32 R3, RZ, RZ, R5 ;  /* 0x000000ffff039224 */ /* 0x010fca00078e0005 */
[----:B------:R-:W3:Y:S04]  /*11cd0*/  @!P1 LDG.E.U16 R29, desc[UR8][R2.64] ;  /* 0x00000008021d9981 */ /* 0x000ee8000c1e1500 */
[----:B------:R0:W-:Y:S04]  /*11ce0*/  STL [R1+0x3c], R6 ;  /* 0x00003c0601007387 */ /* 0x0001e80000100800 */
[----:B0-----:R-:W4:Y:S04]  /*11cf0*/  LDL R6, [R1+0xc80] ;  /* 0x000c800001067983 */ /* 0x001f280000100800 */
[----:B--2---:R0:W-:Y:S04]  /*11d00*/  STL [R1+0x38], R26 ;  /* 0x0000381a01007387 */ /* 0x0041e80000100800 */
[----:B0-----:R-:W2:Y:S04]  /*11d10*/  LDL.LU R26, [R1+0x1348] ;  /* 0x00134800011a7983 */ /* 0x001ea80000300800 */
[----:B------:R-:W2:Y:S04]  /*11d20*/  LDL R5, [R1+0xc84] ;  /* 0x000c840001057983 */ /* 0x000ea80000100800 */
[----:B------:R-:W2:Y:S04]  /*11d30*/  LDL R4, [R1+0xc90] ;  /* 0x000c900001047983 */ /* 0x000ea80000100800 */
[----:B---3--:R0:W-:Y:S04]  /*11d40*/  STL [R1+0x34], R29 ;  /* 0x0000341d01007387 */ /* 0x0081e80000100800 */
[----:B0-----:R-:W3:Y:S04]  /*11d50*/  LDL.LU R29, [R1+0x1344] ;  /* 0x00134400011d7983 */ /* 0x001ee80000300800 */
[----:B------:R-:W2:Y:S01]  /*11d60*/  LDL R3, [R1+0xc58] ;  /* 0x000c580001037983 */ /* 0x000ea20000100800 */
[----:B------:R-:W-:Y:S01]  /*11d70*/  PRMT R8, RZ, 0x7610, R8 ;  /* 0x00007610ff087816 */ /* 0x000fe20000000008 */
[----:B------:R-:W-:Y:S01]  /*11d80*/  @!P1 IMAD.MOV.U32 R2, RZ, RZ, R9 ;  /* 0x000000ffff029224 */ /* 0x000fe200078e0009 */
[----:B------:R-:W-:Y:S01]  /*11d90*/  PRMT R28, RZ, 0x7610, R28 ;  /* 0x00007610ff1c7816 */ /* 0x000fe2000000001c */
[----:B------:R-:W3:Y:S04]  /*11da0*/  LDL R9, [R1+0xc94] ;  /* 0x000c940001097983 */ /* 0x000ee80000100800 */
[----:B--2---:R-:W2:Y:S04]  /*11db0*/  @!P1 LDG.E.U16 R8, desc[UR8][R2.64] ;  /* 0x0000000802089981 */ /* 0x004ea8000c1e1500 */
[----:B------:R-:W4:Y:S04]  /*11dc0*/  LDL R2, [R1+0xc68] ;  /* 0x000c680001027983 */ /* 0x000f280000100800 */
[----:B------:R-:W4:Y:S01]  /*11dd0*/  LDL R3, [R1+0xc6c] ;  /* 0x000c6c0001037983 */ /* 0x000f220000100800 */
[----:B---3--:R-:W-:-:S03]  /*11de0*/  PRMT R29, RZ, 0x7610, R29 ;  /* 0x00007610ff1d7816 */ /* 0x008fc6000000001d */
[----:B--2---:R0:W-:Y:S04]  /*11df0*/  STL [R1+0x30], R8 ;  /* 0x0000300801007387 */ /* 0x0041e80000100800 */
[----:B0-----:R-:W2:Y:S01]  /*11e00*/  LDL R8, [R1+0xca0] ;  /* 0x000ca00001087983 */ /* 0x001ea20000100800 */
[----:B----4-:R-:W-:-:S04]  /*11e10*/  @!P1 LOP3.LUT R3, R3, R2, RZ, 0x3c, !PT ;  /* 0x0000000203039212 */ /* 0x010fc800078e3cff */
[----:B------:R-:W-:-:S04]  /*11e20*/  @!P1 LOP3.LUT R2, R3, R2, RZ, 0x3c, !PT ;  /* 0x0000000203029212 */ /* 0x000fc800078e3cff */
[----:B------:R-:W-:-:S05]  /*11e30*/  @!P1 LOP3.LUT R3, R3, R2, RZ, 0x3c, !PT ;  /* 0x0000000203039212 */ /* 0x000fca00078e3cff */
[----:B------:R0:W3:Y:S01]  /*11e40*/  @!P1 LDG.E.U16 R28, desc[UR8][R2.64] ;  /* 0x00000008021c9981 */ /* 0x0000e2000c1e1500 */
[----:B------:R-:W-:Y:S01]  /*11e50*/  PRMT R26, RZ, 0x7610, R26 ;  /* 0x00007610ff1a7816 */ /* 0x000fe2000000001a */
[----:B0-----:R-:W-:Y:S02]  /*11e60*/  @!P1 IMAD.MOV.U32 R2, RZ, RZ, R6 ;  /* 0x000000ffff029224 */ /* 0x001fe400078e0006 */
[----:B------:R-:W-:-:S05]  /*11e70*/  @!P1 IMAD.MOV.U32 R3, RZ, RZ, R7 ;  /* 0x000000ffff039224 */ /* 0x000fca00078e0007 */
[----:B------:R0:W4:Y:S01]  /*11e80*/  @!P1 LDG.E.U16 R29, desc[UR8][R2.64] ;  /* 0x00000008021d9981 */ /* 0x000122000c1e1500 */
[----:B------:R-:W-:Y:S01]  /*11e90*/  PRMT R24, RZ, 0x7610, R24 ;  /* 0x00007610ff187816 */ /* 0x000fe20000000018 */
[----:B0-----:R-:W-:Y:S02]  /*11ea0*/  @!P1 IMAD.MOV.U32 R2, RZ, RZ, R4 ;  /* 0x000000ffff029224 */ /* 0x001fe400078e0004 */
[----:B------:R-:W-:-:S05]  /*11eb0*/  @!P1 IMAD.MOV.U32 R3, RZ, RZ, R5 ;  /* 0x000000ffff039224 */ /* 0x000fca00078e0005 */
[----:B------:R0:W4:Y:S02]  /*11ec0*/  @!P1 LDG.E.U16 R26, desc[UR8][R2.64] ;  /* 0x00000008021a9981 */ /* 0x000124000c1e1500 */
[----:B0-----:R-:W-:Y:S02]  /*11ed0*/  @!P1 IMAD.MOV.U32 R3, RZ, RZ, R9 ;  /* 0x000000ffff039224 */ /* 0x001fe400078e0009 */
[----:B--2---:R-:W-:-:S05]  /*11ee0*/  @!P1 IMAD.MOV.U32 R2, RZ, RZ, R8 ;  /* 0x000000ffff029224 */ /* 0x004fca00078e0008 */
[----:B------:R-:W2:Y:S04]  /*11ef0*/  @!P1 LDG.E.U16 R24, desc[UR8][R2.64] ;  /* 0x0000000802189981 */ /* 0x000ea8000c1e1500 */
[----:B---3--:R-:W-:Y:S04]  /*11f00*/  STL [R1+0x1c], R28 ;  /* 0x00001c1c01007387 */ /* 0x008fe80000100800 */
[----:B------:R-:W3:Y:S04]  /*11f10*/  LDL R7, [R1+0xca4] ;  /* 0x000ca40001077983 */ /* 0x000ee80000100800 */
[----:B------:R-:W3:Y:S01]  /*11f20*/  LDL R6, [R1+0xcb0] ;  /* 0x000cb00001067983 */ /* 0x000ee20000100800 */
[----:B------:R-:W-:-:S03]  /*11f30*/  PRMT R0, RZ, 0x7610, R0 ;  /* 0x00007610ff007816 */ /* 0x000fc60000000000 */
[----:B----4-:R-:W-:Y:S04]  /*11f40*/  STL [R1+0x12d4], R29 ;  /* 0x0012d41d01007387 */ /* 0x010fe80000100800 */
[----:B------:R-:W4:Y:S04]  /*11f50*/  LDL R5, [R1+0xcc4] ;  /* 0x000cc40001057983 */ /* 0x000f280000100800 */
[----:B------:R-:W4:Y:S04]  /*11f60*/  LDL R4, [R1+0xcd0] ;  /* 0x000cd00001047983 */ /* 0x000f280000100800 */
[----:B------:R-:W-:Y:S04]  /*11f70*/  STL [R1+0x12c8], R26 ;  /* 0x0012c81a01007387 */ /* 0x000fe80000100800 */
[----:B------:R-:W4:Y:S04]  /*11f80*/  LDL R9, [R1+0xcd4] ;  /* 0x000cd40001097983 */ /* 0x000f280000100800 */
[----:B------:R-:W4:Y:S04]  /*11f90*/  LDL R8, [R1+0xce0] ;  /* 0x000ce00001087983 */ /* 0x000f280000100800 */
[----:B--2---:R0:W-:Y:S01]  /*11fa0*/  STL [R1+0x12d8], R24 ;  /* 0x0012d81801007387 */ /* 0x0041e20000100800 */
[----:B---3--:R-:W-:-:S02]  /*11fb0*/  @!P1 IMAD.MOV.U32 R3, RZ, RZ, R7 ;  /* 0x000000ffff039224 */ /* 0x008fc400078e0007 */
[----:B------:R-:W-:Y:S01]  /*11fc0*/  @!P1 IMAD.MOV.U32 R2, RZ, RZ, R6 ;  /* 0x000000ffff029224 */ /* 0x000fe200078e0006 */
[----:B0-----:R-:W2:Y:S01]  /*11fd0*/  LDL R24, [R1+0xcc0] ;  /* 0x000cc00001187983 */ /* 0x001ea20000100800 */
[----:B------:R-:W-:Y:S02]  /*11fe0*/  PRMT R29, RZ, 0x7610, R29 ;  /* 0x00007610ff1d7816 */ /* 0x000fe4000000001d */
[----:B------:R-:W-:Y:S02]  /*11ff0*/  PRMT R27, RZ, 0x7610, R27 ;  /* 0x00007610ff1b7816 */ /* 0x000fe4000000001b */
[----:B------:R-:W-:Y:S01]  /*12000*/  PRMT R26, RZ, 0x7610, R26 ;  /* 0x00007610ff1a7816 */ /* 0x000fe2000000001a */
[----:B------:R2:W3:Y:S04]  /*12010*/  @!P1 LDG.E.U16 R0, desc[UR8][R2.64] ;  /* 0x0000000802009981 */ /* 0x0004e8000c1e1500 */
[----:B------:R-:W3:Y:S04]  /*12020*/  LDL R7, [R1+0xce4] ;  /* 0x000ce40001077983 */ /* 0x000ee80000100800 */
[----:B------:R-:W3:Y:S04]  /*12030*/  LDL R6, [R1+0xcf0] ;  /* 0x000cf00001067983 */ /* 0x000ee80000100800 */
[----:B------:R-:W3:Y:S01]  /*12040*/  LDL R3, [R1+0xcb4] ;  /* 0x000cb40001037983 */ /* 0x000ee20000100800 */
[----:B--2---:R-:W-:-:S05]  /*12050*/  @!P1 IMAD.MOV.U32 R2, RZ, RZ, R24 ;  /* 0x000000ffff029224 */ /* 0x004fca00078e0018 */
[----:B---3--:R4:W2:Y:S02]  /*12060*/  @!P1 LDG.E.U16 R29, desc[UR8][R2.64] ;  /* 0x00000008021d9981 */ /* 0x0088a4000c1e1500 */
[----:B----4-:R-:W-:Y:S02]  /*12070*/  @!P1 IMAD.MOV.U32 R2, RZ, RZ, R4 ;  /* 0x000000ffff029224 */ /* 0x010fe400078e0004 */
[----:B------:R-:W-:-:S05]  /*12080*/  @!P1 IMAD.MOV.U32 R3, RZ, RZ, R5 ;  /* 0x000000ffff039224 */ /* 0x000fca00078e0005 */
[----:B------:R0:W3:Y:S02]  /*12090*/  @!P1 LDG.E.U16 R27, desc[UR8][R2.64] ;  /* 0x00000008021b9981 */ /* 0x0000e4000c1e1500 */
[----:B0-----:R-:W-:Y:S02]  /*120a0*/  @!P1 IMAD.MOV.U32 R2, RZ, RZ, R8 ;  /* 0x000000ffff029224 */ /* 0x001fe400078e0008 */
[----:B------:R-:W-:-:S05]  /*120b0*/  @!P1 IMAD.MOV.U32 R3, RZ, RZ, R9 ;  /* 0x000000ffff039224 */ /* 0x000fca00078e0009 */
[----:B------:R-:W4:Y:S04]  /*120c0*/  @!P1 LDG.E.U16 R26, desc[UR8][R2.64] ;  /* 0x00000008021a9981 */ /* 0x000f28000c1e1500 */
[----:B------:R0:W-:Y:S04]  /*120d0*/  STL [R1+0x12dc], R0 ;  /* 0x0012dc0001007387 */ /* 0x0001e80000100800 */
[----:B--2---:R-:W-:Y:S04]  /*120e0*/  STL [R1+0x12e0], R29 ;  /* 0x0012e01d01007387 */ /* 0x004fe80000100800 */
[----:B------:R-:W2:Y:S04]  /*120f0*/  LDL R5, [R1+0xcf4] ;  /* 0x000cf40001057983 */ /* 0x000ea80000100800 */
[----:B------:R-:W2:Y:S04]  /*12100*/  LDL R4, [R1+0xd00] ;  /* 0x000d000001047983 */ /* 0x000ea80000100800 */
[----:B---3--:R1:W-:Y:S04]  /*12110*/  STL [R1+0x12e4], R27 ;  /* 0x0012e41b01007387 */ /* 0x0083e80000100800 */
[----:B0-----:R-:W3:Y:S04]  /*12120*/  LDL R0, [R1+0xd10] ;  /* 0x000d100001007983 */ /* 0x001ee80000100800 */
[----:B-1----:R-:W3:Y:S04]  /*12130*/  LDL R27, [R1+0xd04] ;  /* 0x000d0400011b7983 */ /* 0x002ee80000100800 */
[----:B----4-:R0:W-:Y:S04]  /*12140*/  STL [R1+0x12e8], R26 ;  /* 0x0012e81a01007387 */ /* 0x0101e80000100800 */
[----:B------:R-:W4:Y:S04]  /*12150*/  LDL R24, [R1+0xc3c] ;  /* 0x000c3c0001187983 */ /* 0x000f280000100800 */
[----:B0-----:R-:W4:Y:S01]  /*12160*/  LDL R26, [R1+0xc20] ;  /* 0x000c2000011a7983 */ /* 0x001f220000100800 */
[----:B------:R-:W-:Y:S01]  /*12170*/  PRMT R23, RZ, 0x7610, R23 ;  /* 0x00007610ff177816 */ /* 0x000fe20000000017 */
[----:B------:R-:W-:-:S02]  /*12180*/  @!P1 IMAD.MOV.U32 R2, RZ, RZ, R6 ;  /* 0x000000ffff029224 */ /* 0x000fc400078e0006 */
[----:B------:R-:W-:Y:S01]  /*12190*/  @!P1 IMAD.MOV.U32 R3, RZ, RZ, R7 ;  /* 0x000000ffff039224 */ /* 0x000fe200078e0007 */
[----:B------:R-:W-:Y:S02]  /*121a0*/  PRMT R22, RZ, 0x7610, R22 ;  /* 0x00007610ff167816 */ /* 0x000fe40000000016 */
[----:B------:R-:W-:Y:S01]  /*121b0*/  PRMT R21, RZ, 0x7610, R21 ;  /* 0x00007610ff157816 */ /* 0x000fe20000000015 */
[----:B------:R-:W4:Y:S04]  /*121c0*/  LDL R7, [R1+0x43c] ;  /* 0x00043c0001077983 */ /* 0x000f280000100800 */
[----:B------:R0:W4:Y:S04]  /*121d0*/  @!P1 LDG.E.U16 R23, desc[UR8][R2.64] ;  /* 0x0000000802179981 */ /* 0x000128000c1e1500 */
[----:B------:R-:W4:Y:S01]  /*121e0*/  LDL R6, [R1+0x440] ;  /* 0x0004400001067983 */ /* 0x000f220000100800 */
[----:B0-----:R-:W-:-:S03]  /*121f0*/  PRMT R2, RZ, 0x7610, R2 ;  /* 0x00007610ff027816 */ /* 0x001fc60000000002 */
[----:B--2---:R3:W2:Y:S02]  /*12200*/  @!P1 LDG.E.U16 R22, desc[UR8][R4.64] ;  /* 0x0000000804169981 */ /* 0x0046a4000c1e1500 */
[----:B---3--:R-:W-:Y:S02]  /*12210*/  @!P1 IMAD.MOV.U32 R4, RZ, RZ, R0 ;  /* 0x000000ffff049224 */ /* 0x008fe400078e0000 */
[----:B------:R-:W-:-:S05]  /*12220*/  @!P1 IMAD.MOV.U32 R5, RZ, RZ, R27 ;  /* 0x000000ffff059224 */ /* 0x000fca00078e001b */
[----:B------:R4:W3:Y:S02]  /*12230*/  @!P1 LDG.E.U16 R2, desc[UR8][R4.64] ;  /* 0x0000000804029981 */ /* 0x0008e4000c1e1500 */
[----:B----4-:R-:W-:Y:S02]  /*12240*/  @!P0 IMAD.MOV.U32 R4, RZ, RZ, R24 ;  /* 0x000000ffff048224 */ /* 0x010fe400078e0018 */
[----:B------:R-:W-:-:S05]  /*12250*/  @!P0 IMAD.MOV.U32 R5, RZ, RZ, R26 ;  /* 0x000000ffff058224 */ /* 0x000fca00078e001a */
[----:B------:R0:W4:Y:S04]  /*12260*/  @!P0 LDG.E.U16 R21, desc[UR8][R4.64] ;  /* 0x0000000804158981 */ /* 0x000128000c1e1500 */
[----:B------:R-:W-:Y:S04]  /*12270*/  STL [R1+0x12ec], R23 ;  /* 0x0012ec1701007387 */ /* 0x000fe80000100800 */
[----:B------:R-:W4:Y:S04]  /*12280*/  LDL R9, [R1+0x430] ;  /* 0x0004300001097983 */ /* 0x000f280000100800 */
[----:B------:R-:W4:Y:S01]  /*12290*/  LDL R8, [R1+0xc50] ;  /* 0x000c500001087983 */ /* 0x000f220000100800 */
[----:B------:R-:W-:Y:S01]  /*122a0*/  PRMT R20, RZ, 0x7610, R20 ;  /* 0x00007610ff147816 */ /* 0x000fe20000000014 */
[----:B0-----:R-:W-:-:S02]  /*122b0*/  @!P0 IMAD.MOV.U32 R4, RZ, RZ, R6 ;  /* 0x000000ffff048224 */ /* 0x001fc400078e0006 */
[----:B------:R-:W-:-:S05]  /*122c0*/  @!P0 IMAD.MOV.U32 R5, RZ, RZ, R7 ;  /* 0x000000ffff058224 */ /* 0x000fca00078e0007 */
[----:B------:R0:W4:Y:S04]  /*122d0*/  @!P0 LDG.E.U16 R20, desc[UR8][R4.64] ;  /* 0x0000000804148981 */ /* 0x000128000c1e1500 */
[----:B--2---:R1:W-:Y:S04]  /*122e0*/  STL [R1+0x12f0], R22 ;  /* 0x0012f01601007387 */ /* 0x0043e80000100800 */
[----:B------:R-:W2:Y:S04]  /*122f0*/  LDL R0, [R1+0xc60] ;  /* 0x000c600001007983 */ /* 0x000ea80000100800 */
[----:B-1----:R-:W2:Y:S04]  /*12300*/  LDL R22, [R1+0xc44] ;  /* 0x000c440001167983 */ /* 0x002ea80000100800 */
[----:B---3--:R-:W-:Y:S04]  /*12310*/  STL [R1+0x12f4], R2 ;  /* 0x0012f40201007387 */ /* 0x008fe80000100800 */
[----:B----4-:R-:W-:Y:S04]  /*12320*/  STL [R1+0x12f8], R21 ;  /* 0x0012f81501007387 */ /* 0x010fe80000100800 */
[----:B------:R-:W3:Y:S04]  /*12330*/  LDL R7, [R1+0xc54] ;  /* 0x000c540001077983 */ /* 0x000ee80000100800 */
[----:B------:R-:W4:Y:S01]  /*12340*/  LDL R6, [R1+0xc70] ;  /* 0x000c700001067983 */ /* 0x000f220000100800 */
[----:B------:R-:W-:Y:S01]  /*12350*/  PRMT R19, RZ, 0x7610, R19 ;  /* 0x00007610ff137816 */ /* 0x000fe20000000013 */
[----:B0-----:R-:W-:-:S02]  /*12360*/  @!P0 IMAD.MOV.U32 R4, RZ, RZ, R8 ;  /* 0x000000ffff048224 */ /* 0x001fc400078e0008 */
[----:B------:R-:W-:-:S05]  /*12370*/  @!P0 IMAD.MOV.U32 R5, RZ, RZ, R9 ;  /* 0x000000ffff058224 */ /* 0x000fca00078e0009 */
[----:B------:R2:W4:Y:S01]  /*12380*/  @!P0 LDG.E.U16 R19, desc[UR8][R4.64] ;  /* 0x0000000804138981 */ /* 0x000522000c1e1500 */
[----:B------:R-:W-:Y:S02]  /*12390*/  PRMT R18, RZ, 0x7610, R18 ;  /* 0x00007610ff127816 */ /* 0x000fe40000000012 */
[----:B------:R-:W-:Y:S01]  /*123a0*/  PRMT R17, RZ, 0x7610, R17 ;  /* 0x00007610ff117816 */ /* 0x000fe20000000011 */
[----:B------:R0:W-:Y:S04]  /*123b0*/  STL [R1+0x12fc], R20 ;  /* 0x0012fc1401007387 */ /* 0x0001e80000100800 */
[----:B------:R-:W4:Y:S04]  /*123c0*/  LDL R9, [R1+0xc64] ;  /* 0x000c640001097983 */ /* 0x000f280000100800 */
[----:B------:R-:W4:Y:S01]  /*123d0*/  LDL R8, [R1+0xc78] ;  /* 0x000c780001087983 */ /* 0x000f220000100800 */
[----:B--2---:R-:W-:-:S02]  /*123e0*/  @!P0 IMAD.MOV.U32 R4, RZ, RZ, R0 ;  /* 0x000000ffff048224 */ /* 0x004fc400078e0000 */
[----:B------:R-:W-:-:S05]  /*123f0*/  @!P0 IMAD.MOV.U32 R5, RZ, RZ, R22 ;  /* 0x000000ffff058224 */ /* 0x000fca00078e0016 */
[----:B------:R3:W2:Y:S02]  /*12400*/  @!P0 LDG.E.U16 R18, desc[UR8][R4.64] ;  /* 0x0000000804128981 */ /* 0x0006a4000c1e1500 */
[----:B---3--:R-:W-:Y:S02]  /*12410*/  @!P0 IMAD.MOV.U32 R5, RZ, RZ, R7 ;  /* 0x000000ffff058224 */ /* 0x008fe400078e0007 */
[----:B----4-:R-:W-:-:S05]  /*12420*/  @!P0 IMAD.MOV.U32 R4, RZ, RZ, R6 ;  /* 0x000000ffff048224 */ /* 0x010fca00078e0006 */
[----:B------:R1:W3:Y:S04]  /*12430*/  @!P0 LDG.E.U16 R17, desc[UR8][R4.64] ;  /* 0x0000000804118981 */ /* 0x0002e8000c1e1500 */
[----:B------:R4:W-:Y:S04]  /*12440*/  STL [R1+0x1300], R19 ;  /* 0x0013001301007387 */ /* 0x0009e80000100800 */
[----:B0-----:R-:W3:Y:S04]  /*12450*/  LDL R20, [R1+0xc9c] ;  /* 0x000c9c0001147983 */ /* 0x001ee80000100800 */
[----:B------:R-:W3:Y:S04]  /*12460*/  LDL R2, [R1+0xcac] ;  /* 0x000cac0001027983 */ /* 0x000ee80000100800 */
[----:B------:R-:W3:Y:S04]  /*12470*/  LDL R0, [R1+0xcb8] ;  /* 0x000cb80001007983 */ /* 0x000ee80000100800 */
[----:B----4-:R-:W4:Y:S01]  /*12480*/  LDL R19, [R1+0xca8] ;  /* 0x000ca80001137983 */ /* 0x010f220000100800 */
[----:B-1----:R-:W-:-:S02]  /*12490*/  @!P0 IMAD.MOV.U32 R4, RZ, RZ, R8 ;  /* 0x000000ffff048224 */ /* 0x002fc400078e0008 */
[----:B------:R-:W-:Y:S01]  /*124a0*/  @!P0 IMAD.MOV.U32 R5, RZ, RZ, R9 ;  /* 0x000000ffff058224 */ /* 0x000fe200078e0009 */
[----:B--2---:R0:W-:Y:S04]  /*124b0*/  STL [R1+0x1304], R18 ;  /* 0x0013041201007387 */ /* 0x0041e80000100800 */
[----:B------:R-:W2:Y:S04]  /*124c0*/  LDL R7, [R1+0xc7c] ;  /* 0x000c7c0001077983 */ /* 0x000ea80000100800 */
[----:B------:R-:W2:Y:S04]  /*124d0*/  LDL R6, [R1+0xc88] ;  /* 0x000c880001067983 */ /* 0x000ea80000100800 */
[----:B---3--:R1:W-:Y:S04]  /*124e0*/  STL [R1+0x1308], R17 ;  /* 0x0013081101007387 */ /* 0x0083e80000100800 */
[----:B------:R-:W3:Y:S04]  /*124f0*/  LDL R9, [R1+0xcbc] ;  /* 0x000cbc0001097983 */ /* 0x000ee80000100800 */
[----:B------:R-:W3:Y:S01]  /*12500*/  LDL R8, [R1+0xcc8] ;  /* 0x000cc80001087983 */ /* 0x000ee20000100800 */
[----:B------:R-:W-:-:S02]  /*12510*/  PRMT R16, RZ, 0x7610, R16 ;  /* 0x00007610ff107816 */ /* 0x000fc40000000010 */
[----:B------:R-:W-:-:S04]  /*12520*/  PRMT R14, RZ, 0x7610, R14 ;  /* 0x00007610ff0e7816 */ /* 0x000fc8000000000e */
[----:B------:R4:W3:Y:S01]  /*12530*/  @!P0 LDG.E.U16 R16, desc[UR8][R4.64] ;  /* 0x0000000804108981 */ /* 0x0008e2000c1e1500 */
[----:B------:R-:W-:Y:S01]  /*12540*/  PRMT R3, RZ, 0x7610, R3 ;  /* 0x00007610ff037816 */ /* 0x000fe20000000003 */
[----:B----4-:R-:W-:Y:S02]  /*12550*/  @!P0 IMAD.MOV.U32 R4, RZ, RZ, R19 ;  /* 0x000000ffff048224 */ /* 0x010fe400078e0013 */
[----:B------:R-:W-:-:S05]  /*12560*/  @!P0 IMAD.MOV.U32 R5, RZ, RZ, R20 ;  /* 0x000000ffff058224 */ /* 0x000fca00078e0014 */
[----:B------:R4:W3:Y:S01]  /*12570*/  @!P0 LDG.E.U16 R14, desc[UR8][R4.64] ;  /* 0x00000008040e8981 */ /* 0x0008e2000c1e1500 */
[----:B------:R-:W-:Y:S01]  /*12580*/  PRMT R15, RZ, 0x7610, R15 ;  /* 0x00007610ff0f7816 */ /* 0x000fe2000000000f */
[----:B----4-:R-:W-:Y:S02]  /*12590*/  @!P0 IMAD.MOV.U32 R4, RZ, RZ, R0 ;  /* 0x000000ffff048224 */ /* 0x010fe400078e0000 */
[----:B------:R-:W-:-:S05]  /*125a0*/  @!P0 IMAD.MOV.U32 R5, RZ, RZ, R2 ;  /* 0x000000ffff058224 */ /* 0x000fca00078e0002 */
[----:B------:R4:W3:Y:S02]  /*125b0*/  @!P0 LDG.E.U16 R3, desc[UR8][R4.64] ;  /* 0x0000000804038981 */ /* 0x0008e4000c1e1500 */
[----:B----4-:R-:W-:Y:S02]  /*125c0*/  PRMT R4, RZ, 0x7610, R4 ;  /* 0x00007610ff047816 */ /* 0x010fe40000000004 */
[----:B--2---:R3:W2:Y:S02]  /*125d0*/  @!P0 LDG.E.U16 R15, desc[UR8][R6.64] ;  /* 0x00000008060f8981 */ /* 0x0046a4000c1e1500 */
[----:B---3--:R-:W-:Y:S02]  /*125e0*/  @!P0 IMAD.MOV.U32 R7, RZ, RZ, R9 ;  /* 0x000000ffff078224 */ /* 0x008fe400078e0009 */
[----:B------:R-:W-:-:S05]  /*125f0*/  @!P0 IMAD.MOV.U32 R6, RZ, RZ, R8 ;  /* 0x000000ffff068224 */ /* 0x000fca00078e0008 */
[----:B------:R-:W3:Y:S04]  /*12600*/  @!P0 LDG.E.U16 R4, desc[UR8][R6.64] ;  /* 0x0000000806048981 */ /* 0x000ee8000c1e1500 */
[----:B------:R4:W-:Y:S04]  /*12610*/  STL [R1+0x130c], R16 ;  /* 0x00130c1001007387 */ /* 0x0009e80000100800 */
[----:B------:R0:W-:Y:S04]  /*12620*/  STL [R1+0x1310], R14 ;  /* 0x0013100e01007387 */ /* 0x0001e80000100800 */
[----:B------:R-:W3:Y:S04]  /*12630*/  LDL R2, [R1+0xccc] ;  /* 0x000ccc0001027983 */ /* 0x000ee80000100800 */
[----:B------:R-:W3:Y:S04]  /*12640*/  LDL R0, [R1+0xcd8] ;  /* 0x000cd80001007983 */ /* 0x000ee80000100800 */
[----:B------:R-:W-:Y:S04]  /*12650*/  STL [R1+0x1314], R3 ;  /* 0x0013140301007387 */ /* 0x000fe80000100800 */
[----:B------:R-:W3:Y:S04]  /*12660*/  LDL R19, [R1+0xcdc] ;  /* 0x000cdc0001137983 */ /* 0x000ee80000100800 */
[----:B0-----:R-:W3:Y:S04]  /*12670*/  LDL R18, [R1+0xce8] ;  /* 0x000ce80001127983 */ /* 0x001ee80000100800 */
[----:B--2---:R0:W-:Y:S04]  /*12680*/  STL [R1+0x1318], R15 ;  /* 0x0013180f01007387 */ /* 0x0041e80000100800 */
[----:B-1----:R-:W2:Y:S04]  /*12690*/  LDL R17, [R1+0xc8c] ;  /* 0x000c8c0001117983 */ /* 0x002ea80000100800 */
[----:B----4-:R-:W4:Y:S04]  /*126a0*/  LDL R16, [R1+0xc98] ;  /* 0x000c980001107983 */ /* 0x010f280000100800 */
[----:B------:R-:W4:Y:S04]  /*126b0*/  LDL R14, [R1+0xcf8] ;  /* 0x000cf800010e7983 */ /* 0x000f280000100800 */
[----:B0-----:R-:W4:Y:S04]  /*126c0*/  LDL R15, [R1+0xcec] ;  /* 0x000cec00010f7983 */ /* 0x001f280000100800 */
[----:B---3--:R0:W-:Y:S04]  /*126d0*/  STL [R1+0x131c], R4 ;  /* 0x00131c0401007387 */ /* 0x0081e80000100800 */
[----:B------:R-:W3:Y:S04]  /*126e0*/  LDL R3, [R1+0xd08] ;  /* 0x000d080001037983 */ /* 0x000ee80000100800 */
[----:B0-----:R-:W3:Y:S01]  /*126f0*/  LDL R4, [R1+0xcfc] ;  /* 0x000cfc0001047983 */ /* 0x001ee20000100800 */
[----:B------:R-:W-:-:S02]  /*12700*/  PRMT R5, RZ, 0x7610, R5 ;  /* 0x00007610ff057816 */ /* 0x000fc40000000005 */
[----:B------:R-:W-:Y:S01]  /*12710*/  PRMT R6, RZ, 0x7610, R6 ;  /* 0x00007610ff067816 */ /* 0x000fe20000000006 */
[----:B------:R-:W-:Y:S02]  /*12720*/  @!P0 IMAD.MOV.U32 R9, RZ, RZ, R2 ;  /* 0x000000ffff098224 */ /* 0x000fe400078e0002 */
[----:B------:R-:W-:Y:S01]  /*12730*/  @!P0 IMAD.MOV.U32 R8, RZ, RZ, R0 ;  /* 0x000000ffff088224 */ /* 0x000fe200078e0000 */
[----:B------:R-:W-:Y:S02]  /*12740*/  PRMT R13, RZ, 0x7610, R13 ;  /* 0x00007610ff0d7816 */ /* 0x000fe4000000000d */
[----:B------:R-:W-:Y:S02]  /*12750*/  PRMT R7, RZ, 0x7610, R7 ;  /* 0x00007610ff077816 */ /* 0x000fe40000000007 */
[----:B------:R-:W-:Y:S01]  /*12760*/  PRMT R10, RZ, 0x7610, R10 ;  /* 0x00007610ff0a7816 */ /* 0x000fe2000000000a */
[----:B------:R-:W3:Y:S04]  /*12770*/  LDL R2, [R1+0xd14] ;  /* 0x000d140001027983 */ /* 0x000ee80000100800 */
[----:B------:R0:W3:Y:S04]  /*12780*/  @!P0 LDG.E.U16 R5, desc[UR8][R8.64] ;  /* 0x0000000808058981 */ /* 0x0000e8000c1e1500 */
[----:B------:R-:W3:Y:S01]  /*12790*/  LDL R0, [R1+0xd1c] ;  /* 0x000d1c0001007983 */ /* 0x000ee20000100800 */
[----:B0-----:R-:W-:-:S02]  /*127a0*/  @!P0 IMAD.MOV.U32 R9, RZ, RZ, R19 ;  /* 0x000000ffff098224 */ /* 0x001fc400078e0013 */
[----:B------:R-:W-:-:S05]  /*127b0*/  @!P0 IMAD.MOV.U32 R8, RZ, RZ, R18 ;  /* 0x000000ffff088224 */ /* 0x000fca00078e0012 */
[----:B------:R2:W3:Y:S02]  /*127c0*/  @!P0 LDG.E.U16 R6, desc[UR8][R8.64] ;  /* 0x0000000808068981 */ /* 0x0004e4000c1e1500 */
[----:B--2---:R-:W-:Y:S02]  /*127d0*/  @!P0 IMAD.MOV.U32 R9, RZ, RZ, R17 ;  /* 0x000000ffff098224 */ /* 0x004fe400078e0011 */
[----:B----4-:R-:W-:-:S05]  /*127e0*/  @!P0 IMAD.MOV.U32 R8, RZ, RZ, R16 ;  /* 0x000000ffff088224 */ /* 0x010fca00078e0010 */
[----:B------:R0:W2:Y:S02]  /*127f0*/  @!P0 LDG.E.U16 R13, desc[UR8][R8.64] ;  /* 0x00000008080d8981 */ /* 0x0000a4000c1e1500 */
[----:B0-----:R-:W-:Y:S02]  /*12800*/  @!P0 IMAD.MOV.U32 R8, RZ, RZ, R14 ;  /* 0x000000ffff088224 */ /* 0x001fe400078e000e */
[----:B------:R-:W-:-:S05]  /*12810*/  @!P0 IMAD.MOV.U32 R9, RZ, RZ, R15 ;  /* 0x000000ffff098224 */ /* 0x000fca00078e000f */
[----:B------:R3:W4:Y:S02]  /*12820*/  @!P0 LDG.E.U16 R7, desc[UR8][R8.64] ;  /* 0x0000000808078981 */ /* 0x000724000c1e1500 */
[----:B---3--:R-:W-:Y:S02]  /*12830*/  @!P0 IMAD.MOV.U32 R8, RZ, RZ, R3 ;  /* 0x000000ffff088224 */ /* 0x008fe400078e0003 */
[----:B------:R-:W-:-:S05]  /*12840*/  @!P0 IMAD.MOV.U32 R9, RZ, RZ, R4 ;  /* 0x000000ffff098224 */ /* 0x000fca00078e0004 */
[----:B------:R0:W3:Y:S01]  /*12850*/  @!P0 LDG.E.U16 R10, desc[UR8][R8.64] ;  /* 0x00000008080a8981 */ /* 0x0000e2000c1e1500 */
[----:B------:R-:W-:-:S03]  /*12860*/  PRMT R11, RZ, 0x7610, R11 ;  /* 0x00007610ff0b7816 */ /* 0x000fc6000000000b */
[----:B------:R-:W-:Y:S01]  /*12870*/  STL [R1+0x1320], R5 ;  /* 0x0013200501007387 */ /* 0x000fe20000100800 */
[----:B0-----:R-:W-:Y:S02]  /*12880*/  @!P1 IMAD.MOV.U32 R8, RZ, RZ, R0 ;  /* 0x000000ffff089224 */ /* 0x001fe400078e0000 */
[----:B------:R-:W-:-:S05]  /*12890*/  @!P1 IMAD.MOV.U32 R9, RZ, RZ, R2 ;  /* 0x000000ffff099224 */ /* 0x000fca00078e0002 */
[----:B------:R-:W3:Y:S04]  /*128a0*/  @!P1 LDG.E.U16 R11, desc[UR8][R8.64] ;  /* 0x00000008080b9981 */ /* 0x000ee8000c1e1500 */
[----:B------:R-:W-:Y:S04]  /*128b0*/  STL [R1+0x1324], R6 ;  /* 0x0013240601007387 */ /* 0x000fe80000100800 */
[----:B--2---:R-:W-:Y:S04]  /*128c0*/  STL [R1+0x1328], R13 ;  /* 0x0013280d01007387 */ /* 0x004fe80000100800 */
[----:B----4-:R-:W-:Y:S04]  /*128d0*/  STL [R1+0x132c], R7 ;  /* 0x00132c0701007387 */ /* 0x010fe80000100800 */
[----:B------:R-:W2:Y:S04]  /*128e0*/  LDL R22, [R1+0xd18] ;  /* 0x000d180001167983 */ /* 0x000ea80000100800 */
[----:B---3--:R0:W-:Y:S04]  /*128f0*/  STL [R1+0x1330], R10 ;  /* 0x0013300a01007387 */ /* 0x0081e80000100800 */
[----:B------:R-:W3:Y:S04]  /*12900*/  LDL R23, [R1+0xd0c] ;  /* 0x000d0c0001177983 */ /* 0x000ee80000100800 */
[----:B0-----:R-:W4:Y:S04]  /*12910*/  LDL.LU R10, [R1+0x34c] ;  /* 0x00034c00010a7983 */ /* 0x001f280000300800 */
        /* <DEDUP_REMOVED lines=16> */
[----:B------:R-:W4:Y:S01]  /*12a20*/  LDL.LU R2, [R1+0x8c] ;  /* 0x00008c0001027983 */ /* 0x000f220000300800 */
[----:B------:R-:W-:-:S03]  /*12a30*/  PRMT R12, RZ, 0x7610, R12 ;  /* 0x00007610ff0c7816 */ /* 0x000fc6000000000c */
[----:B------:R0:W-:Y:S04]  /*12a40*/  STL [R1+0x1334], R11 ;  /* 0x0013340b01007387 */ /* 0x0001e80000100800 */
[----:B0-----:R-:W4:Y:S01]  /*12a50*/  LDL.LU R11, [R1+0x354] ;  /* 0x00035400010b7983 */ /* 0x001f220000300800 */
[----:B--2---:R-:W-:-:S03]  /*12a60*/  @!P0 IMAD.MOV.U32 R8, RZ, RZ, R22 ;  /* 0x000000ffff088224 */ /* 0x004fc600078e0016 */
[----:B------:R-:W2:Y:S01]  /*12a70*/  LDL.LU R22, [R1+0x80] ;  /* 0x0000800001167983 */ /* 0x000ea20000300800 */
[----:B---3--:R-:W-:-:S03]  /*12a80*/  @!P0 IMAD.MOV.U32 R9, RZ, RZ, R23 ;  /* 0x000000ffff098224 */ /* 0x008fc600078e0017 */
[----:B------:R-:W3:Y:S04]  /*12a90*/  LDL.LU R23, [R1+0x6c] ;  /* 0x00006c0001177983 */ /* 0x000ee80000300800 */
[----:B------:R-:W2:Y:S04]  /*12aa0*/  LDL.LU R26, [R1+0x64] ;  /* 0x00006400011a7983 */ /* 0x000ea80000300800 */
[----:B------:R-:W2:Y:S04]  /*12ab0*/  LDL.LU R27, [R1+0x428] ;  /* 0x00042800011b7983 */ /* 0x000ea80000300800 */
[----:B------:R-:W2:Y:S04]  /*12ac0*/  LDL.LU R24, [R1+0x424] ;  /* 0x0004240001187983 */ /* 0x000ea80000300800 */
[----:B------:R-:W2:Y:S04]  /*12ad0*/  @!P0 LDG.E.U16 R12, desc[UR8][R8.64] ;  /* 0x00000008080c8981 */ /* 0x000ea8000c1e1500 */
[----:B------:R-:W2:Y:S04]  /*12ae0*/  LDL.LU R8, [R1+0x398] ;  /* 0x0003980001087983 */ /* 0x000ea80000300800 */
[----:B------:R-:W3:Y:S04]  /*12af0*/  LDL.LU R9, [R1+0x394] ;  /* 0x0003940001097983 */ /* 0x000ee80000300800 */
[----:B--2---:R-:W-:Y:S04]  /*12b00*/  STS.U16 [R25+UR5+0x2600], R8 ;  /* 0x0026000819007988 */ /* 0x004fe80008000405 */
        /* <DEDUP_REMOVED lines=8> */
[----:B------:R0:W-:Y:S04]  /*12b90*/  STS.U16 [R25+UR5+0x4680], R29 ;  /* 0x0046801d19007988 */ /* 0x0001e80008000405 */
        /* <DEDUP_REMOVED lines=9> */
[----:B------:R-:W-:Y:S04]  /*12c30*/  STS.U16 [R25+UR5+0x6e80], R21 ;  /* 0x006e801519007988 */ /* 0x000fe80008000405 */
[----:B------:R-:W-:Y:S04]  /*12c40*/  STL [R1+0x1338], R12 ;  /* 0x0013380c01007387 */ /* 0x000fe80000100800 */
[----:B------:R-:W-:Y:S04]  /*12c50*/  STS.U16 [R25+UR5+0x7600], R2 ;  /* 0x0076000219007988 */ /* 0x000fe80008000405 */
[----:B0-----:R-:W2:Y:S04]  /*12c60*/  LDL.LU R29, [R1+0x420] ;  /* 0x00042000011d7983 */ /* 0x001ea80000300800 */
[----:B------:R-:W-:Y:S04]  /*12c70*/  STS.U16 [R25+UR5+0x7680], R22 ;  /* 0x0076801619007988 */ /* 0x000fe80008000405 */
[----:B-1----:R-:W3:Y:S04]  /*12c80*/  LDL.LU R0, [R1+0x41c] ;  /* 0x00041c0001007983 */ /* 0x002ee80000300800 */
[----:B------:R-:W-:Y:S04]  /*12c90*/  STS.U16 [R25+UR5+0x7e00], R23 ;  /* 0x007e001719007988 */ /* 0x000fe80008000405 */
[----:B------:R-:W-:Y:S04]  /*12ca0*/  STS.U16 [R25+UR5+0x7e80], R26 ;  /* 0x007e801a19007988 */ /* 0x000fe80008000405 */
[----:B------:R0:W-:Y:S04]  /*12cb0*/  STL [R1+0x133c], R25 ;  /* 0x00133c1901007387 */ /* 0x0001e80000100800 */
[----:B0-----:R-:W4:Y:S01]  /*12cc0*/  LDL.LU R25, [R1+0x414] ;  /* 0x0004140001197983 */ /* 0x001f220000300800 */
[----:B------:R-:W0:Y:S02]  /*12cd0*/  S2R R28, SR_TID.X ;  /* 0x00000000001c7919 */ /* 0x000e240000002100 */
[----:B0-----:R-:W-:Y:S01]  /*12ce0*/  LOP3.LUT R28, R28, 0x3f, RZ, 0xc0, !PT ;  /* 0x0000003f1c1c7812 */ /* 0x001fe200078ec0ff */
[----:B----4-:R0:W-:Y:S04]  /*12cf0*/  STL [R1+0x1340], R25 ;  /* 0x0013401901007387 */ /* 0x0101e80000100800 */
[----:B0-----:R-:W4:Y:S01]  /*12d00*/  LDL.LU R25, [R1+0x418] ;  /* 0x0004180001197983 */ /* 0x001f220000300800 */
[----:B------:R-:W-:-:S03]  /*12d10*/  IMAD.SHL.U32 R28, R28, 0x2, RZ ;  /* 0x000000021c1c7824 */ /* 0x000fc600078e00ff */
[----:B------:R-:W4:Y:S04]  /*12d20*/  LDL.LU R12, [R1+0x3d4] ;  /* 0x0003d400010c7983 */ /* 0x000f280000300800 */
[----:B------:R-:W4:Y:S04]  /*12d30*/  LDL.LU R11, [R1+0x3d0] ;  /* 0x0003d000010b7983 */ /* 0x000f280000300800 */
[----:B------:R-:W4:Y:S04]  /*12d40*/  LDL.LU R10, [R1+0x390] ;  /* 0x00039000010a7983 */ /* 0x000f280000300800 */
[----:B------:R-:W4:Y:S01]  /*12d50*/  LDL.LU R7, [R1+0x38c] ;  /* 0x00038c0001077983 */ /* 0x000f220000300800 */
[----:B------:R-:W-:-:S03]  /*12d60*/  LOP3.LUT R8, R28, 0x70, RZ, 0x3c, !PT ;  /* 0x000000701c087812 */ /* 0x000fc600078e3cff */
[----:B------:R-:W4:Y:S04]  /*12d70*/  LDL.LU R13, [R1+0x348] ;  /* 0x00034800010d7983 */ /* 0x000f280000300800 */
[----:B------:R-:W4:Y:S04]  /*12d80*/  LDL.LU R6, [R1+0x344] ;  /* 0x0003440001067983 */ /* 0x000f280000300800 */
[----:B------:R-:W-:Y:S04]  /*12d90*/  STS.U16 [R8+UR5+0x700], R27 ;  /* 0x0007001b08007988 */ /* 0x000fe80008000405 */
[----:B------:R0:W-:Y:S04]  /*12da0*/  STS.U16 [R8+UR5+0x780], R24 ;  /* 0x0007801808007988 */ /* 0x0001e80008000405 */
[----:B------:R-:W4:Y:S04]  /*12db0*/  LDL.LU R5, [R1+0x308] ;  /* 0x0003080001057983 */ /* 0x000f280000300800 */
        /* <DEDUP_REMOVED lines=16> */
[----:B--2---:R0:W-:Y:S04]  /*12ec0*/  STS.U16 [R8+UR5+0xf00], R29 ;  /* 0x000f001d08007988 */ /* 0x0041e80008000405 */
[----:B------:R-:W2:Y:S04]  /*12ed0*/  LDL.LU R27, [R1+0x74] ;  /* 0x00007400011b7983 */ /* 0x000ea80000300800 */
[----:B---3--:R1:W-:Y:S04]  /*12ee0*/  STS.U16 [R8+UR5+0xf80], R0 ;  /* 0x000f800008007988 */ /* 0x0083e80008000405 */
[----:B0-----:R-:W3:Y:S04]  /*12ef0*/  LDL.LU R29, [R1+0x5c] ;  /* 0x00005c00011d7983 */ /* 0x001ee80000300800 */
[----:B------:R-:W2:Y:S04]  /*12f00*/  LDL.LU R28, [R1+0x58] ;  /* 0x00005800011c7983 */ /* 0x000ea80000300800 */
[----:B-1----:R-:W2:Y:S04]  /*12f10*/  LDL.LU R0, [R1+0x3c] ;  /* 0x00003c0001007983 */ /* 0x002ea80000300800 */
        /* <DEDUP_REMOVED lines=26> */
[----:B--2---:R-:W-:Y:S04]  /*130c0*/  STS.U16 [R8+UR5+0x7780], R27 ;  /* 0x0077801b08007988 */ /* 0x004fe80008000405 */
[----:B---3--:R-:W-:Y:S04]  /*130d0*/  STS.U16 [R8+UR5+0x7f00], R29 ;  /* 0x007f001d08007988 */ /* 0x008fe80008000405 */
[----:B------:R2:W-:Y:S04]  /*130e0*/  STS.U16 [R8+UR5+0x7f80], R28 ;  /* 0x007f801c08007988 */ /* 0x0005e80008000405 */
[----:B0-----:R-:W3:Y:S04]  /*130f0*/  LDL.LU R25, [R1+0x133c] ;  /* 0x00133c0001197983 */ /* 0x001ee80000300800 */
[----:B-1----:R-:W3:Y:S04]  /*13100*/  LDL.LU R12, [R1+0x1338] ;  /* 0x00133800010c7983 */ /* 0x002ee80000300800 */
[----:B----4-:R-:W4:Y:S04]  /*13110*/  LDL.LU R11, [R1+0x1334] ;  /* 0x00133400010b7983 */ /* 0x010f280000300800 */
[----:B------:R-:W3:Y:S04]  /*13120*/  LDL.LU R10, [R1+0x1330] ;  /* 0x00133000010a7983 */ /* 0x000ee80000300800 */
[----:B------:R-:W3:Y:S04]  /*13130*/  LDL.LU R7, [R1+0x132c] ;  /* 0x00132c0001077983 */ /* 0x000ee80000300800 */
[----:B------:R-:W3:Y:S04]  /*13140*/  LDL.LU R13, [R1+0x1328] ;  /* 0x00132800010d7983 */ /* 0x000ee80000300800 */
[----:B------:R-:W3:Y:S04]  /*13150*/  LDL.LU R6, [R1+0x1324] ;  /* 0x0013240001067983 */ /* 0x000ee80000300800 */
[----:B------:R-:W3:Y:S04]  /*13160*/  LDL.LU R5, [R1+0x1320] ;  /* 0x0013200001057983 */ /* 0x000ee80000300800 */
[----:B------:R-:W3:Y:S01]  /*13170*/  LDL.LU R24, [R1+0x38] ;  /* 0x0000380001187983 */ /* 0x000ee20000300800 */
[----:B--2---:R-:W0:Y:S03]  /*13180*/  S2R R28, SR_TID.X ;  /* 0x00000000001c7919 */ /* 0x004e260000002100 */
[----:B------:R-:W2:Y:S04]  /*13190*/  LDL.LU R4, [R1+0x131c] ;  /* 0x00131c0001047983 */ /* 0x000ea80000300800 */
[----:B------:R-:W2:Y:S04]  /*131a0*/  LDL.LU R15, [R1+0x1318] ;  /* 0x00131800010f7983 */ /* 0x000ea80000300800 */
[----:B------:R-:W2:Y:S04]  /*131b0*/  LDL.LU R3, [R1+0x1314] ;  /* 0x0013140001037983 */ /* 0x000ea80000300800 */
[----:B------:R-:W2:Y:S04]  /*131c0*/  LDL.LU R14, [R1+0x1310] ;  /* 0x00131000010e7983 */ /* 0x000ea80000300800 */
[----:B------:R-:W3:Y:S04]  /*131d0*/  LDL.LU R9, [R1+0x1c] ;  /* 0x00001c0001097983 */ /* 0x000ee80000300800 */
[----:B------:R-:W3:Y:S04]  /*131e0*/  LDL.LU R16, [R1+0x130c] ;  /* 0x00130c0001107983 */ /* 0x000ee80000300800 */
[----:B------:R-:W3:Y:S04]  /*131f0*/  LDL.LU R17, [R1+0x1308] ;  /* 0x0013080001117983 */ /* 0x000ee80000300800 */
[----:B------:R-:W3:Y:S04]  /*13200*/  LDL.LU R18, [R1+0x1304] ;  /* 0x0013040001127983 */ /* 0x000ee80000300800 */
[----:B------:R-:W3:Y:S04]  /*13210*/  LDL.LU R19, [R1+0x1300] ;  /* 0x0013000001137983 */ /* 0x000ee80000300800 */
[----:B------:R-:W3:Y:S04]  /*13220*/  LDL.LU R20, [R1+0x12fc] ;  /* 0x0012fc0001147983 */ /* 0x000ee80000300800 */
[----:B------:R-:W3:Y:S04]  /*13230*/  LDL.LU R21, [R1+0x12f8] ;  /* 0x0012f80001157983 */ /* 0x000ee80000300800 */
[----:B------:R-:W4:Y:S04]  /*13240*/  LDL.LU R2, [R1+0x12f4] ;  /* 0x0012f40001027983 */ /* 0x000f280000300800 */
[----:B------:R-:W4:Y:S04]  /*13250*/  LDL.LU R22, [R1+0x12f0] ;  /* 0x0012f00001167983 */ /* 0x000f280000300800 */
[----:B------:R-:W4:Y:S04]  /*13260*/  LDL.LU R23, [R1+0x12ec] ;  /* 0x0012ec0001177983 */ /* 0x000f280000300800 */
[----:B------:R-:W4:Y:S04]  /*13270*/  LDL.LU R26, [R1+0x12e8] ;  /* 0x0012e800011a7983 */ /* 0x000f280000300800 */
[----:B------:R-:W4:Y:S04]  /*13280*/  LDL.LU R27, [R1+0x12e4] ;  /* 0x0012e400011b7983 */ /* 0x000f280000300800 */
[----:B------:R-:W4:Y:S01]  /*13290*/  LDL.LU R29, [R1+0x12e0] ;  /* 0x0012e000011d7983 */ /* 0x000f220000300800 */
[----:B0-----:R-:W-:-:S05]  /*132a0*/  LOP3.LUT R28, R28, 0x3f, RZ, 0xc0, !PT ;  /* 0x0000003f1c1c7812 */ /* 0x001fca00078ec0ff */
[----:B------:R-:W-:-:S05]  /*132b0*/  IMAD.SHL.U32 R28, R28, 0x2, RZ ;  /* 0x000000021c1c7824 */ /* 0x000fca00078e00ff */
[----:B------:R0:W-:Y:S04]  /*132c0*/  STS.U16 [R28+UR5+0x8080], R0 ;  /* 0x008080001c007988 */ /* 0x0001e80008000405 */
[----:B0-----:R-:W4:Y:S04]  /*132d0*/  LDL.LU R0, [R1+0x12dc] ;  /* 0x0012dc0001007983 */ /* 0x001f280000300800 */
[----:B--2---:R-:W-:Y:S04]  /*132e0*/  STS.U16 [R28+UR5+0x8800], R14 ;  /* 0x0088000e1c007988 */ /* 0x004fe80008000405 */
[----:B---3--:R-:W-:Y:S04]  /*132f0*/  STS.U16 [R28+UR5+0x8000], R21 ;  /* 0x008000151c007988 */ /* 0x008fe80008000405 */
[----:B----4-:R0:W-:Y:S02]  /*13300*/  STS.U16 [R28+UR5+0x8880], R0 ;  /* 0x008880001c007988 */ /* 0x0101e40008000405 */
[----:B0-----:R-:W-:-:S02]  /*13310*/  LOP3.LUT R0, R28, 0x10, RZ, 0x3c, !PT ;  /* 0x000000101c007812 */ /* 0x001fc400078e3cff */
[----:B------:R-:W2:Y:S04]  /*13320*/  LDL.LU R28, [R1+0x30] ;  /* 0x00003000011c7983 */ /* 0x000ea80000300800 */
[----:B------:R0:W-:Y:S04]  /*13330*/  STS.U16 [R0+UR5+0x8100], R20 ;  /* 0x0081001400007988 */ /* 0x0001e80008000405 */
[----:B0-----:R-:W3:Y:S01]  /*13340*/  LDL.LU R20, [R1+0x34] ;  /* 0x0000340001147983 */ /* 0x001ee20000300800 */
[----:B------:R-:W0:Y:S03]  /*13350*/  S2R R21, SR_TID.X ;  /* 0x0000000000157919 */ /* 0x000e260000002100 */
[----:B------:R1:W-:Y:S04]  /*13360*/  STS.U16 [R0+UR5+0x8180], R24 ;  /* 0x0081801800007988 */ /* 0x0003e80008000405 */
[----:B------:R4:W-:Y:S04]  /*13370*/  STS.U16 [R0+UR5+0x8980], R29 ;  /* 0x0089801d00007988 */ /* 0x0009e80008000405 */
[----:B------:R4:W-:Y:S04]  /*13380*/  STS.U16 [R0+UR5+0x8900], R3 ;  /* 0x0089000300007988 */ /* 0x0009e80008000405 */
[----:B-1----:R-:W2:Y:S04]  /*13390*/  LDL.LU R24, [R1+0x12d8] ;  /* 0x0012d80001187983 */ /* 0x002ea80000300800 */
[----:B----4-:R-:W4:Y:S04]  /*133a0*/  LDL.LU R29, [R1+0x12d4] ;  /* 0x0012d400011d7983 */ /* 0x010f280000300800 */
[----:B------:R-:W4:Y:S01]  /*133b0*/  LDL.LU R0, [R1+0x12d0] ;  /* 0x0012d00001007983 */ /* 0x000f220000300800 */
[----:B0-----:R-:W-:-:S05]  /*133c0*/  LOP3.LUT R21, R21, 0x3f, RZ, 0xc0, !PT ;  /* 0x0000003f15157812 */ /* 0x001fca00078ec0ff */
[C---:B------:R-:W-:Y:S02]  /*133d0*/  IMAD.SHL.U32 R14, R21.reuse, 0x2, RZ ;  /* 0x00000002150e7824 */ /* 0x040fe400078e00ff */
[----:B------:R-:W-:-:S03]  /*133e0*/  IMAD.SHL.U32 R21, R21, 0x2, RZ ;  /* 0x0000000215157824 */ /* 0x000fc600078e00ff */
[----:B------:R-:W-:Y:S02]  /*133f0*/  LOP3.LUT R14, R14, 0x20, RZ, 0x3c, !PT ;  /* 0x000000200e0e7812 */ /* 0x000fe400078e3cff */
[----:B------:R-:W-:-:S03]  /*13400*/  LOP3.LUT R21, R21, 0x30, RZ, 0x3c, !PT ;  /* 0x0000003015157812 */ /* 0x000fc600078e3cff */
[----:B------:R-:W-:Y:S04]  /*13410*/  STS.U16 [R14+UR5+0x8200], R19 ;  /* 0x008200130e007988 */ /* 0x000fe80008000405 */
[----:B---3--:R-:W-:Y:S04]  /*13420*/  STS.U16 [R14+UR5+0x8280], R20 ;  /* 0x008280140e007988 */ /* 0x008fe80008000405 */
[----:B------:R0:W-:Y:S04]  /*13430*/  STS.U16 [R14+UR5+0x8a80], R27 ;  /* 0x008a801b0e007988 */ /* 0x0001e80008000405 */
[----:B------:R-:W-:Y:S04]  /*13440*/  STS.U16 [R14+UR5+0x8a00], R4 ;  /* 0x008a00040e007988 */ /* 0x000fe80008000405 */
[----:B------:R-:W-:Y:S04]  /*13450*/  STS.U16 [R21+UR5+0x8300], R18 ;  /* 0x0083001215007988 */ /* 0x000fe80008000405 */
[----:B--2---:R-:W-:Y:S04]  /*13460*/  STS.U16 [R21+UR5+0x8380], R28 ;  /* 0x0083801c15007988 */ /* 0x004fe80008000405 */
[----:B------:R1:W-:Y:S04]  /*13470*/  STS.U16 [R21+UR5+0x8b80], R26 ;  /* 0x008b801a15007988 */ /* 0x0003e80008000405 */
[----:B0-----:R-:W2:Y:S04]  /*13480*/  LDL.LU R27, [R1+0x12cc] ;  /* 0x0012cc00011b7983 */ /* 0x001ea80000300800 */
[----:B-1----:R-:W3:Y:S04]  /*13490*/  LDL.LU R26, [R1+0x12c8] ;  /* 0x0012c800011a7983 */ /* 0x002ee80000300800 */
[----:B------:R-:W-:Y:S04]  /*134a0*/  STS.U16 [R21+UR5+0x8b00], R5 ;  /* 0x008b000515007988 */ /* 0x000fe80008000405 */
[----:B----4-:R-:W-:Y:S04]  /*134b0*/  STS.U16 [R0+UR5+0x8400], R17 ;  /* 0x0084001100007988 */ /* 0x010fe80008000405 */
[----:B------:R-:W-:Y:S04]  /*134c0*/  STS.U16 [R0+UR5+0x8480], R9 ;  /* 0x0084800900007988 */ /* 0x000fe80008000405 */
[----:B------:R-:W-:Y:S04]  /*134d0*/  STS.U16 [R0+UR5+0x8c80], R23 ;  /* 0x008c801700007988 */ /* 0x000fe80008000405 */
[----:B------:R0:W-:Y:S04]  /*134e0*/  STS.U16 [R0+UR5+0x8c00], R6 ;  /* 0x008c000600007988 */ /* 0x0001e80008000405 */
[----:B0-----:R-:W4:Y:S04]  /*134f0*/  LDL R0, [R1+0x120] ;  /* 0x0001200001007983 */ /* 0x001f280000100800 */
[----:B--2---:R-:W-:Y:S04]  /*13500*/  STS.U16 [R27+UR5+0x8500], R16 ;  /* 0x008500101b007988 */ /* 0x004fe80008000405 */
[----:B------:R0:W-:Y:S04]  /*13510*/  STS.U16 [R27+UR5+0x8580], R29 ;  /* 0x0085801d1b007988 */ /* 0x0001e80008000405 */
[----:B------:R-:W-:Y:S04]  /*13520*/  STS.U16 [R27+UR5+0x8d80], R22 ;  /* 0x008d80161b007988 */ /* 0x000fe80008000405 */
[----:B------:R-:W-:Y:S04]  /*13530*/  STS.U16 [R27+UR5+0x8d00], R7 ;  /* 0x008d00071b007988 */ /* 0x000fe80008000405 */
[----:B------:R-:W-:Y:S04]  /*13540*/  STS.U16 [R25+UR5+0x8600], R15 ;  /* 0x0086000f19007988 */ /* 0x000fe80008000405 */
[----:B---3--:R-:W-:Y:S04]  /*13550*/  STS.U16 [R25+UR5+0x8680], R26 ;  /* 0x0086801a19007988 */ /* 0x008fe80008000405 */
[----:B------:R-:W-:Y:S04]  /*13560*/  STS.U16 [R25+UR5+0x8e80], R2 ;  /* 0x008e800219007988 */ /* 0x000fe80008000405 */
[----:B------:R-:W-:Y:S04]  /*13570*/  STS.U16 [R25+UR5+0x8e00], R10 ;  /* 0x008e000a19007988 */ /* 0x000fe80008000405 */
[----:B------:R-:W-:Y:S04]  /*13580*/  STS.U16 [R8+UR5+0x8700], R13 ;  /* 0x0087000d08007988 */ /* 0x000fe80008000405 */
[----:B0-----:R-:W2:Y:S04]  /*13590*/  LDL R29, [R1+0xd48] ;  /* 0x000d4800011d7983 */ /* 0x001ea80000100800 */
[----:B------:R0:W-:Y:S04]  /*135a0*/  STS.U16 [R8+UR5+0x8780], R24 ;  /* 0x0087801808007988 */ /* 0x0001e80008000405 */
[----:B0-----:R-:W3:Y:S04]  /*135b0*/  LDL.LU.64 R24, [R1+0x160] ;  /* 0x0001600001187983 */ /* 0x001ee80000300a00 */
[----:B------:R-:W2:Y:S01]  /*135c0*/  LDL.LU.64 R26, [R1+0x168] ;  /* 0x00016800011a7983 */ /* 0x000ea20000300a00 */
[----:B------:R-:W0:Y:S03]  /*135d0*/  S2R R9, SR_TID.X ;  /* 0x0000000000097919 */ /* 0x000e260000002100 */
[----:B------:R-:W-:Y:S04]  /*135e0*/  STS.U16 [R8+UR5+0x8f80], R11 ;  /* 0x008f800b08007988 */ /* 0x000fe80008000405 */
[----:B------:R1:W-:Y:S01]  /*135f0*/  STS.U16 [R8+UR5+0x8f00], R12 ;  /* 0x008f000c08007988 */ /* 0x0003e20008000405 */
[----:B------:R-:W-:Y:S06]  /*13600*/  BAR.SYNC.DEFER_BLOCKING 0x0 ;  /* 0x0000000000007b1d */ /* 0x000fec0000010000 */
[----:B----4-:R-:W-:Y:S04]  /*13610*/  LDSM.16.MT88.4 R20, [R0+UR5] ;  /* 0x000000050014783b */ /* 0x010fe80008004200 */
[----:B------:R-:W-:Y:S01]  /*13620*/  LDSM.16.MT88.4 R12, [R0+UR5+0x80] ;  /* 0x00008005000c783b */ /* 0x000fe20008004200 */
[C---:B0-----:R-:W-:Y:S01]  /*13630*/  LOP3.LUT R3, R9.reuse, 0x7, RZ, 0xc0, !PT ;  /* 0x0000000709037812 */ /* 0x041fe200078ec0ff */
[----:B-1----:R-:W-:-:S04]  /*13640*/  IMAD.SHL.U32 R8, R9, 0x2, RZ ;  /* 0x0000000209087824 */ /* 0x002fc800078e00ff */
[----:B------:R-:W-:Y:S01]  /*13650*/  IMAD R3, R3, 0x110, RZ ;  /* 0x0000011003037824 */ /* 0x000fe200078e02ff */
[----:B--2---:R-:W-:Y:S04]  /*13660*/  STL.64 [R1+0x12b0], R26 ;  /* 0x0012b01a01007387 */ /* 0x004fe80000100a00 */
[----:B---3--:R0:W-:Y:S04]  /*13670*/  STL.64 [R1+0x12a8], R24 ;  /* 0x0012a81801007387 */ /* 0x0081e80000100a00 */
[----:B------:R-:W-:Y:S04]  /*13680*/  LDSM.16.MT88.4 R16, [R29+UR5] ;  /* 0x000000051d10783b */ /* 0x000fe80008004200 */
[----:B0-----:R-:W2:Y:S04]  /*13690*/  LDL.LU.64 R24, [R1+0x40] ;  /* 0x0000400001187983 */ /* 0x001ea80000300a00 */
[----:B------:R-:W3:Y:S01]  /*136a0*/  LDL.LU.64 R26, [R1+0x48] ;  /* 0x00004800011a7983 */ /* 0x000ee20000300a00 */
[----:B------:R-:W-:-:S05]  /*136b0*/  LOP3.LUT R3, R3, 0x30, R8, 0x78, !PT ;  /* 0x0000003003037812 */ /* 0x000fca00078e7808 */
[----:B------:R-:W0:Y:S04]  /*136c0*/  LDSM.16.M88.4 R4, [R3+UR5+0x8000] ;  /* 0x008000050304783b */ /* 0x000e280008000200 */
[----:B------:R-:W1:Y:S04]  /*136d0*/  LDSM.16.M88.4 R8, [R3+UR5+0x8800] ;  /* 0x008800050308783b */ /* 0x000e680008000200 */
[----:B---3--:R-:W-:Y:S04]  /*136e0*/  STL.64 [R1+0x12c0], R26 ;  /* 0x0012c01a01007387 */ /* 0x008fe80000100a00 */
[----:B--2---:R-:W-:Y:S04]  /*136f0*/  STL.64 [R1+0x12b8], R24 ;  /* 0x0012b81801007387 */ /* 0x004fe80000100a00 */
[----:B0-----:R-:W-:Y:S04]  /*13700*/  STL [R1+0x125c], R6 ;  /* 0x00125c0601007387 */ /* 0x001fe80000100800 */
[----:B------:R-:W-:Y:S04]  /*13710*/  STL [R1+0x1258], R7 ;  /* 0x0012580701007387 */ /* 0x000fe80000100800 */
[----:B-1----:R-:W-:Y:S04]  /*13720*/  STL [R1+0x1254], R10 ;  /* 0x0012540a01007387 */ /* 0x002fe80000100800 */
[----:B------:R-:W-:Y:S04]  /*13730*/  STL [R1+0x1250], R11 ;  /* 0x0012500b01007387 */ /* 0x000fe80000100800 */
[----:B------:R-:W-:Y:S04]  /*13740*/  STL.64 [R1+0x1290], R18 ;  /* 0x0012901201007387 */ /* 0x000fe80000100a00 */
[----:B------:R0:W-:Y:S04]  /*13750*/  STL.64 [R1+0x1288], R16 ;  /* 0x0012881001007387 */ /* 0x0001e80000100a00 */
[----:B------:R-:W1:Y:S04]  /*13760*/  LDSM.16.MT88.4 R24, [R29+UR5+0x80] ;  /* 0x000080051d18783b */ /* 0x000e680008004200 */
[----:B0-----:R-:W2:Y:S04]  /*13770*/  LDL.LU.64 R16, [R1+0x140] ;  /* 0x0001400001107983 */ /* 0x001ea80000300a00 */
[----:B------:R-:W3:Y:S04]  /*13780*/  LDL.LU.64 R18, [R1+0x148] ;  /* 0x0001480001127983 */ /* 0x000ee80000300a00 */
[----:B---3--:R-:W-:Y:S04]  /*13790*/  STL.64 [R1+0x12a0], R18 ;  /* 0x0012a01201007387 */ /* 0x008fe80000100a00 */
[----:B--2---:R0:W-:Y:S04]  /*137a0*/  STL.64 [R1+0x1298], R16 ;  /* 0x0012981001007387 */ /* 0x0041e80000100a00 */
[----:B0-----:R-:W2:Y:S04]  /*137b0*/  LDL.LU.64 R16, [R1+0x20] ;  /* 0x0000200001107983 */ /* 0x001ea80000300a00 */
[----:B------:R-:W2:Y:S04]  /*137c0*/  LDL.LU.64 R18, [R1+0x28] ;  /* 0x0000280001127983 */ /* 0x000ea80000300a00 */
[----:B-1----:R-:W-:Y:S04]  /*137d0*/  STL.64 [R1+0x50], R24 ;  /* 0x0000501801007387 */ /* 0x002fe80000100a00 */
[----:B------:R0:W-:Y:S04]  /*137e0*/  STL.64 [R1+0x58], R26 ;  /* 0x0000581a01007387 */ /* 0x0001e80000100a00 */
[----:B0-----:R-:W3:Y:S04]  /*137f0*/  LDL.LU.64 R26, [R1+0x12c0] ;  /* 0x0012c000011a7983 */ /* 0x001ee80000300a00 */
[----:B------:R-:W3:Y:S02]  /*13800*/  LDL.LU.64 R24, [R1+0x12b8] ;  /* 0x0012b80001187983 */ /* 0x000ee40000300a00 */
[----:B---3--:R-:W-:-:S15]  /*13810*/  HMMA.16816.F32.BF16 R24, R20, R4, R24 ;  /* 0x000000041418723c */ /* 0x008fde0000041818 */
[----:B------:R-:W-:-:S04]  /*13820*/  NOP ;  /* 0x0000000000007918 */ /* 0x000fc80000000000 */
[----:B------:R-:W-:Y:S04]  /*13830*/  STL.64 [R1+0xb0], R24 ;  /* 0x0000b01801007387 */ /* 0x000fe80000100a00 */
[----:B------:R0:W-:Y:S04]  /*13840*/  STL.64 [R1+0xb8], R26 ;  /* 0x0000b81a01007387 */ /* 0x0001e80000100a00 */
[----:B0-----:R-:W3:Y:S04]  /*13850*/  LDL.LU.64 R26, [R1+0x12b0] ;  /* 0x0012b000011a7983 */ /* 0x001ee80000300a00 */
[----:B------:R-:W3:Y:S01]  /*13860*/  LDL.LU.64 R24, [R1+0x12a8] ;  /* 0x0012a80001187983 */ /* 0x000ee20000300a00 */
[----:B--2---:R-:W-:Y:S03]  /*13870*/  HMMA.16816.F32.BF16 R20, R20, R8, R16 ;  /* 0x000000081414723c */ /* 0x004fe60000041810 */
[----:B------:R-:W0:-:S15]  /*13880*/  LDSM.16.MT88.4 R16, [R0+UR5+0x1000] ;  /* 0x001000050010783b */ /* 0x000e1e0008004200 */
[----:B------:R-:W-:Y:S01]  /*13890*/  NOP ;  /* 0x0000000000007918 */ /* 0x000fe20000000000 */
[----:B------:R-:W-:Y:S04]  /*138a0*/  STL.64 [R1+0x80], R20 ;  /* 0x0000801401007387 */ /* 0x000fe80000100a00 */
[----:B------:R-:W-:Y:S04]  /*138b0*/  STL.64 [R1+0x88], R22 ;  /* 0x0000881601007387 */ /* 0x000fe80000100a00 */
[----:B------:R-:W1:Y:S04]  /*138c0*/  LDSM.16.MT88.4 R20, [R0+UR5+0x1080] ;  /* 0x001080050014783b */ /* 0x000e680008004200 */
[----:B0-----:R-:W-:Y:S04]  /*138d0*/  STL.64 [R1+0x40], R16 ;  /* 0x0000401001007387 */ /* 0x001fe80000100a00 */
[----:B------:R3:W-:Y:S04]  /*138e0*/  STL.64 [R1+0x48], R18 ;  /* 0x0000481201007387 */ /* 0x0007e80000100a00 */
[----:B-1----:R0:W-:Y:S04]  /*138f0*/  STL.64 [R1+0x30], R20 ;  /* 0x0000301401007387 */ /* 0x0021e80000100a00 */
[----:B------:R1:W-:Y:S01]  /*13900*/  STL.64 [R1+0x38], R22 ;  /* 0x0000381601007387 */ /* 0x0003e20000100a00 */
[----:B---3--:R-:W-:-:S15]  /*13910*/  HMMA.16816.F32.BF16 R16, R12, R4, R24 ;  /* 0x000000040c10723c */ /* 0x008fde0000041818 */
[----:B------:R-:W-:-:S04]  /*13920*/  NOP ;  /* 0x0000000000007918 */ /* 0x000fc80000000000 */
[----:B------:R-:W-:Y:S01]  /*13930*/  STL [R1+0x74], R17 ;  /* 0x0000741101007387 */ /* 0x000fe20000100800 */
[----:B------:R-:W-:-:S03]  /*13940*/  IMAD.MOV.U32 R7, RZ, RZ, R16 ;  /* 0x000000ffff077224 */ /* 0x000fc600078e0010 */
[----:B------:R-:W-:Y:S01]  /*13950*/  STL [R1+0x78], R18 ;  /* 0x0000781201007387 */ /* 0x000fe20000100800 */
[----:B------:R-:W-:-:S03]  /*13960*/  IMAD.MOV.U32 R10, RZ, RZ, R19 ;  /* 0x000000ffff0a7224 */ /* 0x000fc600078e0013 */
[----:B------:R-:W2:Y:S04]  /*13970*/  LDL.LU.64 R24, [R1+0x180] ;  /* 0x0001800001187983 */ /* 0x000ea80000300a00 */
[----:B------:R-:W3:Y:S04]  /*13980*/  LDSM.16.MT88.4 R16, [R29+UR5+0x1000] ;  /* 0x001000051d10783b */ /* 0x000ee80008004200 */
[----:B------:R-:W2:Y:S04]  /*13990*/  LDL.LU.64 R26, [R1+0x188] ;  /* 0x00018800011a7983 */ /* 0x000ea80000300a00 */
[----:B0-----:R-:W4:Y:S04]  /*139a0*/  LDL.LU.64 R20, [R1+0x150] ;  /* 0x0001500001147983 */ /* 0x001f280000300a00 */
[----:B-1----:R-:W4:Y:S04]  /*139b0*/  LDL.LU.64 R22, [R1+0x158] ;  /* 0x0001580001167983 */ /* 0x002f280000300a00 */
[----:B------:R-:W-:Y:S04]  /*139c0*/  STL [R1+0x1264], R7 ;  /* 0x0012640701007387 */ /* 0x000fe80000100800 */
[----:B------:R-:W-:Y:S04]  /*139d0*/  STL [R1+0x1260], R10 ;  /* 0x0012600a01007387 */ /* 0x000fe80000100800 */
[----:B---3--:R-:W-:Y:S04]  /*139e0*/  STL.64 [R1], R16 ;  /* 0x0000001001007387 */ /* 0x008fe80000100a00 */
[----:B------:R0:W-:Y:S04]  /*139f0*/  STL.64 [R1+0x8], R18 ;  /* 0x0000081201007387 */ /* 0x0001e80000100a00 */
[----:B0-----:R-:W3:Y:S04]  /*13a00*/  LDL.LU.64 R18, [R1+0x12a0] ;  /* 0x0012a00001127983 */ /* 0x001ee80000300a00 */
[----:B------:R-:W3:Y:S02]  /*13a10*/  LDL.LU.64 R16, [R1+0x1298] ;  /* 0x0012980001107983 */ /* 0x000ee40000300a00 */
[----:B---3--:R-:W-:Y:S02]  /*13a20*/  HMMA.16816.F32.BF16 R12, R12, R8, R16 ;  /* 0x000000080c0c723c */ /* 0x008fe40000041810 */
[----:B------:R-:W2:Y:S04]  /*13a30*/  LDL.LU.64 R18, [R1+0x1290] ;  /* 0x0012900001127983 */ /* 0x000ea80000300a00 */
[----:B------:R-:W2:-:S13]  /*13a40*/  LDL.LU.64 R16, [R1+0x1288] ;  /* 0x0012880001107983 */ /* 0x000e9a0000300a00 */
[----:B------:R-:W-:Y:S01]  /*13a50*/  IMAD.MOV.U32 R10, RZ, RZ, R14 ;  /* 0x000000ffff0a7224 */ /* 0x000fe200078e000e */
[----:B------:R-:W-:Y:S01]  /*13a60*/  STL.64 [R1+0x60], R12 ;  /* 0x0000600c01007387 */ /* 0x000fe20000100a00 */
[----:B------:R-:W-:-:S03]  /*13a70*/  IMAD.MOV.U32 R6, RZ, RZ, R15 ;  /* 0x000000ffff067224 */ /* 0x000fc600078e000f */
[----:B------:R-:W0:Y:S04]  /*13a80*/  LDSM.16.MT88.4 R12, [R29+UR5+0x1080] ;  /* 0x001080051d0c783b */ /* 0x000e280008004200 */
[----:B0-----:R0:W-:Y:S04]  /*13a90*/  STL [R1+0x11dc], R15 ;  /* 0x0011dc0f01007387 */ /* 0x0011e80000100800 */
[----:B0-----:R-:W3:Y:S01]  /*13aa0*/  LDL R15, [R1+0x120] ;  /* 0x00012000010f7983 */ /* 0x001ee20000100800 */
[----:B--2---:R-:W-:-:S15]  /*13ab0*/  HMMA.16816.F32.BF16 R24, R16, R4, R24 ;  /* 0x000000041018723c */ /* 0x004fde0000041818 */
[----:B------:R-:W-:-:S04]  /*13ac0*/  NOP ;  /* 0x0000000000007918 */ /* 0x000fc80000000000 */
[----:B------:R-:W-:Y:S01]  /*13ad0*/  IMAD.MOV.U32 R7, RZ, RZ, R27 ;  /* 0x000000ffff077224 */ /* 0x000fe200078e001b */
[----:B---3--:R-:W-:Y:S04]  /*13ae0*/  STL.64 [R1+0x1270], R14 ;  /* 0x0012700e01007387 */ /* 0x008fe80000100a00 */
[----:B------:R0:W-:Y:S04]  /*13af0*/  STL.64 [R1+0x1268], R12 ;  /* 0x0012680c01007387 */ /* 0x0001e80000100a00 */
[----:B0-----:R-:W2:Y:S04]  /*13b00*/  LDL.LU.64 R12, [R1+0x50] ;  /* 0x00005000010c7983 */ /* 0x001ea80000300a00 */
[----:B------:R-:W2:Y:S04]  /*13b10*/  LDL.LU.64 R14, [R1+0x58] ;  /* 0x00005800010e7983 */ /* 0x000ea80000300a00 */
[----:B------:R-:W-:Y:S04]  /*13b20*/  STL.64 [R1+0xa0], R24 ;  /* 0x0000a01801007387 */ /* 0x000fe80000100a00 */
[----:B------:R0:W-:Y:S04]  /*13b30*/  STL [R1+0xa8], R26 ;  /* 0x0000a81a01007387 */ /* 0x0001e80000100800 */
[----:B0-----:R-:W2:Y:S04]  /*13b40*/  LDL.LU.64 R26, [R1+0x1280] ;  /* 0x00128000011a7983 */ /* 0x001ea80000300a00 */
[----:B------:R-:W2:Y:S01]  /*13b50*/  LDL.LU.64 R24, [R1+0x1278] ;  /* 0x0012780001187983 */ /* 0x000ea20000300a00 */
[----:B----4-:R-:W-:-:S15]  /*13b60*/  HMMA.16816.F32.BF16 R16, R16, R8, R20 ;  /* 0x000000081010723c */ /* 0x010fde0000041814 */
[----:B------:R-:W-:-:S04]  /*13b70*/  NOP ;  /* 0x0000000000007918 */ /* 0x000fc80000000000 */
[----:B------:R-:W-:Y:S02]  /*13b80*/  IMAD.MOV.U32 R11, RZ, RZ, R16 ;  /* 0x000000ffff0b7224 */ /* 0x000fe400078e0010 */
[----:B------:R-:W-:Y:S02]  /*13b90*/  IMAD.MOV.U32 R3, RZ, RZ, R17 ;  /* 0x000000ffff037224 */ /* 0x000fe400078e0011 */
[----:B------:R-:W-:Y:S02]  /*13ba0*/  IMAD.MOV.U32 R2, RZ, RZ, R18 ;  /* 0x000000ffff027224 */ /* 0x000fe400078e0012 */
[----:B------:R-:W-:Y:S01]  /*13bb0*/  IMAD.MOV.U32 R0, RZ, RZ, R19 ;  /* 0x000000ffff007224 */ /* 0x000fe200078e0013 */
[----:B------:R-:W0:Y:S01]  /*13bc0*/  S2R R28, SR_TID.X ;  /* 0x00000000001c7919 */ /* 0x000e220000002100 */
[----:B--2---:R-:W-:Y:S01]  /*13bd0*/  HMMA.16816.F32.BF16 R16, R12, R4, R24 ;  /* 0x000000040c10723c */ /* 0x004fe20000041818 */
[----:B------:R-:W-:Y:S02]  /*13be0*/  IMAD.MOV.U32 R5, RZ, RZ, R14 ;  /* 0x000000ffff057224 */ /* 0x000fe400078e000e */
[----:B------:R-:W-:-:S02]  /*13bf0*/  IMAD.MOV.U32 R4, RZ, RZ, R15 ;  /* 0x000000ffff047224 */ /* 0x000fc400078e000f */
[----:B------:R-:W2:Y:S01]  /*13c00*/  LDL.LU.64 R14, [R1+0x1270] ;  /* 0x00127000010e7983 */ /* 0x000ea20000300a00 */
[----:B------:R-:W-:Y:S02]  /*13c10*/  IMAD.MOV.U32 R25, RZ, RZ, R12 ;  /* 0x000000ffff197224 */ /* 0x000fe400078e000c */
[----:B------:R-:W-:Y:S02]  /*13c20*/  IMAD.MOV.U32 R24, RZ, RZ, R13 ;  /* 0x000000ffff187224 */ /* 0x000fe400078e000d */
[----:B------:R-:W3:Y:S01]  /*13c30*/  LDL.LU.64 R12, [R1+0x1268] ;  /* 0x00126800010c7983 */ /* 0x000ee20000300a00 */
[C---:B0-----:R-:W-:Y:S01]  /*13c40*/  IMAD.SHL.U32 R21, R28.reuse, 0x2, RZ ;  /* 0x000000021c157824 */ /* 0x041fe200078e00ff */
[----:B------:R-:W-:-:S07]  /*13c50*/  LOP3.LUT R20, R28, 0x7, RZ, 0xc0, !PT ;  /* 0x000000071c147812 */ /* 0x000fce00078ec0ff */
[----:B------:R-:W-:Y:S04]  /*13c60*/  STL.64 [R1+0xf0], R16 ;  /* 0x0000f01001007387 */ /* 0x000fe80000100a00 */
[----:B------:R-:W-:Y:S01]  /*13c70*/  STL [R1+0xf8], R18 ;  /* 0x0000f81201007387 */ /* 0x000fe20000100800 */
[----:B------:R-:W-:Y:S02]  /*13c80*/  IMAD.MOV.U32 R28, RZ, RZ, R19 ;  /* 0x000000ffff1c7224 */ /* 0x000fe400078e0013 */
[----:B------:R-:W-:-:S05]  /*13c90*/  IMAD R20, R20, 0x110, RZ ;  /* 0x0000011014147824 */ /* 0x000fca00078e02ff */
[----:B------:R-:W-:-:S04]  /*13ca0*/  LOP3.LUT R20, R20, 0x30, R21, 0x78, !PT ;  /* 0x0000003014147812 */ /* 0x000fc800078e7815 */
[----:B------:R-:W-:Y:S01]  /*13cb0*/  LOP3.LUT R20, R20, 0x40, RZ, 0x3c, !PT ;  /* 0x0000004014147812 */ /* 0x000fe200078e3cff */
[----:B--2---:R-:W0:Y:S04]  /*13cc0*/  LDSM.16.MT88.4 R16, [R15+UR5+0x2000] ;  /* 0x002000050f10783b */ /* 0x004e280008004200 */
[----:B0-----:R-:W-:Y:S04]  /*13cd0*/  STL.64 [R1+0x20], R16 ;  /* 0x0000201001007387 */ /* 0x001fe80000100a00 */
[----:B------:R-:W-:Y:S04]  /*13ce0*/  STL.64 [R1+0x28], R18 ;  /* 0x0000281201007387 */ /* 0x000fe80000100a00 */
[----:B------:R-:W0:Y:S04]  /*13cf0*/  LDSM.16.M88.4 R16, [R20+UR5+0x8000] ;  /* 0x008000051410783b */ /* 0x000e280008000200 */
[----:B------:R-:W1:Y:S04]  /*13d00*/  LDSM.16.M88.4 R20, [R20+UR5+0x8800] ;  /* 0x008800051414783b */ /* 0x000e680008000200 */
[----:B0-----:R-:W-:Y:S04]  /*13d10*/  STL [R1+0x1118], R18 ;  /* 0x0011181201007387 */ /* 0x001fe80000100800 */
[----:B------:R-:W-:Y:S04]  /*13d20*/  STL [R1+0x1114], R19 ;  /* 0x0011141301007387 */ /* 0x000fe80000100800 */
[----:B-1----:R-:W-:Y:S04]  /*13d30*/  STL [R1+0x10fc], R22 ;  /* 0x0010fc1601007387 */ /* 0x002fe80000100800 */
[----:B------:R-:W-:Y:S04]  /*13d40*/  STL [R1+0x10f8], R23 ;  /* 0x0010f81701007387 */ /* 0x000fe80000100800 */
[----:B------:R0:W-:Y:S02]  /*13d50*/  STL.64 [R1+0x1190], R20 ;  /* 0x0011901401007387 */ /* 0x0001e40000100a00 */
[----:B0-----:R-:W-:-:S02]  /*13d60*/  IMAD.MOV.U32 R20, RZ, RZ, R25 ;  /* 0x000000ffff147224 */ /* 0x001fc400078e0019 */
[----:B------:R-:W-:Y:S02]  /*13d70*/  IMAD.MOV.U32 R21, RZ, RZ, R24 ;  /* 0x000000ffff157224 */ /* 0x000fe400078e0018 */
[----:B------:R-:W0:Y:S02]  /*13d80*/  LDSM.16.MT88.4 R24, [R15+UR5+0x2080] ;  /* 0x002080050f18783b */ /* 0x000e240008004200 */
[----:B0-----:R-:W-:Y:S02]  /*13d90*/  IMAD.MOV.U32 R15, RZ, RZ, R24 ;  /* 0x000000ffff0f7224 */ /* 0x001fe400078e0018 */
[----:B------:R-:W-:Y:S04]  /*13da0*/  STL [R1+0x14], R25 ;  /* 0x0000141901007387 */ /* 0x000fe80000100800 */
[----:B------:R-:W-:Y:S04]  /*13db0*/  STL.64 [R1+0x11e8], R14 ;  /* 0x0011e80e01007387 */ /* 0x000fe80000100a00 */
[----:B---3--:R0:W-:Y:S04]  /*13dc0*/  STL.64 [R1+0x11e0], R12 ;  /* 0x0011e00c01007387 */ /* 0x0081e80000100a00 */
[----:B0-----:R-:W2:Y:S04]  /*13dd0*/  LDL.LU.64 R12, [R1+0x170] ;  /* 0x00017000010c7983 */ /* 0x001ea80000300a00 */
[----:B------:R-:W2:Y:S01]  /*13de0*/  LDL.LU.64 R14, [R1+0x178] ;  /* 0x00017800010e7983 */ /* 0x000ea20000300a00 */
[----:B------:R-:W-:-:S02]  /*13df0*/  IMAD.MOV.U32 R22, RZ, RZ, R5 ;  /* 0x000000ffff167224 */ /* 0x000fc400078e0005 */
[----:B------:R-:W-:Y:S02]  /*13e00*/  IMAD.MOV.U32 R23, RZ, RZ, R4 ;  /* 0x000000ffff177224 */ /* 0x000fe400078e0004 */
[----:B------:R-:W-:Y:S02]  /*13e10*/  IMAD.MOV.U32 R5, RZ, RZ, R26 ;  /* 0x000000ffff057224 */ /* 0x000fe400078e001a */
[----:B------:R-:W-:Y:S02]  /*13e20*/  IMAD.MOV.U32 R4, RZ, RZ, R27 ;  /* 0x000000ffff047224 */ /* 0x000fe400078e001b */
[----:B------:R-:W0:Y:S04]  /*13e30*/  LDSM.16.MT88.4 R24, [R29+UR5+0x2000] ;  /* 0x002000051d18783b */ /* 0x000e280008004200 */
[----:B0-----:R-:W-:Y:S04]  /*13e40*/  STL.64 [R1+0x1148], R26 ;  /* 0x0011481a01007387 */ /* 0x001fe80000100a00 */
[----:B------:R0:W-:Y:S04]  /*13e50*/  STL.64 [R1+0x1140], R24 ;  /* 0x0011401801007387 */ /* 0x0001e80000100a00 */
[----:B0-----:R-:W3:Y:S01]  /*13e60*/  LDL.LU R24, [R1] ;  /* 0x0000000001187983 */ /* 0x001ee20000300800 */
[----:B--2---:R-:W-:-:S15]  /*13e70*/  HMMA.16816.F32.BF16 R12, R20, R8, R12 ;  /* 0x00000008140c723c */ /* 0x004fde000004180c */
[----:B------:R-:W-:-:S04]  /*13e80*/  NOP ;  /* 0x0000000000007918 */ /* 0x000fc80000000000 */
[----:B------:R-:W-:Y:S04]  /*13e90*/  STL.64 [R1+0x100], R12 ;  /* 0x0001000c01007387 */ /* 0x000fe80000100a00 */
[----:B------:R-:W-:Y:S04]  /*13ea0*/  STL.64 [R1+0x108], R14 ;  /* 0x0001080e01007387 */ /* 0x000fe80000100a00 */
[----:B------:R-:W3:Y:S04]  /*13eb0*/  LDL.LU R25, [R1+0x4] ;  /* 0x0000040001197983 */ /* 0x000ee80000300800 */
[----:B------:R-:W2:Y:S04]  /*13ec0*/  LDL.LU R26, [R1+0x8] ;  /* 0x00000800011a7983 */ /* 0x000ea80000300800 */
[----:B------:R-:W2:Y:S04]  /*13ed0*/  LDL.LU R27, [R1+0xc] ;  /* 0x00000c00011b7983 */ /* 0x000ea80000300800 */
[----:B------:R-:W0:Y:S04]  /*13ee0*/  LDSM.16.MT88.4 R12, [R29+UR5+0x2080] ;  /* 0x002080051d0c783b */ /* 0x000e280008004200 */
[----:B--2---:R-:W-:Y:S04]  /*13ef0*/  STL.64 [R1+0x1208], R26 ;  /* 0x0012081a01007387 */ /* 0x004fe80000100a00 */
[----:B---3--:R1:W-:Y:S04]  /*13f00*/  STL.64 [R1+0x1200], R24 ;  /* 0x0012001801007387 */ /* 0x0083e80000100a00 */
[----:B-1----:R-:W2:Y:S04]  /*13f10*/  LDL.LU R24, [R1+0x30] ;  /* 0x0000300001187983 */ /* 0x002ea80000300800 */
[----:B------:R-:W2:Y:S04]  /*13f20*/  LDL.LU R25, [R1+0x34] ;  /* 0x0000340001197983 */ /* 0x000ea80000300800 */
[----:B------:R-:W3:Y:S04]  /*13f30*/  LDL.LU R26, [R1+0x38] ;  /* 0x00003800011a7983 */ /* 0x000ee80000300800 */
[----:B------:R-:W3:Y:S04]  /*13f40*/  LDL.LU R27, [R1+0x3c] ;  /* 0x00003c00011b7983 */ /* 0x000ee80000300800 */
[----:B------:R-:W4:Y:S04]  /*13f50*/  LDL.LU R20, [R1+0xb0] ;  /* 0x0000b00001147983 */ /* 0x000f280000300800 */
[----:B------:R-:W4:Y:S04]  /*13f60*/  LDL.LU R21, [R1+0xb4] ;  /* 0x0000b40001157983 */ /* 0x000f280000300800 */
[----:B------:R-:W4:Y:S04]  /*13f70*/  LDL.LU R22, [R1+0xb8] ;  /* 0x0000b80001167983 */ /* 0x000f280000300800 */
[----:B------:R-:W4:Y:S04]  /*13f80*/  LDL.LU R23, [R1+0xbc] ;  /* 0x0000bc0001177983 */ /* 0x000f280000300800 */
[----:B---3--:R-:W-:Y:S04]  /*13f90*/  STL.64 [R1+0x1238], R26 ;  /* 0x0012381a01007387 */ /* 0x008fe80000100a00 */
[----:B--2---:R1:W-:Y:S04]  /*13fa0*/  STL.64 [R1+0x1230], R24 ;  /* 0x0012301801007387 */ /* 0x0043e80000100a00 */
[----:B-1----:R-:W2:Y:S04]  /*13fb0*/  LDL.LU R24, [R1+0x80] ;  /* 0x0000800001187983 */ /* 0x002ea80000300800 */
[----:B------:R-:W2:Y:S04]  /*13fc0*/  LDL.LU R25, [R1+0x84] ;  /* 0x0000840001197983 */ /* 0x000ea80000300800 */
[----:B------:R-:W3:Y:S04]  /*13fd0*/  LDL.LU R26, [R1+0x88] ;  /* 0x00008800011a7983 */ /* 0x000ee80000300800 */
[----:B------:R-:W3:Y:S01]  /*13fe0*/  LDL.LU R27, [R1+0x8c] ;  /* 0x00008c00011b7983 */ /* 0x000ee20000300800 */
[----:B0-----:R-:W-:-:S03]  /*13ff0*/  IMAD.MOV.U32 R19, RZ, RZ, R12 ;  /* 0x000000ffff137224 */ /* 0x001fc600078e000c */
[----:B---3--:R-:W-:Y:S04]  /*14000*/  STL.64 [R1+0x1248], R26 ;  /* 0x0012481a01007387 */ /* 0x008fe80000100a00 */
[----:B--2---:R0:W-:Y:S04]  /*14010*/  STL.64 [R1+0x1240], R24 ;  /* 0x0012401801007387 */ /* 0x0041e80000100a00 */
[----:B0-----:R-:W2:Y:S04]  /*14020*/  LDL.LU.64 R24, [R1+0x40] ;  /* 0x0000400001187983 */ /* 0x001ea80000300a00 */
[----:B------:R-:W3:Y:S04]  /*14030*/  LDL.LU.64 R26, [R1+0x48] ;  /* 0x00004800011a7983 */ /* 0x000ee80000300a00 */
[----:B------:R-:W2:Y:S04]  /*14040*/  LDL R8, [R1+0x120] ;  /* 0x0001200001087983 */ /* 0x000ea80000100800 */
[----:B------:R-:W-:Y:S04]  /*14050*/  STL [R1+0xd4], R13 ;  /* 0x0000d40d01007387 */ /* 0x000fe80000100800 */
[----:B------:R-:W-:Y:S04]  /*14060*/  STL.64 [R1+0xd8], R14 ;  /* 0x0000d80e01007387 */ /* 0x000fe80000100a00 */
[----:B------:R-:W-:Y:S04]  /*14070*/  STL [R1+0x11f8], R19 ;  /* 0x0011f81301007387 */ /* 0x000fe80000100800 */
[----:B------:R0:W-:Y:S04]  /*14080*/  STL.64 [R1+0x11f0], R16 ;  /* 0x0011f01001007387 */ /* 0x0001e80000100a00 */
[----:B0-----:R-:W2:Y:S04]  /*14090*/  LDL.LU R16, [R1+0xa0] ;  /* 0x0000a00001107983 */ /* 0x001ea80000300800 */
[----:B------:R-:W2:Y:S04]  /*140a0*/  LDL.LU R17, [R1+0xa4] ;  /* 0x0000a40001117983 */ /* 0x000ea80000300800 */
[----:B------:R-:W2:Y:S01]  /*140b0*/  LDL.LU R18, [R1+0xa8] ;  /* 0x0000a80001127983 */ /* 0x000ea20000300800 */
[----:B------:R-:W-:-:S03]  /*140c0*/  IMAD.MOV.U32 R19, RZ, RZ, R7 ;  /* 0x000000ffff137224 */ /* 0x000fc600078e0007 */
[----:B------:R-:W3:Y:S04]  /*140d0*/  LDL.LU R7, [R1+0x1264] ;  /* 0x0012640001077983 */ /* 0x000ee80000300800 */
[----:B--2---:R-:W-:Y:S04]  /*140e0*/  STL.64 [R1+0x1218], R18 ;  /* 0x0012181201007387 */ /* 0x004fe80000100a00 */
[----:B------:R0:W-:Y:S04]  /*140f0*/  STL.64 [R1+0x1210], R16 ;  /* 0x0012101001007387 */ /* 0x0001e80000100a00 */
[----:B0-----:R-:W2:Y:S04]  /*14100*/  LDL.LU R16, [R1+0x60] ;  /* 0x0000600001107983 */ /* 0x001ea80000300800 */
[----:B------:R-:W2:Y:S01]  /*14110*/  LDL.LU R17, [R1+0x64] ;  /* 0x0000640001117983 */ /* 0x000ea20000300800 */
[----:B------:R-:W-:-:S02]  /*14120*/  IMAD.MOV.U32 R18, RZ, RZ, R10 ;  /* 0x000000ffff127224 */ /* 0x000fc400078e000a */
[----:B------:R-:W-:Y:S01]  /*14130*/  IMAD.MOV.U32 R19, RZ, RZ, R6 ;  /* 0x000000ffff137224 */ /* 0x000fe200078e0006 */
[----:B------:R-:W3:Y:S04]  /*14140*/  LDL.LU R10, [R1+0x1260] ;  /* 0x00126000010a7983 */ /* 0x000ee80000300800 */
[----:B------:R-:W4:Y:S04]  /*14150*/  LDL.LU R6, [R1+0x125c] ;  /* 0x00125c0001067983 */ /* 0x000f280000300800 */
[----:B------:R-:W-:Y:S04]  /*14160*/  STL.64 [R1+0x1228], R18 ;  /* 0x0012281201007387 */ /* 0x000fe80000100a00 */
[----:B--2---:R3:W-:Y:S02]  /*14170*/  STL.64 [R1+0x1220], R16 ;  /* 0x0012201001007387 */ /* 0x0047e40000100a00 */
[----:B---3--:R-:W-:-:S02]  /*14180*/  IMAD.MOV.U32 R16, RZ, RZ, R7 ;  /* 0x000000ffff107224 */ /* 0x008fc400078e0007 */
[----:B------:R-:W4:Y:S04]  /*14190*/  LDL.LU R7, [R1+0x1258] ;  /* 0x0012580001077983 */ /* 0x000f280000300800 */
[----:B------:R-:W2:Y:S04]  /*141a0*/  LDL.LU R17, [R1+0x74] ;  /* 0x0000740001117983 */ /* 0x000ea80000300800 */
[----:B------:R-:W2:Y:S01]  /*141b0*/  LDL.LU R18, [R1+0x78] ;  /* 0x0000780001127983 */ /* 0x000ea20000300800 */
[----:B------:R-:W-:Y:S02]  /*141c0*/  IMAD.MOV.U32 R19, RZ, RZ, R10 ;  /* 0x000000ffff137224 */ /* 0x000fe400078e000a */
[----:B------:R-:W-:Y:S01]  /*141d0*/  IMAD.MOV.U32 R12, RZ, RZ, R11 ;  /* 0x000000ffff0c7224 */ /* 0x000fe200078e000b */
[----:B------:R-:W3:Y:S01]  /*141e0*/  LDL.LU R10, [R1+0x1254] ;  /* 0x00125400010a7983 */ /* 0x000ee20000300800 */
[----:B------:R-:W-:-:S02]  /*141f0*/  IMAD.MOV.U32 R14, RZ, RZ, R2 ;  /* 0x000000ffff0e7224 */ /* 0x000fc400078e0002 */
[----:B------:R-:W-:Y:S01]  /*14200*/  IMAD.MOV.U32 R15, RZ, RZ, R0 ;  /* 0x000000ffff0f7224 */ /* 0x000fe200078e0000 */
[----:B------:R-:W3:Y:S01]  /*14210*/  LDL.LU R11, [R1+0x1250] ;  /* 0x00125000010b7983 */ /* 0x000ee20000300800 */
[----:B------:R-:W-:Y:S02]  /*14220*/  IMAD.MOV.U32 R13, RZ, RZ, R3 ;  /* 0x000000ffff0d7224 */ /* 0x000fe400078e0003 */
[----:B------:R-:W-:Y:S02]  /*14230*/  IMAD.MOV.U32 R2, RZ, RZ, R26 ;  /* 0x000000ffff027224 */ /* 0x000fe400078e001a */
[----:B------:R-:W-:Y:S02]  /*14240*/  IMAD.MOV.U32 R0, RZ, RZ, R27 ;  /* 0x000000ffff007224 */ /* 0x000fe400078e001b */
[----:B------:R-:W-:Y:S02]  /*14250*/  IMAD.MOV.U32 R9, RZ, RZ, R24 ;  /* 0x000000ffff097224 */ /* 0x000fe400078e0018 */
[----:B------:R-:W-:Y:S01]  /*14260*/  IMAD.MOV.U32 R3, RZ, RZ, R25 ;  /* 0x000000ffff037224 */ /* 0x000fe200078e0019 */
[----:B----4-:R-:W-:Y:S01]  /*14270*/  HMMA.16816.F32.BF16 R20, R24, R6, R20 ;  /* 0x000000061814723c */ /* 0x010fe20000041814 */
[----:B------:R-:W3:Y:S04]  /*14280*/  LDL.LU.64 R26, [R1+0x1248] ;  /* 0x00124800011a7983 */ /* 0x000ee80000300a00 */
[----:B------:R-:W3:-:S14]  /*14290*/  LDL.LU.64 R24, [R1+0x1240] ;  /* 0x0012400001187983 */ /* 0x000edc0000300a00 */
[----:B------:R0:W-:Y:S04]  /*142a0*/  STL.64 [R1+0x11a0], R22 ;  /* 0x0011a01601007387 */ /* 0x0001e80000100a00 */
[----:B------:R1:W-:Y:S01]  /*142b0*/  STL.64 [R1+0x1198], R20 ;  /* 0x0011981401007387 */ /* 0x0003e20000100a00 */
[----:B0-----:R-:W-:Y:S02]  /*142c0*/  IMAD.MOV.U32 R22, RZ, RZ, R2 ;  /* 0x000000ffff167224 */ /* 0x001fe400078e0002 */
[----:B-1----:R-:W-:Y:S02]  /*142d0*/  IMAD.MOV.U32 R20, RZ, RZ, R9 ;  /* 0x000000ffff147224 */ /* 0x002fe400078e0009 */
[----:B------:R-:W-:Y:S02]  /*142e0*/  IMAD.MOV.U32 R21, RZ, RZ, R3 ;  /* 0x000000ffff157224 */ /* 0x000fe400078e0003 */
[----:B------:R-:W-:-:S07]  /*142f0*/  IMAD.MOV.U32 R23, RZ, RZ, R0 ;  /* 0x000000ffff177224 */ /* 0x000fce00078e0000 */
[----:B---3--:R-:W-:Y:S01]  /*14300*/  HMMA.16816.F32.BF16 R20, R20, R10, R24 ;  /* 0x0000000a1414723c */ /* 0x008fe20000041818 */
[----:B------:R-:W2:Y:S04]  /*14310*/  LDL.LU.64 R26, [R1+0x1238] ;  /* 0x00123800011a7983 */ /* 0x000ea80000300a00 */
[----:B------:R-:W2:-:S14]  /*14320*/  LDL.LU.64 R24, [R1+0x1230] ;  /* 0x0012300001187983 */ /* 0x000e9c0000300a00 */
[----:B------:R-:W-:Y:S02]  /*14330*/  IMAD.MOV.U32 R0, RZ, RZ, R23 ;  /* 0x000000ffff007224 */ /* 0x000fe400078e0017 */
[----:B------:R-:W-:Y:S02]  /*14340*/  IMAD.MOV.U32 R9, RZ, RZ, R20 ;  /* 0x000000ffff097224 */ /* 0x000fe400078e0014 */
[----:B------:R-:W-:Y:S02]  /*14350*/  IMAD.MOV.U32 R2, RZ, RZ, R22 ;  /* 0x000000ffff027224 */ /* 0x000fe400078e0016 */
[----:B------:R-:W-:Y:S01]  /*14360*/  IMAD.MOV.U32 R3, RZ, RZ, R21 ;  /* 0x000000ffff037224 */ /* 0x000fe200078e0015 */
[----:B------:R-:W3:Y:S04]  /*14370*/  LDL.LU R20, [R1+0xf0] ;  /* 0x0000f00001147983 */ /* 0x000ee80000300800 */
[----:B------:R-:W3:Y:S04]  /*14380*/  LDL.LU R21, [R1+0xf4] ;  /* 0x0000f40001157983 */ /* 0x000ee80000300800 */
[----:B------:R-:W3:Y:S04]  /*14390*/  LDL.LU R22, [R1+0xf8] ;  /* 0x0000f80001167983 */ /* 0x000ee80000300800 */
[----:B------:R-:W-:Y:S04]  /*143a0*/  STL [R1+0x11c4], R0 ;  /* 0x0011c40001007387 */ /* 0x000fe80000100800 */
[----:B------:R-:W-:Y:S04]  /*143b0*/  STL [R1+0x11c0], R2 ;  /* 0x0011c00201007387 */ /* 0x000fe80000100800 */
[----:B------:R-:W-:Y:S04]  /*143c0*/  STL [R1+0x11bc], R3 ;  /* 0x0011bc0301007387 */ /* 0x000fe80000100800 */
[----:B------:R-:W-:Y:S01]  /*143d0*/  STL [R1+0x11b8], R9 ;  /* 0x0011b80901007387 */ /* 0x000fe20000100800 */
[----:B------:R-:W-:Y:S01]  /*143e0*/  IMAD.MOV.U32 R23, RZ, RZ, R28 ;  /* 0x000000ffff177224 */ /* 0x000fe200078e001c */
[----:B--2---:R-:W-:-:S15]  /*143f0*/  HMMA.16816.F32.BF16 R16, R24, R6, R16 ;  /* 0x000000061810723c */ /* 0x004fde0000041810 */
[----:B------:R-:W-:-:S04]  /*14400*/  NOP ;  /* 0x0000000000007918 */ /* 0x000fc80000000000 */
[----:B------:R-:W-:Y:S04]  /*14410*/  STL.64 [R1+0x80], R16 ;  /* 0x0000801001007387 */ /* 0x000fe80000100a00 */
[----:B------:R0:W-:Y:S01]  /*14420*/  STL [R1+0x88], R18 ;  /* 0x0000881201007387 */ /* 0x0001e20000100800 */
[----:B------:R-:W-:-:S03]  /*14430*/  IMAD.MOV.U32 R28, RZ, RZ, R19 ;  /* 0x000000ffff1c7224 */ /* 0x000fc600078e0013 */
[----:B0-----:R-:W2:Y:S04]  /*14440*/  LDL.LU.64 R18, [R1+0x1228] ;  /* 0x0012280001127983 */ /* 0x001ea80000300a00 */
[----:B------:R-:W2:Y:S04]  /*14450*/  LDL.LU.64 R16, [R1+0x1220] ;  /* 0x0012200001107983 */ /* 0x000ea80000300a00 */
[----:B------:R0:W-:Y:S01]  /*14460*/  STL [R1+0x11c8], R28 ;  /* 0x0011c81c01007387 */ /* 0x0001e20000100800 */
[----:B--2---:R-:W-:Y:S03]  /*14470*/  HMMA.16816.F32.BF16 R24, R24, R10, R16 ;  /* 0x0000000a1818723c */ /* 0x004fe60000041810 */
[----:B------:R-:W2:Y:S04]  /*14480*/  LDL.LU.64 R18, [R1+0x1218] ;  /* 0x0012180001127983 */ /* 0x000ea80000300a00 */
[----:B------:R-:W2:-:S12]  /*14490*/  LDL.LU.64 R16, [R1+0x1210] ;  /* 0x0012100001107983 */ /* 0x000e980000300a00 */
[----:B------:R-:W-:Y:S02]  /*144a0*/  IMAD.MOV.U32 R3, RZ, RZ, R26 ;  /* 0x000000ffff037224 */ /* 0x000fe400078e001a */
[----:B------:R-:W-:Y:S02]  /*144b0*/  IMAD.MOV.U32 R9, RZ, RZ, R27 ;  /* 0x000000ffff097224 */ /* 0x000fe400078e001b */
[----:B------:R-:W-:Y:S02]  /*144c0*/  IMAD.MOV.U32 R0, RZ, RZ, R24 ;  /* 0x000000ffff007224 */ /* 0x000fe400078e0018 */
[----:B------:R-:W-:Y:S01]  /*144d0*/  IMAD.MOV.U32 R2, RZ, RZ, R25 ;  /* 0x000000ffff027224 */ /* 0x000fe200078e0019 */
[----:B------:R-:W2:Y:S04]  /*144e0*/  LDL.LU.64 R26, [R1+0x1208] ;  /* 0x00120800011a7983 */ /* 0x000ea80000300a00 */
[----:B------:R-:W2:Y:S04]  /*144f0*/  LDL.LU.64 R24, [R1+0x1200] ;  /* 0x0012000001187983 */ /* 0x000ea80000300a00 */
[----:B------:R-:W-:Y:S04]  /*14500*/  STL [R1+0x11d8], R9 ;  /* 0x0011d80901007387 */ /* 0x000fe80000100800 */
[----:B------:R-:W-:Y:S04]  /*14510*/  STL [R1+0x11d4], R3 ;  /* 0x0011d40301007387 */ /* 0x000fe80000100800 */
[----:B------:R-:W-:Y:S04]  /*14520*/  STL [R1+0x11d0], R2 ;  /* 0x0011d00201007387 */ /* 0x000fe80000100800 */
[----:B------:R-:W-:Y:S01]  /*14530*/  STL [R1+0x11cc], R0 ;  /* 0x0011cc0001007387 */ /* 0x000fe20000100800 */
[C---:B--2---:R-:W-:Y:S08]  /*14540*/  HMMA.16816.F32.BF16 R16, R24.reuse, R6, R16 ;  /* 0x000000061810723c */ /* 0x044ff00000041810 */
[----:B------:R-:W-:Y:S11]  /*14550*/  HMMA.16816.F32.BF16 R24, R24, R10, R12 ;  /* 0x0000000a1818723c */ /* 0x000ff6000004180c */
[----:B------:R1:W-:Y:S04]  /*14560*/  STL.64 [R1+0x70], R16 ;  /* 0x0000701001007387 */ /* 0x0003e80000100a00 */
[----:B------:R-:W-:Y:S01]  /*14570*/  STL [R1+0x78], R18 ;  /* 0x0000781201007387 */ /* 0x000fe20000100800 */
[----:B0-----:R-:W-:-:S03]  /*14580*/  IMAD.MOV.U32 R28, RZ, RZ, R19 ;  /* 0x000000ffff1c7224 */ /* 0x001fc600078e0013 */
[----:B------:R-:W2:Y:S04]  /*14590*/  LDL.LU R19, [R1+0x11f8] ;  /* 0x0011f80001137983 */ /* 0x000ea80000300800 */
[----:B-1----:R-:W4:Y:S04]  /*145a0*/  LDL.LU.64 R16, [R1+0x11f0] ;  /* 0x0011f00001107983 */ /* 0x002f280000300a00 */
[----:B------:R-:W3:Y:S01]  /*145b0*/  LDL.LU.64 R14, [R1+0x11e8] ;  /* 0x0011e800010e7983 */ /* 0x000ee20000300a00 */
[----:B------:R-:W-:Y:S02]  /*145c0*/  IMAD.MOV.U32 R9, RZ, RZ, R24 ;  /* 0x000000ffff097224 */ /* 0x000fe400078e0018 */
[----:B------:R-:W-:-:S02]  /*145d0*/  IMAD.MOV.U32 R3, RZ, RZ, R25 ;  /* 0x000000ffff037224 */ /* 0x000fc400078e0019 */
[----:B------:R-:W-:Y:S02]  /*145e0*/  IMAD.MOV.U32 R2, RZ, RZ, R26 ;  /* 0x000000ffff027224 */ /* 0x000fe400078e001a */
[----:B------:R-:W-:Y:S01]  /*145f0*/  IMAD.MOV.U32 R0, RZ, RZ, R27 ;  /* 0x000000ffff007224 */ /* 0x000fe200078e001b */
[----:B------:R-:W3:Y:S04]  /*14600*/  LDL.LU.64 R12, [R1+0x11e0] ;  /* 0x0011e000010c7983 */ /* 0x000ee80000300a00 */
[----:B------:R-:W0:Y:S02]  /*14610*/  LDSM.16.MT88.4 R24, [R8+UR5+0x3000] ;  /* 0x003000050818783b */ /* 0x000e240008004200 */
[----:B0-----:R-:W-:Y:S02]  /*14620*/  IMAD.MOV.U32 R18, RZ, RZ, R27 ;  /* 0x000000ffff127224 */ /* 0x001fe400078e001b */
[----:B------:R3:W-:Y:S04]  /*14630*/  STL.64 [R1+0x50], R24 ;  /* 0x0000501801007387 */ /* 0x0007e80000100a00 */
[----:B------:R0:W-:Y:S04]  /*14640*/  STL [R1+0x58], R26 ;  /* 0x0000581a01007387 */ /* 0x0001e80000100800 */
[----:B--2---:R-:W-:Y:S04]  /*14650*/  STL.64 [R1+0x11b0], R18 ;  /* 0x0011b01201007387 */ /* 0x004fe80000100a00 */
[----:B----4-:R-:W-:Y:S01]  /*14660*/  STL.64 [R1+0x11a8], R16 ;  /* 0x0011a81001007387 */ /* 0x010fe20000100a00 */
[----:B---3--:R-:W-:-:S03]  /*14670*/  IMAD.MOV.U32 R24, RZ, RZ, R15 ;  /* 0x000000ffff187224 */ /* 0x008fc600078e000f */
[----:B------:R-:W2:Y:S04]  /*14680*/  LDL.LU R15, [R1+0x11dc] ;  /* 0x0011dc00010f7983 */ /* 0x000ea80000300800 */
[----:B------:R-:W3:Y:S04]  /*14690*/  LDL.LU R25, [R1+0x14] ;  /* 0x0000140001197983 */ /* 0x000ee80000300800 */
[----:B------:R-:W1:Y:S01]  /*146a0*/  LDSM.16.MT88.4 R16, [R8+UR5+0x3080] ;  /* 0x003080050810783b */ /* 0x000e620008004200 */
[----:B0-----:R-:W-:Y:S02]  /*146b0*/  IMAD.MOV.U32 R26, RZ, RZ, R5 ;  /* 0x000000ffff1a7224 */ /* 0x001fe400078e0005 */
[----:B------:R-:W-:-:S05]  /*146c0*/  IMAD.MOV.U32 R27, RZ, RZ, R4 ;  /* 0x000000ffff1b7224 */ /* 0x000fca00078e0004 */
[----:B------:R-:W-:Y:S04]  /*146d0*/  STL.64 [R1+0x1178], R26 ;  /* 0x0011781a01007387 */ /* 0x000fe80000100a00 */
[----:B---3--:R-:W-:Y:S04]  /*146e0*/  STL.64 [R1+0x1170], R24 ;  /* 0x0011701801007387 */ /* 0x008fe80000100a00 */
[----:B------:R-:W0:Y:S04]  /*146f0*/  LDSM.16.MT88.4 R24, [R29+UR5+0x3000] ;  /* 0x003000051d18783b */ /* 0x000e280008004200 */
[----:B-1----:R-:W-:Y:S04]  /*14700*/  STL.64 [R1+0x40], R16 ;  /* 0x0000401001007387 */ /* 0x002fe80000100a00 */
[----:B------:R2:W-:Y:S02]  /*14710*/  STL.64 [R1+0x48], R18 ;  /* 0x0000481201007387 */ /* 0x0005e40000100a00 */
[----:B--2---:R-:W-:-:S15]  /*14720*/  HMMA.16816.F32.BF16 R16, R12, R6, R20 ;  /* 0x000000060c10723c */ /* 0x004fde0000041814 */
[----:B------:R-:W-:-:S04]  /*14730*/  NOP ;  /* 0x0000000000007918 */ /* 0x000fc80000000000 */
[----:B------:R-:W-:Y:S02]  /*14740*/  IMAD.MOV.U32 R7, RZ, RZ, R16 ;  /* 0x000000ffff077224 */ /* 0x000fe400078e0010 */
[----:B------:R-:W-:Y:S01]  /*14750*/  IMAD.MOV.U32 R6, RZ, RZ, R17 ;  /* 0x000000ffff067224 */ /* 0x000fe200078e0011 */
[----:B0-----:R0:W-:Y:S04]  /*14760*/  STL.64 [R1+0x30], R24 ;  /* 0x0000301801007387 */ /* 0x0011e80000100a00 */
[----:B------:R1:W-:Y:S01]  /*14770*/  STL.64 [R1+0x38], R26 ;  /* 0x0000381a01007387 */ /* 0x0003e20000100a00 */
[----:B------:R-:W-:Y:S02]  /*14780*/  IMAD.MOV.U32 R5, RZ, RZ, R18 ;  /* 0x000000ffff057224 */ /* 0x000fe400078e0012 */
[----:B------:R-:W-:-:S02]  /*14790*/  IMAD.MOV.U32 R4, RZ, RZ, R19 ;  /* 0x000000ffff047224 */ /* 0x000fc400078e0013 */
[----:B------:R-:W2:Y:S04]  /*147a0*/  LDSM.16.MT88.4 R16, [R29+UR5+0x3080] ;  /* 0x003080051d10783b */ /* 0x000ea80008004200 */
[----:B0-----:R-:W3:Y:S04]  /*147b0*/  LDL.LU R24, [R1+0x20] ;  /* 0x0000200001187983 */ /* 0x001ee80000300800 */
[----:B------:R-:W3:Y:S04]  /*147c0*/  LDL.LU R25, [R1+0x24] ;  /* 0x0000240001197983 */ /* 0x000ee80000300800 */
[----:B-1----:R-:W3:Y:S04]  /*147d0*/  LDL.LU R26, [R1+0x28] ;  /* 0x00002800011a7983 */ /* 0x002ee80000300800 */
[----:B------:R-:W3:Y:S04]  /*147e0*/  LDL.LU R27, [R1+0x2c] ;  /* 0x00002c00011b7983 */ /* 0x000ee80000300800 */
[----:B------:R-:W4:Y:S04]  /*147f0*/  LDL.LU R20, [R1+0x100] ;  /* 0x0001000001147983 */ /* 0x000f280000300800 */
[----:B------:R-:W4:Y:S04]  /*14800*/  LDL.LU R21, [R1+0x104] ;  /* 0x0001040001157983 */ /* 0x000f280000300800 */
[----:B------:R-:W4:Y:S04]  /*14810*/  LDL.LU R22, [R1+0x108] ;  /* 0x0001080001167983 */ /* 0x000f280000300800 */
[----:B------:R-:W4:Y:S04]  /*14820*/  LDL.LU R23, [R1+0x10c] ;  /* 0x00010c0001177983 */ /* 0x000f280000300800 */
[----:B------:R0:W-:Y:S04]  /*14830*/  STL.64 [R1+0x1128], R6 ;  /* 0x0011280601007387 */ /* 0x0001e80000100a00 */
[----:B------:R1:W-:Y:S01]  /*14840*/  STL.64 [R1+0x1120], R4 ;  /* 0x0011200401007387 */ /* 0x0003e20000100a00 */
[----:B0-----:R-:W-:-:S02]  /*14850*/  IMAD.MOV.U32 R6, RZ, RZ, R2 ;  /* 0x000000ffff067224 */ /* 0x001fc400078e0002 */
[----:B-1----:R-:W-:Y:S02]  /*14860*/  IMAD.MOV.U32 R4, RZ, RZ, R9 ;  /* 0x000000ffff047224 */ /* 0x002fe400078e0009 */
[----:B------:R-:W-:Y:S01]  /*14870*/  IMAD.MOV.U32 R7, RZ, RZ, R0 ;  /* 0x000000ffff077224 */ /* 0x000fe200078e0000 */
[----:B------:R-:W2:Y:S01]  /*14880*/  LDL.LU R9, [R1+0x11d8] ;  /* 0x0011d80001097983 */ /* 0x000ea20000300800 */
[----:B------:R-:W-:-:S03]  /*14890*/  IMAD.MOV.U32 R5, RZ, RZ, R3 ;  /* 0x000000ffff057224 */ /* 0x000fc600078e0003 */
[----:B------:R-:W2:Y:S04]  /*148a0*/  LDL.LU R3, [R1+0x11d4] ;  /* 0x0011d40001037983 */ /* 0x000ea80000300800 */
[----:B------:R-:W2:Y:S04]  /*148b0*/  LDL.LU R2, [R1+0x11d0] ;  /* 0x0011d00001027983 */ /* 0x000ea80000300800 */
[----:B------:R-:W2:Y:S04]  /*148c0*/  LDL.LU R0, [R1+0x11cc] ;  /* 0x0011cc0001007983 */ /* 0x000ea80000300800 */
[----:B------:R-:W-:Y:S04]  /*148d0*/  STL.64 [R1+0x1138], R6 ;  /* 0x0011380601007387 */ /* 0x000fe80000100a00 */
[----:B------:R0:W-:Y:S04]  /*148e0*/  STL.64 [R1+0x1130], R4 ;  /* 0x0011300401007387 */ /* 0x0001e80000100a00 */
[----:B0-----:R-:W2:Y:S04]  /*148f0*/  LDL.LU R4, [R1+0x70] ;  /* 0x0000700001047983 */ /* 0x001ea80000300800 */
[----:B------:R-:W2:Y:S04]  /*14900*/  LDL.LU R5, [R1+0x74] ;  /* 0x0000740001057983 */ /* 0x000ea80000300800 */
[----:B------:R-:W2:Y:S01]  /*14910*/  LDL.LU R6, [R1+0x78] ;  /* 0x0000780001067983 */ /* 0x000ea20000300800 */
[----:B------:R-:W-:-:S03]  /*14920*/  IMAD.MOV.U32 R7, RZ, RZ, R28 ;  /* 0x000000ffff077224 */ /* 0x000fc600078e001c */
[----:B------:R-:W3:Y:S04]  /*14930*/  LDL.LU R28, [R1+0x11c8] ;  /* 0x0011c800011c7983 */ /* 0x000ee80000300800 */
[----:B--2---:R0:W-:Y:S04]  /*14940*/  STL.64 [R1+0x1158], R6 ;  /* 0x0011580601007387 */ /* 0x0041e80000100a00 */
[----:B------:R1:W-:Y:S01]  /*14950*/  STL.64 [R1+0x1150], R4 ;  /* 0x0011500401007387 */ /* 0x0003e20000100a00 */
[----:B0-----:R-:W-:Y:S02]  /*14960*/  IMAD.MOV.U32 R6, RZ, RZ, R3 ;  /* 0x000000ffff067224 */ /* 0x001fe400078e0003 */
[----:B-1----:R-:W-:-:S02]  /*14970*/  IMAD.MOV.U32 R4, RZ, RZ, R0 ;  /* 0x000000ffff047224 */ /* 0x002fc400078e0000 */
        /* <DEDUP_REMOVED lines=11> */
[----:B----4-:R-:W-:Y:S01]  /*14a30*/  HMMA.16816.F32.BF16 R20, R12, R10, R20 ;  /* 0x0000000a0c14723c */ /* 0x010fe20000041814 */
[----:B---3--:R-:W-:-:S15]  /*14a40*/  IMAD.MOV.U32 R7, RZ, RZ, R28 ;  /* 0x000000ffff077224 */ /* 0x008fde00078e001c */
[----:B------:R-:W-:-:S03]  /*14a50*/  NOP ;  /* 0x0000000000007918 */ /* 0x000fc60000000000 */
[----:B------:R-:W-:Y:S02]  /*14a60*/  IMAD.MOV.U32 R13, RZ, RZ, R22 ;  /* 0x000000ffff0d7224 */ /* 0x000fe400078e0016 */
[----:B------:R-:W-:Y:S02]  /*14a70*/  IMAD.MOV.U32 R12, RZ, RZ, R23 ;  /* 0x000000ffff0c7224 */ /* 0x000fe400078e0017 */
[----:B------:R-:W-:Y:S02]  /*14a80*/  IMAD.MOV.U32 R15, RZ, RZ, R20 ;  /* 0x000000ffff0f7224 */ /* 0x000fe400078e0014 */
[----:B------:R-:W-:Y:S01]  /*14a90*/  IMAD.MOV.U32 R14, RZ, RZ, R21 ;  /* 0x000000ffff0e7224 */ /* 0x000fe200078e0015 */
[----:B--2---:R-:W-:Y:S04]  /*14aa0*/  STL.64 [R1+0x1188], R6 ;  /* 0x0011880601007387 */ /* 0x004fe80000100a00 */
[----:B------:R-:W-:Y:S04]  /*14ab0*/  STL.64 [R1+0x1180], R4 ;  /* 0x0011800401007387 */ /* 0x000fe80000100a00 */
[----:B------:R-:W-:Y:S04]  /*14ac0*/  STL.64 [R1+0xb0], R16 ;  /* 0x0000b01001007387 */ /* 0x000fe80000100a00 */
[----:B------:R0:W-:Y:S04]  /*14ad0*/  STL.64 [R1+0xb8], R18 ;  /* 0x0000b81201007387 */ /* 0x0001e80000100a00 */
[----:B0-----:R-:W2:Y:S04]  /*14ae0*/  LDL.LU.64 R18, [R1+0x11b0] ;  /* 0x0011b00001127983 */ /* 0x001ea80000300a00 */
[----:B------:R-:W3:Y:S04]  /*14af0*/  LDL.LU.64 R16, [R1+0x11a8] ;  /* 0x0011a80001107983 */ /* 0x000ee80000300a00 */
[----:B------:R0:W-:Y:S04]  /*14b00*/  STL [R1+0x1110], R29 ;  /* 0x0011101d01007387 */ /* 0x0001e80000100800 */
[----:B------:R-:W3:Y:S04]  /*14b10*/  LDL.LU.64 R22, [R1+0x11a0] ;  /* 0x0011a00001167983 */ /* 0x000ee80000300a00 */
[----:B------:R-:W3:Y:S01]  /*14b20*/  LDL.LU.64 R20, [R1+0x1198] ;  /* 0x0011980001147983 */ /* 0x000ee20000300a00 */
[----:B------:R-:W-:-:S03]  /*14b30*/  IMAD.MOV.U32 R4, RZ, RZ, R9 ;  /* 0x000000ffff047224 */ /* 0x000fc600078e0009 */
[----:B------:R-:W4:Y:S01]  /*14b40*/  LDL R9, [R1+0x400] ;  /* 0x0004000001097983 */ /* 0x000f220000100800 */
[----:B---3--:R-:W-:-:S15]  /*14b50*/  HMMA.16816.F32.BF16 R20, R24, R16, R20 ;  /* 0x000000101814723c */ /* 0x008fde0000041814 */
[----:B------:R-:W-:-:S04]  /*14b60*/  NOP ;  /* 0x0000000000007918 */ /* 0x000fc80000000000 */
[----:B------:R1:W-:Y:S04]  /*14b70*/  STL [R1+0xf4], R21 ;  /* 0x0000f41501007387 */ /* 0x0003e80000100800 */
[----:B------:R-:W-:Y:S01]  /*14b80*/  STL.64 [R1+0xf8], R22 ;  /* 0x0000f81601007387 */ /* 0x000fe20000100a00 */
[----:B0-----:R-:W-:-:S03]  /*14b90*/  IMAD.MOV.U32 R29, RZ, RZ, R20 ;  /* 0x000000ffff1d7224 */ /* 0x001fc600078e0014 */
[----:B-1----:R-:W3:Y:S01]  /*14ba0*/  LDL.LU.64 R20, [R1+0x1190] ;  /* 0x0011900001147983 */ /* 0x002ee20000300a00 */
[----:B------:R-:W-:Y:S02]  /*14bb0*/  IMAD.MOV.U32 R5, RZ, RZ, R3 ;  /* 0x000000ffff057224 */ /* 0x000fe400078e0003 */
[----:B------:R-:W-:Y:S02]  /*14bc0*/  IMAD.MOV.U32 R6, RZ, RZ, R2 ;  /* 0x000000ffff067224 */ /* 0x000fe400078e0002 */
[----:B------:R-:W-:-:S07]  /*14bd0*/  IMAD.MOV.U32 R7, RZ, RZ, R0 ;  /* 0x000000ffff077224 */ /* 0x000fce00078e0000 */
[----:B---3--:R-:W-:Y:S01]  /*14be0*/  HMMA.16816.F32.BF16 R24, R24, R20, R4 ;  /* 0x000000141818723c */ /* 0x008fe20000041804 */
[----:B------:R-:W3:Y:S04]  /*14bf0*/  LDL.LU.64 R6, [R1+0x1188] ;  /* 0x0011880001067983 */ /* 0x000ee80000300a00 */
[----:B------:R-:W3:-:S14]  /*14c00*/  LDL.LU.64 R4, [R1+0x1180] ;  /* 0x0011800001047983 */ /* 0x000edc0000300a00 */
[----:B------:R-:W-:Y:S04]  /*14c10*/  STL.64 [R1+0xc0], R24 ;  /* 0x0000c01801007387 */ /* 0x000fe80000100a00 */
[----:B------:R0:W-:Y:S04]  /*14c20*/  STL.64 [R1+0xc8], R26 ;  /* 0x0000c81a01007387 */ /* 0x0001e80000100a00 */
[----:B0-----:R-:W3:Y:S04]  /*14c30*/  LDL.LU.64 R26, [R1+0x1178] ;  /* 0x00117800011a7983 */ /* 0x001ee80000300a00 */
[----:B------:R-:W3:Y:S02]  /*14c40*/  LDL.LU.64 R24, [R1+0x1170] ;  /* 0x0011700001187983 */ /* 0x000ee40000300a00 */
[----:B---3--:R-:W-:-:S15]  /*14c50*/  HMMA.16816.F32.BF16 R4, R24, R16, R4 ;  /* 0x000000101804723c */ /* 0x008fde0000041804 */
[----:B------:R-:W-:-:S04]  /*14c60*/  NOP ;  /* 0x0000000000007918 */ /* 0x000fc80000000000 */
[----:B------:R-:W-:Y:S02]  /*14c70*/  IMAD.MOV.U32 R2, RZ, RZ, R6 ;  /* 0x000000ffff027224 */ /* 0x000fe400078e0006 */
[----:B------:R-:W-:Y:S02]  /*14c80*/  IMAD.MOV.U32 R0, RZ, RZ, R7 ;  /* 0x000000ffff007224 */ /* 0x000fe400078e0007 */
[----:B------:R-:W-:Y:S02]  /*14c90*/  IMAD.MOV.U32 R23, RZ, RZ, R4 ;  /* 0x000000ffff177224 */ /* 0x000fe400078e0004 */
[----:B------:R-:W-:Y:S01]  /*14ca0*/  IMAD.MOV.U32 R3, RZ, RZ, R5 ;  /* 0x000000ffff037224 */ /* 0x000fe200078e0005 */
[----:B------:R-:W3:Y:S04]  /*14cb0*/  LDL.LU.64 R6, [R1+0x1168] ;  /* 0x0011680001067983 */ /* 0x000ee80000300a00 */
[----:B------:R-:W3:Y:S04]  /*14cc0*/  LDL.LU.64 R4, [R1+0x1160] ;  /* 0x0011600001047983 */ /* 0x000ee80000300a00 */
[----:B------:R-:W-:Y:S04]  /*14cd0*/  STL [R1+0x110c], R0 ;  /* 0x00110c0001007387 */ /* 0x000fe80000100800 */
[----:B------:R-:W-:Y:S04]  /*14ce0*/  STL [R1+0x1108], R2 ;  /* 0x0011080201007387 */ /* 0x000fe80000100800 */
[----:B------:R-:W-:Y:S04]  /*14cf0*/  STL [R1+0x1104], R3 ;  /* 0x0011040301007387 */ /* 0x000fe80000100800 */
[----:B------:R-:W-:Y:S01]  /*14d00*/  STL [R1+0x1100], R23 ;  /* 0x0011001701007387 */ /* 0x000fe20000100800 */
[----:B---3--:R-:W-:Y:S03]  /*14d10*/  HMMA.16816.F32.BF16 R24, R24, R20, R4 ;  /* 0x000000141818723c */ /* 0x008fe60000041804 */
[----:B------:R-:W3:Y:S04]  /*14d20*/  LDL.LU.64 R6, [R1+0x1158] ;  /* 0x0011580001067983 */ /* 0x000ee80000300a00 */
[----:B------:R-:W3:-:S12]  /*14d30*/  LDL.LU.64 R4, [R1+0x1150] ;  /* 0x0011500001047983 */ /* 0x000ed80000300a00 */
[----:B------:R-:W-:Y:S04]  /*14d40*/  STL.64 [R1+0x80], R24 ;  /* 0x0000801801007387 */ /* 0x000fe80000100a00 */
[----:B------:R0:W-:Y:S01]  /*14d50*/  STL [R1+0x88], R26 ;  /* 0x0000881a01007387 */ /* 0x0001e20000100800 */
[----:B------:R-:W-:-:S03]  /*14d60*/  IMAD.MOV.U32 R22, RZ, RZ, R27 ;  /* 0x000000ffff167224 */ /* 0x000fc600078e001b */
        /* <DEDUP_REMOVED lines=9> */
[----:B------:R-:W3:Y:S02]  /*14e00*/  LDL.LU.64 R4, [R1+0x1130] ;  /* 0x0011300001047983 */ /* 0x000ee40000300a00 */
[----:B---3--:R-:W-:Y:S02]  /*14e10*/  HMMA.16816.F32.BF16 R24, R24, R20, R4 ;  /* 0x000000141818723c */ /* 0x008fe40000041804 */
[----:B------:R-:W3:Y:S04]  /*14e20*/  LDL.LU.64 R6, [R1+0x1128] ;  /* 0x0011280001067983 */ /* 0x000ee80000300a00 */
[----:B------:R-:W2:-:S13]  /*14e30*/  LDL.LU.64 R4, [R1+0x1120] ;  /* 0x0011200001047983 */ /* 0x000e9a0000300a00 */
[----:B------:R-:W-:Y:S04]  /*14e40*/  STL.64 [R1+0x10], R24 ;  /* 0x0000101801007387 */ /* 0x000fe80000100a00 */
[----:B------:R-:W-:Y:S01]  /*14e50*/  STL [R1+0x18], R26 ;  /* 0x0000181a01007387 */ /* 0x000fe20000100800 */
[----:B------:R-:W-:-:S03]  /*14e60*/  IMAD.MOV.U32 R28, RZ, RZ, R27 ;  /* 0x000000ffff1c7224 */ /* 0x000fc600078e001b */
[----:B------:R-:W0:Y:S04]  /*14e70*/  LDSM.16.MT88.4 R24, [R8+UR5+0x4000] ;  /* 0x004000050818783b */ /* 0x000e280008004200 */
[----:B------:R-:W-:Y:S04]  /*14e80*/  STL [R1+0x10a4], R28 ;  /* 0x0010a41c01007387 */ /* 0x000fe80000100800 */
[----:B0-----:R-:W-:Y:S04]  /*14e90*/  STL [R1+0x1058], R27 ;  /* 0x0010581b01007387 */ /* 0x001fe80000100800 */
[----:B------:R-:W-:Y:S04]  /*14ea0*/  STL [R1+0x10a0], R26 ;  /* 0x0010a01a01007387 */ /* 0x000fe80000100800 */
[----:B------:R3:W-:Y:S02]  /*14eb0*/  STL.64 [R1+0x1098], R24 ;  /* 0x0010981801007387 */ /* 0x0007e40000100a00 */
[----:B---3--:R-:W-:-:S02]  /*14ec0*/  IMAD.MOV.U32 R24, RZ, RZ, R7 ;  /* 0x000000ffff187224 */ /* 0x008fc400078e0007 */
[----:B------:R-:W-:Y:S02]  /*14ed0*/  IMAD.MOV.U32 R25, RZ, RZ, R6 ;  /* 0x000000ffff197224 */ /* 0x000fe400078e0006 */
[----:B--2---:R-:W-:Y:S02]  /*14ee0*/  IMAD.MOV.U32 R26, RZ, RZ, R5 ;  /* 0x000000ffff1a7224 */ /* 0x004fe400078e0005 */
[----:B------:R-:W-:Y:S02]  /*14ef0*/  IMAD.MOV.U32 R27, RZ, RZ, R4 ;  /* 0x000000ffff1b7224 */ /* 0x000fe400078e0004 */
[----:B----4-:R-:W0:Y:S04]  /*14f00*/  LDSM.16.M88.4 R4, [R9+UR5+0x8080] ;  /* 0x008080050904783b */ /* 0x010e280008000200 */
[----:B------:R-:W1:Y:S04]  /*14f10*/  LDSM.16.M88.4 R8, [R9+UR5+0x8880] ;  /* 0x008880050908783b */ /* 0x000e680008000200 */
[----:B0-----:R-:W-:Y:S04]  /*14f20*/  STL [R1+0x1074], R4 ;  /* 0x0010740401007387 */ /* 0x001fe80000100800 */
[----:B------:R-:W-:Y:S04]  /*14f30*/  STL [R1+0x1070], R5 ;  /* 0x0010700501007387 */ /* 0x000fe80000100800 */
[----:B------:R0:W-:Y:S04]  /*14f40*/  STL [R1+0xfcc], R6 ;  /* 0x000fcc0601007387 */ /* 0x0001e80000100800 */
[----:B0-----:R-:W2:Y:S04]  /*14f50*/  LDL R6, [R1+0x120] ;  /* 0x0001200001067983 */ /* 0x001ea80000100800 */
[----:B------:R-:W-:Y:S04]  /*14f60*/  STL [R1+0xfc8], R7 ;  /* 0x000fc80701007387 */ /* 0x000fe80000100800 */
[----:B-1----:R-:W-:Y:S04]  /*14f70*/  STL.64 [R1], R8 ;  /* 0x0000000801007387 */ /* 0x002fe80000100a00 */
[----:B------:R-:W-:Y:S04]  /*14f80*/  STL.64 [R1+0x8], R10 ;  /* 0x0000080a01007387 */ /* 0x000fe80000100a00 */
[----:B--2---:R-:W0:Y:S04]  /*14f90*/  LDSM.16.MT88.4 R8, [R6+UR5+0x4080] ;  /* 0x004080050608783b */ /* 0x004e280008004200 */
[----:B------:R-:W-:Y:S04]  /*14fa0*/  STL [R1+0x10d8], R6 ;  /* 0x0010d80601007387 */ /* 0x000fe80000100800 */
[----:B0-----:R-:W-:Y:S04]  /*14fb0*/  STL.64 [R1+0x1040], R10 ;  /* 0x0010400a01007387 */ /* 0x001fe80000100a00 */
[----:B------:R0:W-:Y:S04]  /*14fc0*/  STL.64 [R1+0x1038], R8 ;  /* 0x0010380801007387 */ /* 0x0001e80000100a00 */
[----:B0-----:R-:W2:Y:S04]  /*14fd0*/  LDL.LU R8, [R1+0x50] ;  /* 0x0000500001087983 */ /* 0x001ea80000300800 */
[----:B------:R-:W2:Y:S04]  /*14fe0*/  LDL.LU R9, [R1+0x54] ;  /* 0x0000540001097983 */ /* 0x000ea80000300800 */
[----:B------:R-:W3:Y:S01]  /*14ff0*/  LDL.LU R10, [R1+0x58] ;  /* 0x00005800010a7983 */ /* 0x000ee20000300800 */
[----:B------:R-:W-:-:S03]  /*15000*/  IMAD.MOV.U32 R11, RZ, RZ, R18 ;  /* 0x000000ffff0b7224 */ /* 0x000fc600078e0012 */
[----:B------:R-:W4:Y:S04]  /*15010*/  LDL.LU R18, [R1+0x1118] ;  /* 0x0011180001127983 */ /* 0x000f280000300800 */
[----:B---3--:R-:W-:Y:S04]  /*15020*/  STL.64 [R1+0x10e8], R10 ;  /* 0x0010e80a01007387 */ /* 0x008fe80000100a00 */
[----:B--2---:R0:W-:Y:S02]  /*15030*/  STL.64 [R1+0x10e0], R8 ;  /* 0x0010e00801007387 */ /* 0x0041e40000100a00 */
[----:B0-----:R-:W-:-:S02]  /*15040*/  IMAD.MOV.U32 R8, RZ, RZ, R19 ;  /* 0x000000ffff087224 */ /* 0x001fc400078e0013 */
[----:B------:R-:W4:Y:S04]  /*15050*/  LDL.LU R19, [R1+0x1114] ;  /* 0x0011140001137983 */ /* 0x000f280000300800 */
[----:B------:R-:W2:Y:S04]  /*15060*/  LDL.LU R9, [R1+0xd4] ;  /* 0x0000d40001097983 */ /* 0x000ea80000300800 */
[----:B------:R-:W2:Y:S04]  /*15070*/  LDL.LU R10, [R1+0xd8] ;  /* 0x0000d800010a7983 */ /* 0x000ea80000300800 */
[----:B------:R-:W2:Y:S02]  /*15080*/  LDL.LU R11, [R1+0xdc] ;  /* 0x0000dc00010b7983 */ /* 0x000ea40000300800 */
[----:B--2---:R-:W-:-:S15]  /*15090*/  HMMA.16816.F32.BF16 R4, R8, R16, R24 ;  /* 0x000000100804723c */ /* 0x004fde0000041818 */
[----:B------:R-:W-:-:S04]  /*150a0*/  NOP ;  /* 0x0000000000007918 */ /* 0x000fc80000000000 */
[----:B------:R0:W-:Y:S04]  /*150b0*/  STL.64 [R1+0x20], R4 ;  /* 0x0000200401007387 */ /* 0x0001e80000100a00 */
[----:B------:R-:W-:Y:S04]  /*150c0*/  STL [R1+0x2c], R7 ;  /* 0x00002c0701007387 */ /* 0x000fe80000100800 */
[----:B----4-:R1:W-:Y:S01]  /*150d0*/  STL.64 [R1+0x10f0], R18 ;  /* 0x0010f01201007387 */ /* 0x0103e20000100a00 */
[----:B0-----:R-:W-:-:S03]  /*150e0*/  IMAD.MOV.U32 R4, RZ, RZ, R29 ;  /* 0x000000ffff047224 */ /* 0x001fc600078e001d */
[----:B------:R-:W2:Y:S01]  /*150f0*/  LDL.LU R29, [R1+0x1110] ;  /* 0x00111000011d7983 */ /* 0x000ea20000300800 */
[----:B------:R-:W-:Y:S02]  /*15100*/  IMAD.MOV.U32 R16, RZ, RZ, R15 ;  /* 0x000000ffff107224 */ /* 0x000fe400078e000f */
[----:B------:R-:W-:Y:S02]  /*15110*/  IMAD.MOV.U32 R17, RZ, RZ, R14 ;  /* 0x000000ffff117224 */ /* 0x000fe400078e000e */
[----:B-1----:R-:W-:Y:S02]  /*15120*/  IMAD.MOV.U32 R18, RZ, RZ, R13 ;  /* 0x000000ffff127224 */ /* 0x002fe400078e000d */
[----:B------:R-:W-:Y:S02]  /*15130*/  IMAD.MOV.U32 R19, RZ, RZ, R12 ;  /* 0x000000ffff137224 */ /* 0x000fe400078e000c */
[----:B------:R-:W-:Y:S01]  /*15140*/  IMAD.MOV.U32 R28, RZ, RZ, R6 ;  /* 0x000000ffff1c7224 */ /* 0x000fe200078e0006 */
[----:B------:R-:W3:Y:S04]  /*15150*/  LDL.LU R5, [R1+0xf4] ;  /* 0x0000f40001057983 */ /* 0x000ee80000300800 */
[----:B------:R-:W3:Y:S04]  /*15160*/  LDL.LU R6, [R1+0xf8] ;  /* 0x0000f80001067983 */ /* 0x000ee80000300800 */
[----:B------:R-:W3:Y:S04]  /*15170*/  LDL.LU R7, [R1+0xfc] ;  /* 0x0000fc0001077983 */ /* 0x000ee80000300800 */
[----:B--2---:R-:W0:Y:S04]  /*15180*/  LDSM.16.MT88.4 R12, [R29+UR5+0x4000] ;  /* 0x004000051d0c783b */ /* 0x004e280008004200 */
[----:B------:R-:W1:Y:S04]  /*15190*/  LDSM.16.MT88.4 R24, [R29+UR5+0x4080] ;  /* 0x004080051d18783b */ /* 0x000e680008004200 */
[----:B0-----:R-:W-:Y:S04]  /*151a0*/  STL.64 [R1+0x1020], R14 ;  /* 0x0010200e01007387 */ /* 0x001fe80000100a00 */
[----:B------:R0:W-:Y:S04]  /*151b0*/  STL.64 [R1+0x1018], R12 ;  /* 0x0010180c01007387 */ /* 0x0001e80000100a00 */
[----:B0-----:R-:W2:Y:S04]  /*151c0*/  LDL.LU R12, [R1+0x40] ;  /* 0x00004000010c7983 */ /* 0x001ea80000300800 */
[----:B------:R-:W2:Y:S04]  /*151d0*/  LDL.LU R13, [R1+0x44] ;  /* 0x00004400010d7983 */ /* 0x000ea80000300800 */
[----:B------:R-:W4:Y:S04]  /*151e0*/  LDL.LU R14, [R1+0x48] ;  /* 0x00004800010e7983 */ /* 0x000f280000300800 */
[----:B------:R-:W4:Y:S04]  /*151f0*/  LDL.LU R15, [R1+0x4c] ;  /* 0x00004c00010f7983 */ /* 0x000f280000300800 */
[----:B----4-:R-:W-:Y:S04]  /*15200*/  STL.64 [R1+0x10d0], R14 ;  /* 0x0010d00e01007387 */ /* 0x010fe80000100a00 */
[----:B--2---:R0:W-:Y:S04]  /*15210*/  STL.64 [R1+0x10c8], R12 ;  /* 0x0010c80c01007387 */ /* 0x0041e80000100a00 */
[----:B0-----:R-:W2:Y:S04]  /*15220*/  LDL.LU R12, [R1+0xc0] ;  /* 0x0000c000010c7983 */ /* 0x001ea80000300800 */
[----:B------:R-:W2:Y:S04]  /*15230*/  LDL.LU R13, [R1+0xc4] ;  /* 0x0000c400010d7983 */ /* 0x000ea80000300800 */
[----:B------:R-:W2:Y:S04]  /*15240*/  LDL.LU R14, [R1+0xc8] ;  /* 0x0000c800010e7983 */ /* 0x000ea80000300800 */
[----:B------:R-:W2:Y:S04]  /*15250*/  LDL.LU R15, [R1+0xcc] ;  /* 0x0000cc00010f7983 */ /* 0x000ea80000300800 */
[----:B-1----:R0:W-:Y:S04]  /*15260*/  STL.64 [R1+0x90], R24 ;  /* 0x0000901801007387 */ /* 0x0021e80000100a00 */
[----:B------:R1:W-:Y:S01]  /*15270*/  STL.64 [R1+0x98], R26 ;  /* 0x0000981a01007387 */ /* 0x0003e20000100a00 */
[----:B0-----:R-:W-:-:S02]  /*15280*/  IMAD.MOV.U32 R24, RZ, RZ, R0 ;  /* 0x000000ffff187224 */ /* 0x001fc400078e0000 */
[----:B-1----:R-:W-:Y:S02]  /*15290*/  IMAD.MOV.U32 R26, RZ, RZ, R3 ;  /* 0x000000ffff1a7224 */ /* 0x002fe400078e0003 */
[----:B------:R-:W-:Y:S01]  /*152a0*/  IMAD.MOV.U32 R27, RZ, RZ, R23 ;  /* 0x000000ffff1b7224 */ /* 0x000fe200078e0017 */
[----:B------:R-:W4:Y:S01]  /*152b0*/  LDL.LU R0, [R1+0x110c] ;  /* 0x00110c0001007983 */ /* 0x000f220000300800 */
        /* <DEDUP_REMOVED lines=9> */
[----:B------:R-:W-:Y:S01]  /*15350*/  HMMA.16816.F32.BF16 R8, R8, R20, R16 ;  /* 0x000000140808723c */ /* 0x000fe20000041810 */
[----:B------:R-:W-:-:S02]  /*15360*/  IMAD.MOV.U32 R27, RZ, RZ, R22 ;  /* 0x000000ffff1b7224 */ /* 0x000fc400078e0016 */
[----:B------:R-:W3:-:S15]  /*15370*/  LDL.LU R22, [R1+0x10fc] ;  /* 0x0010fc0001167983 */ /* 0x000ede0000300800 */
[----:B------:R-:W-:Y:S01]  /*15380*/  NOP ;  /* 0x0000000000007918 */ /* 0x000fe20000000000 */
[----:B------:R-:W-:Y:S01]  /*15390*/  IMAD.MOV.U32 R21, RZ, RZ, R8 ;  /* 0x000000ffff157224 */ /* 0x000fe200078e0008 */
[----:B--2---:R0:W-:Y:S04]  /*153a0*/  STL.64 [R1+0x10c0], R26 ;  /* 0x0010c01a01007387 */ /* 0x0041e80000100a00 */
[----:B------:R1:W-:Y:S01]  /*153b0*/  STL.64 [R1+0x10b8], R24 ;  /* 0x0010b81801007387 */ /* 0x0003e20000100a00 */
[----:B0-----:R-:W-:Y:S02]  /*153c0*/  IMAD.MOV.U32 R26, RZ, RZ, R2 ;  /* 0x000000ffff1a7224 */ /* 0x001fe400078e0002 */
[----:B-1----:R-:W-:Y:S02]  /*153d0*/  IMAD.MOV.U32 R24, RZ, RZ, R23 ;  /* 0x000000ffff187224 */ /* 0x002fe400078e0017 */
[----:B----4-:R-:W-:Y:S01]  /*153e0*/  IMAD.MOV.U32 R27, RZ, RZ, R0 ;  /* 0x000000ffff1b7224 */ /* 0x010fe200078e0000 */
[----:B------:R-:W2:Y:S01]  /*153f0*/  LDL.LU R23, [R1+0x10f8] ;  /* 0x0010f80001177983 */ /* 0x000ea20000300800 */
[----:B------:R-:W-:-:S03]  /*15400*/  IMAD.MOV.U32 R25, RZ, RZ, R3 ;  /* 0x000000ffff197224 */ /* 0x000fc600078e0003 */
[----:B------:R-:W3:Y:S01]  /*15410*/  LDL.LU.64 R18, [R1+0x10f0] ;  /* 0x0010f00001127983 */ /* 0x000ee20000300a00 */
[----:B------:R-:W-:Y:S02]  /*15420*/  IMAD.MOV.U32 R2, RZ, RZ, R10 ;  /* 0x000000ffff027224 */ /* 0x000fe400078e000a */
[----:B------:R-:W-:Y:S02]  /*15430*/  IMAD.MOV.U32 R0, RZ, RZ, R11 ;  /* 0x000000ffff007224 */ /* 0x000fe400078e000b */
[----:B------:R-:W-:Y:S01]  /*15440*/  IMAD.MOV.U32 R3, RZ, RZ, R9 ;  /* 0x000000ffff037224 */ /* 0x000fe200078e0009 */
[----:B------:R-:W3:Y:S04]  /*15450*/  LDL.LU.64 R10, [R1+0x10e8] ;  /* 0x0010e800010a7983 */ /* 0x000ee80000300a00 */
[----:B------:R-:W3:Y:S02]  /*15460*/  LDL.LU.64 R8, [R1+0x10e0] ;  /* 0x0010e00001087983 */ /* 0x000ee40000300a00 */
[C---:B---3--:R-:W-:Y:S08]  /*15470*/  HMMA.16816.F32.BF16 R4, R8.reuse, R18, R4 ;  /* 0x000000120804723c */ /* 0x048ff00000041804 */
[----:B--2---:R-:W-:Y:S11]  /*15480*/  HMMA.16816.F32.BF16 R8, R8, R22, R12 ;  /* 0x000000160808723c */ /* 0x004ff6000004180c */
[----:B------:R-:W-:-:S02]  /*15490*/  IMAD.MOV.U32 R16, RZ, RZ, R6 ;  /* 0x000000ffff107224 */ /* 0x000fc400078e0006 */
[----:B------:R-:W2:Y:S04]  /*154a0*/  LDL.LU R6, [R1+0x10d8] ;  /* 0x0010d80001067983 */ /* 0x000ea80000300800 */
[----:B------:R-:W3:Y:S04]  /*154b0*/  LDL.LU.64 R14, [R1+0x10d0] ;  /* 0x0010d000010e7983 */ /* 0x000ee80000300a00 */
[----:B------:R-:W3:Y:S04]  /*154c0*/  LDL.LU.64 R12, [R1+0x10c8] ;  /* 0x0010c800010c7983 */ /* 0x000ee80000300a00 */
[----:B------:R-:W-:Y:S04]  /*154d0*/  STL.64 [R1+0x1050], R10 ;  /* 0x0010500a01007387 */ /* 0x000fe80000100a00 */
[----:B------:R0:W-:Y:S01]  /*154e0*/  STL.64 [R1+0x1048], R8 ;  /* 0x0010480801007387 */ /* 0x0001e20000100a00 */
[----:B------:R-:W-:-:S02]  /*154f0*/  IMAD.MOV.U32 R20, RZ, RZ, R4 ;  /* 0x000000ffff147224 */ /* 0x000fc400078e0004 */
[----:B------:R-:W-:Y:S01]  /*15500*/  IMAD.MOV.U32 R17, RZ, RZ, R5 ;  /* 0x000000ffff117224 */ /* 0x000fe200078e0005 */
[----:B0-----:R-:W4:Y:S04]  /*15510*/  LDL.LU R8, [R1+0x30] ;  /* 0x0000300001087983 */ /* 0x001f280000300800 */
[----:B------:R-:W4:Y:S04]  /*15520*/  LDL.LU R9, [R1+0x34] ;  /* 0x0000340001097983 */ /* 0x000f280000300800 */
[----:B------:R-:W4:Y:S04]  /*15530*/  LDL.LU R10, [R1+0x38] ;  /* 0x00003800010a7983 */ /* 0x000f280000300800 */
[----:B------:R-:W4:Y:S01]  /*15540*/  LDL.LU R11, [R1+0x3c] ;  /* 0x00003c00010b7983 */ /* 0x000f220000300800 */
[----:B---3--:R-:W-:-:S15]  /*15550*/  HMMA.16816.F32.BF16 R24, R12, R18, R24 ;  /* 0x000000120c18723c */ /* 0x008fde0000041818 */
[----:B------:R-:W-:-:S04]  /*15560*/  NOP ;  /* 0x0000000000007918 */ /* 0x000fc80000000000 */
[----:B------:R-:W-:Y:S01]  /*15570*/  IMAD.MOV.U32 R4, RZ, RZ, R26 ;  /* 0x000000ffff047224 */ /* 0x000fe200078e001a */
[----:B------:R0:W-:Y:S01]  /*15580*/  STL.64 [R1+0x70], R24 ;  /* 0x0000701801007387 */ /* 0x0001e20000100a00 */
[----:B------:R-:W-:-:S03]  /*15590*/  IMAD.MOV.U32 R5, RZ, RZ, R27 ;  /* 0x000000ffff057224 */ /* 0x000fc600078e001b */
[----:B------:R-:W3:Y:S04]  /*155a0*/  LDL.LU.64 R26, [R1+0x10c0] ;  /* 0x0010c000011a7983 */ /* 0x000ee80000300a00 */
[----:B0-----:R-:W3:Y:S02]  /*155b0*/  LDL.LU.64 R24, [R1+0x10b8] ;  /* 0x0010b80001187983 */ /* 0x001ee40000300a00 */
[----:B---3--:R-:W-:Y:S02]  /*155c0*/  HMMA.16816.F32.BF16 R12, R12, R22, R24 ;  /* 0x000000160c0c723c */ /* 0x008fe40000041818 */
[----:B------:R-:W4:Y:S04]  /*155d0*/  LDL.LU.64 R26, [R1+0x10b0] ;  /* 0x0010b000011a7983 */ /* 0x000f280000300a00 */
[----:B------:R-:W4:-:S13]  /*155e0*/  LDL.LU.64 R24, [R1+0x10a8] ;  /* 0x0010a80001187983 */ /* 0x000f1a0000300a00 */
[----:B------:R0:W-:Y:S04]  /*155f0*/  STL.64 [R1+0x1030], R14 ;  /* 0x0010300e01007387 */ /* 0x0001e80000100a00 */
[----:B------:R1:W-:Y:S01]  /*15600*/  STL.64 [R1+0x1028], R12 ;  /* 0x0010280c01007387 */ /* 0x0003e20000100a00 */
[----:B0-----:R-:W-:-:S03]  /*15610*/  IMAD.MOV.U32 R14, RZ, RZ, R28 ;  /* 0x000000ffff0e7224 */ /* 0x001fc600078e001c */
[----:B-1----:R-:W3:Y:S04]  /*15620*/  LDL.LU R12, [R1+0x20] ;  /* 0x00002000010c7983 */ /* 0x002ee80000300800 */
[----:B------:R-:W3:Y:S04]  /*15630*/  LDL.LU R13, [R1+0x24] ;  /* 0x00002400010d7983 */ /* 0x000ee80000300800 */
[----:B------:R-:W2:Y:S04]  /*15640*/  LDL.LU R28, [R1+0x10a4] ;  /* 0x0010a400011c7983 */ /* 0x000ea80000300800 */
[----:B------:R-:W2:Y:S01]  /*15650*/  LDL.LU R15, [R1+0x2c] ;  /* 0x00002c00010f7983 */ /* 0x000ea20000300800 */
[----:B----4-:R-:W-:Y:S03]  /*15660*/  HMMA.16816.F32.BF16 R24, R8, R18, R24 ;  /* 0x000000120818723c */ /* 0x010fe60000041818 */
[----:B--2---:R-:W-:Y:S04]  /*15670*/  STL.64 [R1+0x1090], R14 ;  /* 0x0010900e01007387 */ /* 0x004fe80000100a00 */
[----:B---3--:R0:W-:Y:S04]  /*15680*/  STL.64 [R1+0x1088], R12 ;  /* 0x0010880c01007387 */ /* 0x0081e80000100a00 */
[----:B0-----:R-:W2:Y:S04]  /*15690*/  LDL.LU R12, [R1+0x10] ;  /* 0x00001000010c7983 */ /* 0x001ea80000300800 */
[----:B------:R-:W2:Y:S04]  /*156a0*/  LDL.LU R13, [R1+0x14] ;  /* 0x00001400010d7983 */ /* 0x000ea80000300800 */
[----:B------:R-:W2:Y:S04]  /*156b0*/  LDL.LU R14, [R1+0x18] ;  /* 0x00001800010e7983 */ /* 0x000ea80000300800 */
[----:B------:R-:W-:Y:S04]  /*156c0*/  STL [R1+0x84], R25 ;  /* 0x0000841901007387 */ /* 0x000fe80000100800 */
[----:B------:R0:W-:Y:S02]  /*156d0*/  STL.64 [R1+0x88], R26 ;  /* 0x0000881a01007387 */ /* 0x0001e40000100a00 */
[----:B0-----:R-:W-:-:S02]  /*156e0*/  IMAD.MOV.U32 R27, RZ, RZ, R24 ;  /* 0x000000ffff1b7224 */ /* 0x001fc400078e0018 */
[----:B------:R-:W3:Y:S04]  /*156f0*/  LDL.LU R26, [R1+0x10a0] ;  /* 0x0010a000011a7983 */ /* 0x000ee80000300800 */
[----:B------:R-:W4:Y:S01]  /*15700*/  LDL.LU.64 R24, [R1+0x1098] ;  /* 0x0010980001187983 */ /* 0x000f220000300a00 */
[----:B------:R-:W-:-:S07]  /*15710*/  IMAD.MOV.U32 R15, RZ, RZ, R28 ;  /* 0x000000ffff0f7224 */ /* 0x000fce00078e001c */
[----:B--2---:R-:W-:Y:S01]  /*15720*/  HMMA.16816.F32.BF16 R8, R8, R22, R12 ;  /* 0x000000160808723c */ /* 0x004fe2000004180c */
[----:B------:R-:W0:Y:S04]  /*15730*/  LDSM.16.MT88.4 R12, [R6+UR5+0x5000] ;  /* 0x00500005060c783b */ /* 0x000e280008004200 */
[----:B---3--:R1:W-:Y:S04]  /*15740*/  STL.64 [R1+0x1068], R26 ;  /* 0x0010681a01007387 */ /* 0x0083e80000100a00 */
[----:B----4-:R2:W-:Y:S10]  /*15750*/  STL.64 [R1+0x1060], R24 ;  /* 0x0010601801007387 */ /* 0x0105f40000100a00 */
[----:B------:R-:W-:-:S02]  /*15760*/  IMAD.MOV.U32 R28, RZ, RZ, R8 ;  /* 0x000000ffff1c7224 */ /* 0x000fc400078e0008 */
[----:B------:R-:W-:Y:S02]  /*15770*/  IMAD.MOV.U32 R8, RZ, RZ, R20 ;  /* 0x000000ffff087224 */ /* 0x000fe400078e0014 */
[----:B-1----:R-:W-:Y:S02]  /*15780*/  IMAD.MOV.U32 R26, RZ, RZ, R2 ;  /* 0x000000ffff1a7224 */ /* 0x002fe400078e0002 */
[----:B------:R-:W-:Y:S02]  /*15790*/  IMAD.MOV.U32 R27, RZ, RZ, R0 ;  /* 0x000000ffff1b7224 */ /* 0x000fe400078e0000 */
[----:B--2---:R-:W-:Y:S02]  /*157a0*/  IMAD.MOV.U32 R24, RZ, RZ, R21 ;  /* 0x000000ffff187224 */ /* 0x004fe400078e0015 */
[----:B------:R-:W-:Y:S01]  /*157b0*/  IMAD.MOV.U32 R25, RZ, RZ, R3 ;  /* 0x000000ffff197224 */ /* 0x000fe200078e0003 */
[----:B------:R-:W-:Y:S04]  /*157c0*/  STL.64 [R1+0x1080], R26 ;  /* 0x0010801a01007387 */ /* 0x000fe80000100a00 */
[----:B------:R1:W-:Y:S01]  /*157d0*/  STL.64 [R1+0x1078], R24 ;  /* 0x0010781801007387 */ /* 0x0003e20000100a00 */
[----:B0-----:R-:W-:-:S02]  /*157e0*/  IMAD.MOV.U32 R21, RZ, RZ, R14 ;  /* 0x000000ffff157224 */ /* 0x001fc400078e000e */
[----:B------:R-:W-:Y:S01]  /*157f0*/  IMAD.MOV.U32 R20, RZ, RZ, R15 ;  /* 0x000000ffff147224 */ /* 0x000fe200078e000f */
[----:B-1----:R-:W2:Y:S04]  /*15800*/  LDL.LU.64 R24, [R1+0xb0] ;  /* 0x0000b00001187983 */ /* 0x002ea80000300a00 */
[----:B------:R-:W3:Y:S04]  /*15810*/  LDL.LU.64 R26, [R1+0xb8] ;  /* 0x0000b800011a7983 */ /* 0x000ee80000300a00 */
[----:B------:R0:W-:Y:S04]  /*15820*/  STL.64 [R1+0x50], R12 ;  /* 0x0000500c01007387 */ /* 0x0001e80000100a00 */
[----:B------:R-:W2:Y:S04]  /*15830*/  LDL.LU.64 R14, [R1+0x1090] ;  /* 0x00109000010e7983 */ /* 0x000ea80000300a00 */
[----:B0-----:R-:W2:Y:S01]  /*15840*/  LDL.LU.64 R12, [R1+0x1088] ;  /* 0x00108800010c7983 */ /* 0x001ea20000300a00 */
[----:B------:R-:W-:-:S02]  /*15850*/  IMAD.MOV.U32 R3, RZ, RZ, R9 ;  /* 0x000000ffff037224 */ /* 0x000fc400078e0009 */
[----:B------:R-:W-:Y:S02]  /*15860*/  IMAD.MOV.U32 R2, RZ, RZ, R10 ;  /* 0x000000ffff027224 */ /* 0x000fe400078e000a */
[----:B------:R-:W-:Y:S02]  /*15870*/  IMAD.MOV.U32 R0, RZ, RZ, R11 ;  /* 0x000000ffff007224 */ /* 0x000fe400078e000b */
[----:B------:R-:W-:Y:S02]  /*15880*/  IMAD.MOV.U32 R9, RZ, RZ, R17 ;  /* 0x000000ffff097224 */ /* 0x000fe400078e0011 */
[----:B------:R-:W-:Y:S02]  /*15890*/  IMAD.MOV.U32 R10, RZ, RZ, R16 ;  /* 0x000000ffff0a7224 */ /* 0x000fe400078e0010 */
[----:B------:R-:W-:Y:S01]  /*158a0*/  IMAD.MOV.U32 R11, RZ, RZ, R7 ;  /* 0x000000ffff0b7224 */ /* 0x000fe200078e0007 */
[----:B------:R-:W-:Y:S04]  /*158b0*/  STL [R1+0xfd4], R21 ;  /* 0x000fd41501007387 */ /* 0x000fe80000100800 */
[----:B------:R-:W-:Y:S01]  /*158c0*/  STL [R1+0xfd0], R20 ;  /* 0x000fd01401007387 */ /* 0x000fe20000100800 */
[----:B---3--:R-:W-:Y:S01]  /*158d0*/  IMAD.MOV.U32 R7, RZ, RZ, R27 ;  /* 0x000000ffff077224 */ /* 0x008fe200078e001b */
[----:B--2---:R-:W-:Y:S01]  /*158e0*/  HMMA.16816.F32.BF16 R16, R24, R18, R12 ;  /* 0x000000121810723c */ /* 0x004fe2000004180c */
[----:B------:R-:W-:-:S02]  /*158f0*/  IMAD.MOV.U32 R12, RZ, RZ, R26 ;  /* 0x000000ffff0c7224 */ /* 0x000fc400078e001a */
[----:B------:R-:W-:Y:S02]  /*15900*/  IMAD.MOV.U32 R14, RZ, RZ, R24 ;  /* 0x000000ffff0e7224 */ /* 0x000fe400078e0018 */
[----:B------:R-:W-:Y:S01]  /*15910*/  IMAD.MOV.U32 R13, RZ, RZ, R25 ;  /* 0x000000ffff0d7224 */ /* 0x000fe200078e0019 */
[----:B------:R-:W2:Y:S04]  /*15920*/  LDL.LU.64 R26, [R1+0x1080] ;  /* 0x00108000011a7983 */ /* 0x000ea80000300a00 */
[----:B------:R-:W2:Y:S09]  /*15930*/  LDL.LU.64 R24, [R1+0x1078] ;  /* 0x0010780001187983 */ /* 0x000eb20000300a00 */
[----:B------:R0:W-:Y:S04]  /*15940*/  STL.64 [R1+0x1010], R18 ;  /* 0x0010101201007387 */ /* 0x0001e80000100a00 */
[----:B------:R1:W-:Y:S01]  /*15950*/  STL.64 [R1+0x1008], R16 ;  /* 0x0010081001007387 */ /* 0x0003e20000100a00 */
[----:B0-----:R-:W-:-:S02]  /*15960*/  IMAD.MOV.U32 R18, RZ, RZ, R12 ;  /* 0x000000ffff127224 */ /* 0x001fc400078e000c */
[----:B-1----:R-:W-:Y:S02]  /*15970*/  IMAD.MOV.U32 R16, RZ, RZ, R14 ;  /* 0x000000ffff107224 */ /* 0x002fe400078e000e */
[----:B------:R-:W-:Y:S02]  /*15980*/  IMAD.MOV.U32 R17, RZ, RZ, R13 ;  /* 0x000000ffff117224 */ /* 0x000fe400078e000d */
[----:B------:R-:W0:Y:S01]  /*15990*/  LDSM.16.MT88.4 R12, [R6+UR5+0x5080] ;  /* 0x00508005060c783b */ /* 0x000e220008004200 */
[----:B------:R-:W-:Y:S02]  /*159a0*/  IMAD.MOV.U32 R19, RZ, RZ, R7 ;  /* 0x000000ffff137224 */ /* 0x000fe400078e0007 */
[----:B0-----:R-:W-:Y:S01]  /*159b0*/  IMAD.MOV.U32 R6, RZ, RZ, R14 ;  /* 0x000000ffff067224 */ /* 0x001fe200078e000e */
[----:B------:R-:W-:Y:S01]  /*159c0*/  STL.64 [R1+0x20], R12 ;  /* 0x0000200c01007387 */ /* 0x000fe20000100a00 */
[----:B------:R-:W-:-:S03]  /*159d0*/  IMAD.MOV.U32 R7, RZ, RZ, R15 ;  /* 0x000000ffff077224 */ /* 0x000fc600078e000f */
[----:B------:R-:W0:Y:S04]  /*159e0*/  LDSM.16.MT88.4 R12, [R29+UR5+0x5000] ;  /* 0x005000051d0c783b */ /* 0x000e280008004200 */
[----:B------:R-:W-:Y:S04]  /*159f0*/  STL [R1+0xfdc], R7 ;  /* 0x000fdc0701007387 */ /* 0x000fe80000100800 */
[----:B------:R-:W-:Y:S04]  /*15a00*/  STL [R1+0xfd8], R6 ;  /* 0x000fd80601007387 */ /* 0x000fe80000100800 */
[----:B0-----:R0:W-:Y:S04]  /*15a10*/  STL.64 [R1+0x10], R12 ;  /* 0x0000100c01007387 */ /* 0x0011e80000100a00 */
[----:B------:R1:W-:Y:S04]  /*15a20*/  STL.64 [R1+0x18], R14 ;  /* 0x0000180e01007387 */ /* 0x0003e80000100a00 */
[----:B0-----:R-:W3:Y:S04]  /*15a30*/  LDL.LU R12, [R1+0x70] ;  /* 0x00007000010c7983 */ /* 0x001ee80000300800 */
[----:B------:R-:W3:Y:S01]  /*15a40*/  LDL.LU R13, [R1+0x74] ;  /* 0x00007400010d7983 */ /* 0x000ee20000300800 */
[----:B-1----:R-:W-:-:S02]  /*15a50*/  IMAD.MOV.U32 R14, RZ, RZ, R4 ;  /* 0x000000ffff0e7224 */ /* 0x002fc400078e0004 */
[----:B------:R-:W-:Y:S01]  /*15a60*/  IMAD.MOV.U32 R15, RZ, RZ, R5 ;  /* 0x000000ffff0f7224 */ /* 0x000fe200078e0005 */
[----:B------:R-:W4:Y:S04]  /*15a70*/  LDL.LU R4, [R1+0x1074] ;  /* 0x0010740001047983 */ /* 0x000f280000300800 */
[----:B------:R-:W4:Y:S01]  /*15a80*/  LDL.LU R5, [R1+0x1070] ;  /* 0x0010700001057983 */ /* 0x000f220000300800 */
[----:B--2---:R-:W-:Y:S03]  /*15a90*/  HMMA.16816.F32.BF16 R16, R16, R22, R24 ;  /* 0x000000161010723c */ /* 0x004fe60000041818 */
[----:B------:R-:W2:Y:S04]  /*15aa0*/  LDL.LU.64 R26, [R1+0x1068] ;  /* 0x00106800011a7983 */ /* 0x000ea80000300a00 */
[----:B------:R-:W4:-:S12]  /*15ab0*/  LDL.LU.64 R24, [R1+0x1060] ;  /* 0x0010600001187983 */ /* 0x000f180000300a00 */
[----:B------:R-:W-:Y:S02]  /*15ac0*/  IMAD.MOV.U32 R21, RZ, RZ, R16 ;  /* 0x000000ffff157224 */ /* 0x000fe400078e0010 */
[----:B------:R-:W-:Y:S02]  /*15ad0*/  IMAD.MOV.U32 R22, RZ, RZ, R19 ;  /* 0x000000ffff167224 */ /* 0x000fe400078e0013 */
[----:B------:R-:W-:Y:S02]  /*15ae0*/  IMAD.MOV.U32 R20, RZ, RZ, R17 ;  /* 0x000000ffff147224 */ /* 0x000fe400078e0011 */
[----:B------:R-:W-:Y:S02]  /*15af0*/  IMAD.MOV.U32 R23, RZ, RZ, R18 ;  /* 0x000000ffff177224 */ /* 0x000fe400078e0012 */
[----:B--2---:R-:W-:Y:S02]  /*15b00*/  IMAD.MOV.U32 R16, RZ, RZ, R27 ;  /* 0x000000ffff107224 */ /* 0x004fe400078e001b */
[----:B------:R-:W4:Y:S04]  /*15b10*/  LDL.LU R27, [R1+0x1058] ;  /* 0x00105800011b7983 */ /* 0x000f280000300800 */
[----:B------:R-:W2:Y:S04]  /*15b20*/  LDL.LU R17, [R1+0x84] ;  /* 0x0000840001117983 */ /* 0x000ea80000300800 */
[----:B------:R-:W2:Y:S04]  /*15b30*/  LDL.LU R18, [R1+0x88] ;  /* 0x0000880001127983 */ /* 0x000ea80000300800 */
[----:B------:R-:W2:Y:S04]  /*15b40*/  LDL.LU R19, [R1+0x8c] ;  /* 0x00008c0001137983 */ /* 0x000ea80000300800 */
[----:B------:R-:W-:Y:S04]  /*15b50*/  STL [R1+0xfec], R22 ;  /* 0x000fec1601007387 */ /* 0x000fe80000100800 */
[----:B------:R-:W-:Y:S04]  /*15b60*/  STL [R1+0xfe8], R21 ;  /* 0x000fe81501007387 */ /* 0x000fe80000100800 */
[----:B------:R-:W-:Y:S04]  /*15b70*/  STL [R1+0xfe4], R20 ;  /* 0x000fe41401007387 */ /* 0x000fe80000100800 */
[----:B------:R-:W-:Y:S04]  /*15b80*/  STL [R1+0xfe0], R23 ;  /* 0x000fe01701007387 */ /* 0x000fe80000100800 */
[----:B------:R-:W0:Y:S04]  /*15b90*/  LDSM.16.MT88.4 R20, [R29+UR5+0x5080] ;  /* 0x005080051d14783b */ /* 0x000e280008004200 */
[----:B0-----:R-:W-:Y:S04]  /*15ba0*/  STL.64 [R1+0x60], R20 ;  /* 0x0000601401007387 */ /* 0x001fe80000100a00 */
[----:B------:R0:W-:Y:S01]  /*15bb0*/  STL.64 [R1+0x68], R22 ;  /* 0x0000681601007387 */ /* 0x0001e20000100a00 */
[----:B----4-:R-:W-:-:S15]  /*15bc0*/  HMMA.16816.F32.BF16 R8, R24, R4, R8 ;  /* 0x000000041808723c */ /* 0x010fde0000041808 */
[----:B------:R-:W-:-:S04]  /*15bd0*/  NOP ;  /* 0x0000000000007918 */ /* 0x000fc80000000000 */
[----:B------:R-:W-:Y:S02]  /*15be0*/  IMAD.MOV.U32 R6, RZ, RZ, R11 ;  /* 0x000000ffff067224 */ /* 0x000fe400078e000b */
[----:B------:R-:W-:Y:S02]  /*15bf0*/  IMAD.MOV.U32 R7, RZ, RZ, R10 ;  /* 0x000000ffff077224 */ /* 0x000fe400078e000a */
[----:B0-----:R-:W-:Y:S02]  /*15c00*/  IMAD.MOV.U32 R23, RZ, RZ, R9 ;  /* 0x000000ffff177224 */ /* 0x001fe400078e0009 */
[----:B------:R-:W-:Y:S01]  /*15c10*/  IMAD.MOV.U32 R20, RZ, RZ, R8 ;  /* 0x000000ffff147224 */ /* 0x000fe200078e0008 */
[----:B------:R-:W4:Y:S04]  /*15c20*/  LDL.LU.64 R10, [R1+0x1050] ;  /* 0x00105000010a7983 */ /* 0x000f280000300a00 */
[----:B------:R-:W4:Y:S04]  /*15c30*/  LDL.LU.64 R8, [R1+0x1048] ;  /* 0x0010480001087983 */ /* 0x000f280000300a00 */
[----:B------:R-:W-:Y:S04]  /*15c40*/  STL [R1+0xffc], R6 ;  /* 0x000ffc0601007387 */ /* 0x000fe80000100800 */
[----:B------:R-:W-:Y:S04]  /*15c50*/  STL [R1+0xff8], R7 ;  /* 0x000ff80701007387 */ /* 0x000fe80000100800 */
[----:B------:R-:W-:Y:S04]  /*15c60*/  STL [R1+0xff4], R23 ;  /* 0x000ff41701007387 */ /* 0x000fe80000100800 */
[----:B------:R0:W-:Y:S04]  /*15c70*/  STL [R1+0xff0], R20 ;  /* 0x000ff01401007387 */ /* 0x0001e80000100800 */
[----:B0-----:R-:W4:Y:S02]  /*15c80*/  LDL.64 R20, [R1] ;  /* 0x0000000001147983 */ /* 0x001f240000100a00 */
[----:B----4-:R-:W-:Y:S02]  /*15c90*/  HMMA.16816.F32.BF16 R24, R24, R20, R8 ;  /* 0x000000141818723c */ /* 0x010fe40000041808 */
[----:B------:R-:W3:Y:S04]  /*15ca0*/  LDL.LU.64 R10, [R1+0x1040] ;  /* 0x00104000010a7983 */ /* 0x000ee80000300a00 */
[----:B------:R-:W3:Y:S01]  /*15cb0*/  LDL.LU.64 R8, [R1+0x1038] ;  /* 0x0010380001087983 */ /* 0x000ee20000300a00 */
[----:B------:R-:W-:-:S02]  /*15cc0*/  IMAD.MOV.U32 R6, RZ, RZ, R21 ;  /* 0x000000ffff067224 */ /* 0x000fc400078e0015 */
[----:B------:R-:W-:-:S10]  /*15cd0*/  IMAD.MOV.U32 R7, RZ, RZ, R20 ;  /* 0x000000ffff077224 */ /* 0x000fd400078e0014 */
[----:B------:R-:W-:Y:S02]  /*15ce0*/  IMAD.MOV.U32 R21, RZ, RZ, R27 ;  /* 0x000000ffff157224 */ /* 0x000fe400078e001b */
[----:B------:R-:W-:Y:S01]  /*15cf0*/  IMAD.MOV.U32 R22, RZ, RZ, R26 ;  /* 0x000000ffff167224 */ /* 0x000fe200078e001a */
[----:B------:R0:W-:Y:S04]  /*15d00*/  STL.64 [R1+0xb0], R24 ;  /* 0x0000b01801007387 */ /* 0x0001e80000100a00 */
[----:B------:R1:W-:Y:S04]  /*15d10*/  STL [R1+0x1004], R21 ;  /* 0x0010041501007387 */ /* 0x0003e80000100800 */
[----:B------:R4:W-:Y:S01]  /*15d20*/  STL [R1+0x1000], R22 ;  /* 0x0010001601007387 */ /* 0x0009e20000100800 */
[----:B0-----:R-:W-:-:S02]  /*15d30*/  IMAD.MOV.U32 R24, RZ, RZ, R7 ;  /* 0x000000ffff187224 */ /* 0x001fc400078e0007 */
[----:B------:R-:W-:Y:S01]  /*15d40*/  IMAD.MOV.U32 R25, RZ, RZ, R6 ;  /* 0x000000ffff197224 */ /* 0x000fe200078e0006 */
        /* <DEDUP_REMOVED lines=9> */
[----:B------:R-:W2:Y:S04]  /*15de0*/  LDL.LU.64 R14, [R1+0x1020] ;  /* 0x00102000010e7983 */ /* 0x000ea80000300a00 */
[----:B------:R-:W2:-:S13]  /*15df0*/  LDL.LU.64 R12, [R1+0x1018] ;  /* 0x00101800010c7983 */ /* 0x000e9a0000300a00 */
[----:B-1----:R-:W-:Y:S01]  /*15e00*/  IMAD.MOV.U32 R21, RZ, RZ, R10 ;  /* 0x000000ffff157224 */ /* 0x002fe200078e000a */
[----:B------:R0:W-:Y:S01]  /*15e10*/  STL.64 [R1+0x70], R8 ;  /* 0x0000700801007387 */ /* 0x0001e20000100a00 */
[----:B----4-:R-:W-:Y:S02]  /*15e20*/  IMAD.MOV.U32 R22, RZ, RZ, R11 ;  /* 0x000000ffff167224 */ /* 0x010fe400078e000b */
[----:B------:R-:W-:Y:S02]  /*15e30*/  IMAD.MOV.U32 R10, RZ, RZ, R2 ;  /* 0x000000ffff0a7224 */ /* 0x000fe400078e0002 */
[----:B------:R-:W-:Y:S02]  /*15e40*/  IMAD.MOV.U32 R11, RZ, RZ, R0 ;  /* 0x000000ffff0b7224 */ /* 0x000fe400078e0000 */
[----:B0-----:R-:W-:Y:S02]  /*15e50*/  IMAD.MOV.U32 R8, RZ, RZ, R28 ;  /* 0x000000ffff087224 */ /* 0x001fe400078e001c */
[----:B------:R-:W-:Y:S01]  /*15e60*/  IMAD.MOV.U32 R9, RZ, RZ, R3 ;  /* 0x000000ffff097224 */ /* 0x000fe200078e0003 */
[C---:B--2---:R-:W-:Y:S08]  /*15e70*/  HMMA.16816.F32.BF16 R16, R12.reuse, R4, R16 ;  /* 0x000000040c10723c */ /* 0x044ff00000041810 */
[----:B------:R-:W-:Y:S11]  /*15e80*/  HMMA.16816.F32.BF16 R8, R12, R24, R8 ;  /* 0x000000180c08723c */ /* 0x000ff60000041808 */
[----:B------:R-:W-:Y:S04]  /*15e90*/  STL.64 [R1+0x80], R16 ;  /* 0x0000801001007387 */ /* 0x000fe80000100a00 */
[----:B------:R0:W-:Y:S01]  /*15ea0*/  STL [R1+0x88], R18 ;  /* 0x0000881201007387 */ /* 0x0001e20000100800 */
[----:B------:R-:W-:-:S03]  /*15eb0*/  IMAD.MOV.U32 R29, RZ, RZ, R19 ;  /* 0x000000ffff1d7224 */ /* 0x000fc600078e0013 */
[----:B0-----:R-:W2:Y:S04]  /*15ec0*/  LDL.LU.64 R18, [R1+0x1010] ;  /* 0x0010100001127983 */ /* 0x001ea80000300a00 */
[----:B------:R-:W2:Y:S04]  /*15ed0*/  LDL.LU.64 R16, [R1+0x1008] ;  /* 0x0010080001107983 */ /* 0x000ea80000300a00 */
[----:B------:R-:W3:Y:S04]  /*15ee0*/  LDL R15, [R1+0xd4c] ;  /* 0x000d4c00010f7983 */ /* 0x000ee80000100800 */
[----:B------:R-:W-:Y:S04]  /*15ef0*/  STL.64 [R1+0xf80], R10 ;  /* 0x000f800a01007387 */ /* 0x000fe80000100a00 */
[----:B------:R0:W-:Y:S04]  /*15f00*/  STL.64 [R1+0xf78], R8 ;  /* 0x000f780801007387 */ /* 0x0001e80000100a00 */
[----:B0-----:R-:W2:Y:S04]  /*15f10*/  LDL.LU.64 R8, [R1+0x90] ;  /* 0x0000900001087983 */ /* 0x001ea80000300a00 */
[----:B------:R-:W2:Y:S02]  /*15f20*/  LDL.LU.64 R10, [R1+0x98] ;  /* 0x00009800010a7983 */ /* 0x000ea40000300a00 */
[----:B--2---:R-:W-:-:S15]  /*15f30*/  HMMA.16816.F32.BF16 R16, R8, R4, R16 ;  /* 0x000000040810723c */ /* 0x004fde0000041810 */
[----:B------:R-:W-:-:S04]  /*15f40*/  NOP ;  /* 0x0000000000007918 */ /* 0x000fc80000000000 */
[----:B------:R-:W-:Y:S04]  /*15f50*/  STL.64 [R1+0xf0], R16 ;  /* 0x0000f01001007387 */ /* 0x000fe80000100a00 */
[----:B------:R-:W-:Y:S04]  /*15f60*/  STL.64 [R1+0xf8], R18 ;  /* 0x0000f81201007387 */ /* 0x000fe80000100a00 */
[----:B------:R-:W2:Y:S01]  /*15f70*/  LDL R4, [R1+0x120] ;  /* 0x0001200001047983 */ /* 0x000ea20000100800 */
[----:B------:R-:W-:Y:S02]  /*15f80*/  IMAD.MOV.U32 R27, RZ, RZ, R8 ;  /* 0x000000ffff1b7224 */ /* 0x000fe400078e0008 */
[----:B------:R-:W-:-:S02]  /*15f90*/  IMAD.MOV.U32 R26, RZ, RZ, R9 ;  /* 0x000000ffff1a7224 */ /* 0x000fc400078e0009 */
[----:B------:R-:W-:Y:S02]  /*15fa0*/  IMAD.MOV.U32 R25, RZ, RZ, R10 ;  /* 0x000000ffff197224 */ /* 0x000fe400078e000a */
[----:B------:R-:W-:Y:S01]  /*15fb0*/  IMAD.MOV.U32 R24, RZ, RZ, R11 ;  /* 0x000000ffff187224 */ /* 0x000fe200078e000b */
[----:B---3--:R-:W-:Y:S04]  /*15fc0*/  LDSM.16.M88.4 R16, [R15+UR5+0x8080] ;  /* 0x008080050f10783b */ /* 0x008fe80008000200 */
[----:B------:R-:W3:Y:S04]  /*15fd0*/  LDL R5, [R1+0xd48] ;  /* 0x000d480001057983 */ /* 0x000ee80000100800 */
[----:B------:R-:W-:Y:S04]  /*15fe0*/  LDSM.16.M88.4 R12, [R15+UR5+0x8880] ;  /* 0x008880050f0c783b */ /* 0x000fe80008000200 */
[----:B--2---:R-:W0:Y:S02]  /*15ff0*/  LDSM.16.MT88.4 R8, [R4+UR5+0x6000] ;  /* 0x006000050408783b */ /* 0x004e240008004200 */
[----:B0-----:R-:W-:-:S02]  /*16000*/  IMAD.MOV.U32 R2, RZ, RZ, R10 ;  /* 0x000000ffff027224 */ /* 0x001fc400078e000a */
[----:B------:R-:W-:Y:S02]  /*16010*/  IMAD.MOV.U32 R3, RZ, RZ, R9 ;  /* 0x000000ffff037224 */ /* 0x000fe400078e0009 */
[----:B------:R-:W-:Y:S02]  /*16020*/  IMAD.MOV.U32 R28, RZ, RZ, R8 ;  /* 0x000000ffff1c7224 */ /* 0x000fe400078e0008 */
[----:B------:R-:W-:Y:S01]  /*16030*/  IMAD.MOV.U32 R0, RZ, RZ, R11 ;  /* 0x000000ffff007224 */ /* 0x000fe200078e000b */
[----:B------:R-:W-:Y:S04]  /*16040*/  STL [R1+0xf50], R2 ;  /* 0x000f500201007387 */ /* 0x000fe80000100800 */
[----:B------:R-:W-:Y:S04]  /*16050*/  STL [R1+0xf4c], R3 ;  /* 0x000f4c0301007387 */ /* 0x000fe80000100800 */
[----:B------:R-:W-:Y:S04]  /*16060*/  STL [R1+0xf48], R28 ;  /* 0x000f481c01007387 */ /* 0x000fe80000100800 */
[----:B------:R-:W-:Y:S04]  /*16070*/  STL [R1+0xf30], R0 ;  /* 0x000f300001007387 */ /* 0x000fe80000100800 */
[----:B------:R-:W-:Y:S04]  /*16080*/  STL [R1+0xf58], R16 ;  /* 0x000f581001007387 */ /* 0x000fe80000100800 */
[----:B------:R0:W-:Y:S04]  /*16090*/  STL [R1+0xf54], R17 ;  /* 0x000f541101007387 */ /* 0x0001e80000100800 */
[----:B------:R-:W-:Y:S04]  /*160a0*/  STL [R1+0xec0], R18 ;  /* 0x000ec01201007387 */ /* 0x000fe80000100800 */
[----:B------:R1:W-:Y:S04]  /*160b0*/  STL [R1+0xebc], R19 ;  /* 0x000ebc1301007387 */ /* 0x0003e80000100800 */
[----:B0-----:R-:W2:Y:S04]  /*160c0*/  LDL.LU.64 R16, [R1] ;  /* 0x0000000001107983 */ /* 0x001ea80000300a00 */
[----:B-1----:R-:W4:Y:S04]  /*160d0*/  LDL.LU.64 R18, [R1+0x8] ;  /* 0x0000080001127983 */ /* 0x002f280000300a00 */
[----:B------:R-:W2:Y:S04]  /*160e0*/  LDL.LU R8, [R1+0x70] ;  /* 0x0000700001087983 */ /* 0x000ea80000300800 */
[----:B------:R-:W2:Y:S01]  /*160f0*/  LDL.LU R9, [R1+0x74] ;  /* 0x0000740001097983 */ /* 0x000ea20000300800 */
[----:B------:R-:W-:-:S02]  /*16100*/  IMAD.MOV.U32 R10, RZ, RZ, R21 ;  /* 0x000000ffff0a7224 */ /* 0x000fc400078e0015 */
[----:B------:R-:W-:Y:S01]  /*16110*/  IMAD.MOV.U32 R11, RZ, RZ, R22 ;  /* 0x000000ffff0b7224 */ /* 0x000fe200078e0016 */
[----:B------:R-:W3:Y:S04]  /*16120*/  LDL.LU R21, [R1+0x1004] ;  /* 0x0010040001157983 */ /* 0x000ee80000300800 */
[----:B------:R-:W3:Y:S04]  /*16130*/  LDL.LU R22, [R1+0x1000] ;  /* 0x0010000001167983 */ /* 0x000ee80000300800 */
[----:B------:R0:W-:Y:S02]  /*16140*/  STL.64 [R1+0xf90], R10 ;  /* 0x000f900a01007387 */ /* 0x0001e40000100a00 */
[----:B0-----:R-:W-:-:S02]  /*16150*/  IMAD.MOV.U32 R10, RZ, RZ, R23 ;  /* 0x000000ffff0a7224 */ /* 0x001fc400078e0017 */
[----:B------:R-:W-:Y:S01]  /*16160*/  IMAD.MOV.U32 R11, RZ, RZ, R20 ;  /* 0x000000ffff0b7224 */ /* 0x000fe200078e0014 */
[----:B--2---:R0:W-:Y:S02]  /*16170*/  STL.64 [R1+0xf88], R8 ;  /* 0x000f880801007387 */ /* 0x0041e40000100a00 */
[----:B0-----:R-:W-:Y:S02]  /*16180*/  IMAD.MOV.U32 R8, RZ, RZ, R6 ;  /* 0x000000ffff087224 */ /* 0x001fe400078e0006 */
[----:B------:R-:W-:Y:S01]  /*16190*/  IMAD.MOV.U32 R9, RZ, RZ, R7 ;  /* 0x000000ffff097224 */ /* 0x000fe200078e0007 */
[----:B------:R-:W2:Y:S04]  /*161a0*/  LDL.LU R6, [R1+0xffc] ;  /* 0x000ffc0001067983 */ /* 0x000ea80000300800 */
[----:B------:R-:W2:Y:S04]  /*161b0*/  LDL.LU R7, [R1+0xff8] ;  /* 0x000ff80001077983 */ /* 0x000ea80000300800 */
[----:B------:R-:W2:Y:S04]  /*161c0*/  LDL.LU R23, [R1+0xff4] ;  /* 0x000ff40001177983 */ /* 0x000ea80000300800 */
[----:B------:R-:W2:Y:S04]  /*161d0*/  LDL.LU R20, [R1+0xff0] ;  /* 0x000ff00001147983 */ /* 0x000ea80000300800 */
[----:B------:R-:W-:Y:S04]  /*161e0*/  STL.64 [R1+0xfa0], R10 ;  /* 0x000fa00a01007387 */ /* 0x000fe80000100a00 */
[----:B------:R0:W-:Y:S04]  /*161f0*/  STL.64 [R1+0xf98], R8 ;  /* 0x000f980801007387 */ /* 0x0001e80000100a00 */
[----:B0-----:R-:W2:Y:S04]  /*16200*/  LDL.LU R8, [R1+0xb0] ;  /* 0x0000b00001087983 */ /* 0x001ea80000300800 */
[----:B------:R-:W2:Y:S01]  /*16210*/  LDL.LU R9, [R1+0xb4] ;  /* 0x0000b40001097983 */ /* 0x000ea20000300800 */
[----:B---3--:R-:W-:-:S02]  /*16220*/  IMAD.MOV.U32 R10, RZ, RZ, R22 ;  /* 0x000000ffff0a7224 */ /* 0x008fc400078e0016 */
[----:B------:R-:W-:Y:S01]  /*16230*/  IMAD.MOV.U32 R11, RZ, RZ, R21 ;  /* 0x000000ffff0b7224 */ /* 0x000fe200078e0015 */
[----:B------:R-:W3:Y:S04]  /*16240*/  LDL.LU R22, [R1+0xfec] ;  /* 0x000fec0001167983 */ /* 0x000ee80000300800 */
[----:B------:R-:W3:Y:S04]  /*16250*/  LDL.LU R21, [R1+0xfe8] ;  /* 0x000fe80001157983 */ /* 0x000ee80000300800 */
[----:B------:R-:W-:Y:S04]  /*16260*/  STL.64 [R1+0xfb0], R10 ;  /* 0x000fb00a01007387 */ /* 0x000fe80000100a00 */
[----:B--2---:R-:W-:Y:S04]  /*16270*/  STL.64 [R1+0xfa8], R8 ;  /* 0x000fa80801007387 */ /* 0x004fe80000100a00 */
[----:B------:R-:W-:Y:S04]  /*16280*/  STL [R1+0xec8], R14 ;  /* 0x000ec80e01007387 */ /* 0x000fe80000100800 */
[----:B------:R-:W-:Y:S04]  /*16290*/  STL [R1+0xec4], R15 ;  /* 0x000ec40f01007387 */ /* 0x000fe80000100800 */
[----:B------:R0:W-:Y:S02]  /*162a0*/  STL.64 [R1+0xf28], R12 ;  /* 0x000f280c01007387 */ /* 0x0001e40000100a00 */
[----:B0-----:R-:W-:-:S02]  /*162b0*/  IMAD.MOV.U32 R12, RZ, RZ, R20 ;  /* 0x000000ffff0c7224 */ /* 0x001fc400078e0014 */
[----:B------:R-:W2:Y:S01]  /*162c0*/  LDL.LU R20, [R1+0xfe4] ;  /* 0x000fe40001147983 */ /* 0x000ea20000300800 */
[----:B------:R-:W-:Y:S02]  /*162d0*/  IMAD.MOV.U32 R14, RZ, RZ, R7 ;  /* 0x000000ffff0e7224 */ /* 0x000fe400078e0007 */
[----:B------:R-:W-:Y:S02]  /*162e0*/  IMAD.MOV.U32 R15, RZ, RZ, R6 ;  /* 0x000000ffff0f7224 */ /* 0x000fe400078e0006 */
[----:B------:R-:W-:Y:S02]  /*162f0*/  IMAD.MOV.U32 R13, RZ, RZ, R23 ;  /* 0x000000ffff0d7224 */ /* 0x000fe400078e0017 */
[----:B------:R-:W4:Y:S04]  /*16300*/  LDL.LU R23, [R1+0xfe0] ;  /* 0x000fe00001177983 */ /* 0x000f280000300800 */
[----:B------:R-:W4:Y:S04]  /*16310*/  LDL.LU R7, [R1+0xfdc] ;  /* 0x000fdc0001077983 */ /* 0x000f280000300800 */
[----:B------:R-:W4:Y:S04]  /*16320*/  LDL.LU R6, [R1+0xfd8] ;  /* 0x000fd80001067983 */ /* 0x000f280000300800 */
[----:B------:R-:W-:Y:S04]  /*16330*/  STL.64 [R1+0xfc0], R14 ;  /* 0x000fc00e01007387 */ /* 0x000fe80000100a00 */
[----:B------:R3:W-:Y:S02]  /*16340*/  STL.64 [R1+0xfb8], R12 ;  /* 0x000fb80c01007387 */ /* 0x0007e40000100a00 */
[----:B---3--:R-:W-:-:S02]  /*16350*/  IMAD.MOV.U32 R12, RZ, RZ, R21 ;  /* 0x000000ffff0c7224 */ /* 0x008fc400078e0015 */
[----:B------:R-:W3:Y:S01]  /*16360*/  LDL.LU R21, [R1+0xfd4] ;  /* 0x000fd40001157983 */ /* 0x000ee20000300800 */
[----:B------:R-:W-:Y:S02]  /*16370*/  IMAD.MOV.U32 R8, RZ, RZ, R27 ;  /* 0x000000ffff087224 */ /* 0x000fe400078e001b */
[----:B------:R-:W-:Y:S02]  /*16380*/  IMAD.MOV.U32 R9, RZ, RZ, R26 ;  /* 0x000000ffff097224 */ /* 0x000fe400078e001a */
[----:B------:R-:W-:Y:S02]  /*16390*/  IMAD.MOV.U32 R10, RZ, RZ, R25 ;  /* 0x000000ffff0a7224 */ /* 0x000fe400078e0019 */
[----:B------:R-:W-:Y:S02]  /*163a0*/  IMAD.MOV.U32 R11, RZ, RZ, R24 ;  /* 0x000000ffff0b7224 */ /* 0x000fe400078e0018 */
[----:B------:R-:W0:Y:S01]  /*163b0*/  LDSM.16.MT88.4 R24, [R4+UR5+0x6080] ;  /* 0x006080050418783b */ /* 0x000e220008004200 */
[----:B--2---:R-:W-:-:S03]  /*163c0*/  IMAD.MOV.U32 R13, RZ, RZ, R20 ;  /* 0x000000ffff0d7224 */ /* 0x004fc600078e0014 */
[----:B------:R-:W2:Y:S04]  /*163d0*/  LDL.LU R20, [R1+0xfd0] ;  /* 0x000fd00001147983 */ /* 0x000ea80000300800 */
[----:B0-----:R3:W-:Y:S01]  /*163e0*/  STL.64 [R1+0xf20], R26 ;  /* 0x000f201a01007387 */ /* 0x0017e20000100a00 */
[----:B----4-:R-:W-:Y:S02]  /*163f0*/  IMAD.MOV.U32 R14, RZ, RZ, R23 ;  /* 0x000000ffff0e7224 */ /* 0x010fe400078e0017 */
[----:B------:R-:W-:Y:S02]  /*16400*/  IMAD.MOV.U32 R15, RZ, RZ, R22 ;  /* 0x000000ffff0f7224 */ /* 0x000fe400078e0016 */
[----:B---3--:R-:W-:-:S05]  /*16410*/  IMAD.MOV.U32 R26, RZ, RZ, R21 ;  /* 0x000000ffff1a7224 */ /* 0x008fca00078e0015 */
[----:B------:R-:W-:Y:S01]  /*16420*/  HMMA.16816.F32.BF16 R8, R8, R16, R12 ;  /* 0x000000100808723c */ /* 0x000fe2000004180c */
[----:B------:R0:W-:Y:S04]  /*16430*/  STL.64 [R1+0xf18], R24 ;  /* 0x000f181801007387 */ /* 0x0001e80000100a00 */
[----:B0-----:R-:W3:Y:S04]  /*16440*/  LDL.LU R24, [R1+0x50] ;  /* 0x0000500001187983 */ /* 0x001ee80000300800 */
[----:B------:R-:W3:Y:S10]  /*16450*/  LDL.LU R25, [R1+0x54] ;  /* 0x0000540001197983 */ /* 0x000ef40000300800 */
[----:B------:R-:W-:-:S02]  /*16460*/  IMAD.MOV.U32 R2, RZ, RZ, R11 ;  /* 0x000000ffff027224 */ /* 0x000fc400078e000b */
[----:B--2---:R-:W-:Y:S02]  /*16470*/  IMAD.MOV.U32 R27, RZ, RZ, R20 ;  /* 0x000000ffff1b7224 */ /* 0x004fe400078e0014 */
[----:B------:R-:W0:Y:S04]  /*16480*/  LDSM.16.MT88.4 R20, [R5+UR5+0x6000] ;  /* 0x006000050514783b */ /* 0x000e280008004200 */
[----:B0-----:R0:W-:Y:S04]  /*16490*/  STL.64 [R1+0xf00], R22 ;  /* 0x000f001601007387 */ /* 0x0011e80000100a00 */
[----:B------:R1:W-:Y:S01]  /*164a0*/  STL.64 [R1+0xef8], R20 ;  /* 0x000ef81401007387 */ /* 0x0003e20000100a00 */
[----:B0-----:R-:W-:-:S03]  /*164b0*/  IMAD.MOV.U32 R22, RZ, RZ, R6 ;  /* 0x000000ffff167224 */ /* 0x001fc600078e0006 */
[----:B-1----:R-:W2:Y:S04]  /*164c0*/  LDL.LU R20, [R1+0x20] ;  /* 0x0000200001147983 */ /* 0x002ea80000300800 */
[----:B------:R-:W2:Y:S04]  /*164d0*/  LDL.LU R21, [R1+0x24] ;  /* 0x0000240001157983 */ /* 0x000ea80000300800 */
[----:B------:R-:W3:Y:S01]  /*164e0*/  LDL.LU R6, [R1+0xfcc] ;  /* 0x000fcc0001067983 */ /* 0x000ee20000300800 */
[----:B------:R-:W-:-:S03]  /*164f0*/  IMAD.MOV.U32 R23, RZ, RZ, R7 ;  /* 0x000000ffff177224 */ /* 0x000fc600078e0007 */
[----:B------:R-:W3:Y:S04]  /*16500*/  LDL.LU R7, [R1+0xfc8] ;  /* 0x000fc80001077983 */ /* 0x000ee80000300800 */
[----:B------:R-:W3:Y:S04]  /*16510*/  LDL.LU.64 R14, [R1+0xfc0] ;  /* 0x000fc000010e7983 */ /* 0x000ee80000300a00 */
[----:B------:R-:W3:Y:S04]  /*16520*/  LDL.LU.64 R12, [R1+0xfb8] ;  /* 0x000fb800010c7983 */ /* 0x000ee80000300a00 */
[----:B------:R-:W-:Y:S04]  /*16530*/  STL.64 [R1+0xe0], R8 ;  /* 0x0000e00801007387 */ /* 0x000fe80000100a00 */
[----:B------:R-:W-:Y:S04]  /*16540*/  STL [R1+0xe8], R10 ;  /* 0x0000e80a01007387 */ /* 0x000fe80000100800 */
[----:B------:R-:W0:Y:S04]  /*16550*/  LDSM.16.MT88.4 R8, [R5+UR5+0x6080] ;  /* 0x006080050508783b */ /* 0x000e280008004200 */
[----:B0-----:R-:W-:Y:S04]  /*16560*/  STL.64 [R1+0x40], R8 ;  /* 0x0000400801007387 */ /* 0x001fe80000100a00 */
[----:B------:R0:W-:Y:S04]  /*16570*/  STL.64 [R1+0x48], R10 ;  /* 0x0000480a01007387 */ /* 0x0001e80000100a00 */
[----:B0-----:R-:W4:Y:S04]  /*16580*/  LDL.LU.64 R10, [R1+0xfb0] ;  /* 0x000fb000010a7983 */ /* 0x001f280000300a00 */
[----:B------:R-:W4:Y:S01]  /*16590*/  LDL.LU.64 R8, [R1+0xfa8] ;  /* 0x000fa80001087983 */ /* 0x000f220000300a00 */
[----:B---3--:R-:W-:-:S15]  /*165a0*/  HMMA.16816.F32.BF16 R12, R24, R6, R12 ;  /* 0x00000006180c723c */ /* 0x008fde000004180c */
[----:B------:R-:W-:-:S04]  /*165b0*/  NOP ;  /* 0x0000000000007918 */ /* 0x000fc80000000000 */
[----:B------:R-:W-:Y:S04]  /*165c0*/  STL.64 [R1+0xf40], R14 ;  /* 0x000f400e01007387 */ /* 0x000fe80000100a00 */
[----:B------:R0:W-:Y:S04]  /*165d0*/  STL.64 [R1+0xf38], R12 ;  /* 0x000f380c01007387 */ /* 0x0001e80000100a00 */
[----:B0-----:R-:W3:Y:S04]  /*165e0*/  LDL.LU R12, [R1+0x10] ;  /* 0x00001000010c7983 */ /* 0x001ee80000300800 */
[----:B------:R-:W3:Y:S04]  /*165f0*/  LDL.LU R13, [R1+0x14] ;  /* 0x00001400010d7983 */ /* 0x000ee80000300800 */
[----:B------:R-:W3:Y:S04]  /*16600*/  LDL.LU R14, [R1+0x18] ;  /* 0x00001800010e7983 */ /* 0x000ee80000300800 */
[----:B------:R-:W3:Y:S01]  /*16610*/  LDL.LU R15, [R1+0x1c] ;  /* 0x00001c00010f7983 */ /* 0x000ee20000300800 */
[----:B----4-:R-:W-:Y:S03]  /*16620*/  HMMA.16816.F32.BF16 R24, R24, R18, R8 ;  /* 0x000000121818723c */ /* 0x010fe60000041808 */
[----:B------:R-:W2:Y:S04]  /*16630*/  LDL.LU.64 R10, [R1+0xfa0] ;  /* 0x000fa000010a7983 */ /* 0x000ea80000300a00 */
[----:B------:R-:W2:-:S12]  /*16640*/  LDL.LU.64 R8, [R1+0xf98] ;  /* 0x000f980001087983 */ /* 0x000e980000300a00 */
[----:B------:R0:W-:Y:S04]  /*16650*/  STL [R1+0xf68], R24 ;  /* 0x000f681801007387 */ /* 0x0001e80000100800 */
[----:B------:R1:W-:Y:S04]  /*16660*/  STL [R1+0xf64], R25 ;  /* 0x000f641901007387 */ /* 0x0003e80000100800 */
[----:B------:R4:W-:Y:S04]  /*16670*/  STL [R1+0xf60], R26 ;  /* 0x000f601a01007387 */ /* 0x0009e80000100800 */
[----:B------:R-:W-:Y:S04]  /*16680*/  STL [R1+0xf5c], R27 ;  /* 0x000f5c1b01007387 */ /* 0x000fe80000100800 */
[----:B0-----:R-:W3:Y:S04]  /*16690*/  LDL.LU R24, [R1+0x80] ;  /* 0x0000800001187983 */ /* 0x001ee80000300800 */
[----:B-1----:R-:W3:Y:S04]  /*166a0*/  LDL.LU R25, [R1+0x84] ;  /* 0x0000840001197983 */ /* 0x002ee80000300800 */
[----:B----4-:R-:W3:Y:S01]  /*166b0*/  LDL.LU R26, [R1+0x88] ;  /* 0x00008800011a7983 */ /* 0x010ee20000300800 */
[----:B--2---:R-:W-:-:S15]  /*166c0*/  HMMA.16816.F32.BF16 R8, R20, R6, R8 ;  /* 0x000000061408723c */ /* 0x004fde0000041808 */
[----:B------:R-:W-:-:S04]  /*166d0*/  NOP ;  /* 0x0000000000007918 */ /* 0x000fc80000000000 */
[----:B------:R-:W-:Y:S04]  /*166e0*/  STL.64 [R1+0xb0], R8 ;  /* 0x0000b00801007387 */ /* 0x000fe80000100a00 */
[----:B------:R0:W-:Y:S04]  /*166f0*/  STL.64 [R1+0xb8], R10 ;  /* 0x0000b80a01007387 */ /* 0x0001e80000100a00 */
[----:B0-----:R-:W2:Y:S04]  /*16700*/  LDL.LU.64 R10, [R1+0xf90] ;  /* 0x000f9000010a7983 */ /* 0x001ea80000300a00 */
[----:B------:R-:W2:Y:S02]  /*16710*/  LDL.LU.64 R8, [R1+0xf88] ;  /* 0x000f880001087983 */ /* 0x000ea40000300a00 */
[----:B--2---:R-:W-:Y:S02]  /*16720*/  HMMA.16816.F32.BF16 R20, R20, R18, R8 ;  /* 0x000000121414723c */ /* 0x004fe40000041808 */
[----:B------:R-:W2:Y:S04]  /*16730*/  LDL.LU.64 R10, [R1+0xf80] ;  /* 0x000f8000010a7983 */ /* 0x000ea80000300a00 */
[----:B------:R-:W2:Y:S01]  /*16740*/  LDL.LU.64 R8, [R1+0xf78] ;  /* 0x000f780001087983 */ /* 0x000ea20000300a00 */
[----:B------:R-:W-:-:S02]  /*16750*/  IMAD.MOV.U32 R27, RZ, RZ, R29 ;  /* 0x000000ffff1b7224 */ /* 0x000fc400078e001d */
[----:B------:R-:W-:Y:S02]  /*16760*/  IMAD.MOV.U32 R3, RZ, RZ, R18 ;  /* 0x000000ffff037224 */ /* 0x000fe400078e0012 */
[----:B------:R-:W-:-:S08]  /*16770*/  IMAD.MOV.U32 R28, RZ, RZ, R19 ;  /* 0x000000ffff1c7224 */ /* 0x000fd000078e0013 */
[----:B------:R-:W-:Y:S04]  /*16780*/  STL.64 [R1+0xf10], R22 ;  /* 0x000f101601007387 */ /* 0x000fe80000100a00 */
[----:B------:R3:W-:Y:S02]  /*16790*/  STL.64 [R1+0xf08], R20 ;  /* 0x000f081401007387 */ /* 0x0007e40000100a00 */
[----:B---3--:R-:W-:-:S15]  /*167a0*/  HMMA.16816.F32.BF16 R20, R12, R6, R24 ;  /* 0x000000060c14723c */ /* 0x008fde0000041818 */
[----:B------:R-:W-:-:S04]  /*167b0*/  NOP ;  /* 0x0000000000007918 */ /* 0x000fc80000000000 */
[----:B------:R-:W-:Y:S04]  /*167c0*/  STL.64 [R1+0xc0], R20 ;  /* 0x0000c01401007387 */ /* 0x000fe80000100a00 */
[----:B------:R-:W-:Y:S01]  /*167d0*/  STL.64 [R1+0xc8], R22 ;  /* 0x0000c81601007387 */ /* 0x000fe20000100a00 */
[----:B--2---:R-:W-:-:S15]  /*167e0*/  HMMA.16816.F32.BF16 R8, R12, R18, R8 ;  /* 0x000000120c08723c */ /* 0x004fde0000041808 */
[----:B------:R-:W-:-:S04]  /*167f0*/  NOP ;  /* 0x0000000000007918 */ /* 0x000fc80000000000 */
[----:B------:R-:W-:Y:S02]  /*16800*/  IMAD.MOV.U32 R0, RZ, RZ, R8 ;  /* 0x000000ffff007224 */ /* 0x000fe400078e0008 */
[----:B------:R-:W-:Y:S02]  /*16810*/  IMAD.MOV.U32 R29, RZ, RZ, R9 ;  /* 0x000000ffff1d7224 */ /* 0x000fe400078e0009 */
[----:B------:R-:W-:Y:S02]  /*16820*/  IMAD.MOV.U32 R19, RZ, RZ, R10 ;  /* 0x000000ffff137224 */ /* 0x000fe400078e000a */
[----:B------:R-:W-:Y:S02]  /*16830*/  IMAD.MOV.U32 R18, RZ, RZ, R11 ;  /* 0x000000ffff127224 */ /* 0x000fe400078e000b */
[----:B------:R-:W0:Y:S02]  /*16840*/  LDSM.16.MT88.4 R8, [R4+UR5+0x7000] ;  /* 0x007000050408783b */ /* 0x000e240008004200 */
[----:B0-----:R-:W-:-:S02]  /*16850*/  IMAD.MOV.U32 R23, RZ, RZ, R8 ;  /* 0x000000ffff177224 */ /* 0x001fc400078e0008 */
[----:B------:R-:W-:Y:S02]  /*16860*/  IMAD.MOV.U32 R22, RZ, RZ, R9 ;  /* 0x000000ffff167224 */ /* 0x000fe400078e0009 */
[----:B------:R-:W-:Y:S02]  /*16870*/  IMAD.MOV.U32 R21, RZ, RZ, R10 ;  /* 0x000000ffff157224 */ /* 0x000fe400078e000a */
[----:B------:R-:W-:Y:S02]  /*16880*/  IMAD.MOV.U32 R20, RZ, RZ, R11 ;  /* 0x000000ffff147224 */ /* 0x000fe400078e000b */
[----:B------:R-:W0:Y:S04]  /*16890*/  LDSM.16.MT88.4 R8, [R4+UR5+0x7080] ;  /* 0x007080050408783b */ /* 0x000e280008004200 */
[----:B------:R1:W-:Y:S04]  /*168a0*/  STL.64 [R1+0xf70], R18 ;  /* 0x000f701201007387 */ /* 0x0003e80000100a00 */
[----:B------:R-:W2:Y:S04]  /*168b0*/  LDL.LU R16, [R1+0xf0] ;  /* 0x0000f00001107983 */ /* 0x000ea80000300800 */
[----:B------:R-:W2:Y:S04]  /*168c0*/  LDL.LU R17, [R1+0xf4] ;  /* 0x0000f40001117983 */ /* 0x000ea80000300800 */
[----:B-1----:R-:W2:Y:S04]  /*168d0*/  LDL.LU R18, [R1+0xf8] ;  /* 0x0000f80001127983 */ /* 0x002ea80000300800 */
[----:B------:R-:W2:Y:S04]  /*168e0*/  LDL.LU R19, [R1+0xfc] ;  /* 0x0000fc0001137983 */ /* 0x000ea80000300800 */
[----:B------:R-:W3:Y:S04]  /*168f0*/  LDL.LU R12, [R1+0xe0] ;  /* 0x0000e000010c7983 */ /* 0x000ee80000300800 */
[----:B------:R-:W3:Y:S04]  /*16900*/  LDL.LU R13, [R1+0xe4] ;  /* 0x0000e400010d7983 */ /* 0x000ee80000300800 */
[----:B------:R-:W3:Y:S01]  /*16910*/  LDL.LU R14, [R1+0xe8] ;  /* 0x0000e800010e7983 */ /* 0x000ee20000300800 */
[----:B0-----:R-:W-:-:S02]  /*16920*/  IMAD.MOV.U32 R24, RZ, RZ, R8 ;  /* 0x000000ffff187224 */ /* 0x001fc400078e0008 */
[----:B------:R-:W-:Y:S02]  /*16930*/  IMAD.MOV.U32 R25, RZ, RZ, R9 ;  /* 0x000000ffff197224 */ /* 0x000fe400078e0009 */
[----:B------:R-:W-:Y:S02]  /*16940*/  IMAD.MOV.U32 R26, RZ, RZ, R10 ;  /* 0x000000ffff1a7224 */ /* 0x000fe400078e000a */
[----:B------:R-:W-:Y:S02]  /*16950*/  IMAD.MOV.U32 R4, RZ, RZ, R11 ;  /* 0x000000ffff047224 */ /* 0x000fe400078e000b */
[----:B------:R-:W0:Y:S04]  /*16960*/  LDSM.16.MT88.4 R8, [R5+UR5+0x7000] ;  /* 0x007000050508783b */ /* 0x000e280008004200 */
[----:B0-----:R-:W-:Y:S04]  /*16970*/  STL.64 [R1+0xe50], R10 ;  /* 0x000e500a01007387 */ /* 0x001fe80000100a00 */
[----:B------:R0:W-:Y:S04]  /*16980*/  STL.64 [R1+0xe48], R8 ;  /* 0x000e480801007387 */ /* 0x0001e80000100a00 */
[----:B0-----:R-:W2:Y:S04]  /*16990*/  LDL.LU.64 R8, [R1+0x60] ;  /* 0x0000600001087983 */ /* 0x001ea80000300a00 */
[----:B------:R-:W2:Y:S01]  /*169a0*/  LDL.LU.64 R10, [R1+0x68] ;  /* 0x00006800010a7983 */ /* 0x000ea20000300a00 */
[----:B------:R-:W-:Y:S01]  /*169b0*/  IMAD.MOV.U32 R15, RZ, RZ, R2 ;  /* 0x000000ffff0f7224 */ /* 0x000fe200078e0002 */
[----:B--2---:R-:W-:Y:S01]  /*169c0*/  HMMA.16816.F32.BF16 R16, R8, R6, R16 ;  /* 0x000000060810723c */ /* 0x004fe20000041810 */
[----:B------:R-:W-:-:S02]  /*169d0*/  IMAD.MOV.U32 R2, RZ, RZ, R11 ;  /* 0x000000ffff027224 */ /* 0x000fc400078e000b */
[----:B------:R-:W-:Y:S02]  /*169e0*/  IMAD.MOV.U32 R11, RZ, RZ, R4 ;  /* 0x000000ffff0b7224 */ /* 0x000fe400078e0004 */
[----:B------:R-:W0:Y:S01]  /*169f0*/  LDSM.16.MT88.4 R4, [R5+UR5+0x7080] ;  /* 0x007080050504783b */ /* 0x000e220008004200 */
[----:B------:R-:W-:Y:S02]  /*16a00*/  IMAD.MOV.U32 R27, RZ, RZ, R8 ;  /* 0x000000ffff1b7224 */ /* 0x000fe400078e0008 */
[----:B------:R-:W-:-:S11]  /*16a10*/  IMAD.MOV.U32 R8, RZ, RZ, R24 ;  /* 0x000000ffff087224 */ /* 0x000fd600078e0018 */
[----:B------:R1:W-:Y:S04]  /*16a20*/  STL.64 [R1+0x90], R16 ;  /* 0x0000901001007387 */ /* 0x0003e80000100a00 */
[----:B------:R2:W-:Y:S01]  /*16a30*/  STL.64 [R1+0x98], R18 ;  /* 0x0000981201007387 */ /* 0x0005e20000100a00 */
[----:B-1----:R-:W-:Y:S02]  /*16a40*/  IMAD.MOV.U32 R17, RZ, RZ, R10 ;  /* 0x000000ffff117224 */ /* 0x002fe400078e000a */
[----:B------:R-:W-:Y:S02]  /*16a50*/  IMAD.MOV.U32 R16, RZ, RZ, R9 ;  /* 0x000000ffff107224 */ /* 0x000fe400078e0009 */
[----:B------:R-:W-:Y:S01]  /*16a60*/  IMAD.MOV.U32 R10, RZ, RZ, R26 ;  /* 0x000000ffff0a7224 */ /* 0x000fe200078e001a */
[----:B--2---:R-:W2:Y:S01]  /*16a70*/  LDL.LU.64 R18, [R1+0xf70] ;  /* 0x000f700001127983 */ /* 0x004ea20000300a00 */
[----:B------:R-:W-:-:S03]  /*16a80*/  IMAD.MOV.U32 R9, RZ, RZ, R25 ;  /* 0x000000ffff097224 */ /* 0x000fc600078e0019 */
[----:B------:R-:W4:Y:S04]  /*16a90*/  LDL.LU R24, [R1+0xf68] ;  /* 0x000f680001187983 */ /* 0x000f280000300800 */
[----:B------:R-:W4:Y:S04]  /*16aa0*/  LDL.LU R25, [R1+0xf64] ;  /* 0x000f640001197983 */ /* 0x000f280000300800 */
[----:B------:R-:W4:Y:S04]  /*16ab0*/  LDL.LU R26, [R1+0xf60] ;  /* 0x000f6000011a7983 */ /* 0x000f280000300800 */
[----:B------:R1:W-:Y:S04]  /*16ac0*/  STL.64 [R1+0xe80], R10 ;  /* 0x000e800a01007387 */ /* 0x0003e80000100a00 */
[----:B------:R0:W-:Y:S01]  /*16ad0*/  STL.64 [R1+0xe78], R8 ;  /* 0x000e780801007387 */ /* 0x0001e20000100a00 */
[----:B-1----:R-:W-:-:S02]  /*16ae0*/  IMAD.MOV.U32 R10, RZ, RZ, R21 ;  /* 0x000000ffff0a7224 */ /* 0x002fc400078e0015 */
[----:B------:R-:W-:Y:S02]  /*16af0*/  IMAD.MOV.U32 R11, RZ, RZ, R20 ;  /* 0x000000ffff0b7224 */ /* 0x000fe400078e0014 */
[----:B0-----:R-:W-:Y:S02]  /*16b00*/  IMAD.MOV.U32 R8, RZ, RZ, R23 ;  /* 0x000000ffff087224 */ /* 0x001fe400078e0017 */
[----:B------:R-:W-:Y:S01]  /*16b10*/  IMAD.MOV.U32 R9, RZ, RZ, R22 ;  /* 0x000000ffff097224 */ /* 0x000fe200078e0016 */
[----:B------:R-:W2:Y:S04]  /*16b20*/  LDL.LU R20, [R1+0xb0] ;  /* 0x0000b00001147983 */ /* 0x000ea80000300800 */
[----:B------:R-:W2:Y:S04]  /*16b30*/  LDL.LU R21, [R1+0xb4] ;  /* 0x0000b40001157983 */ /* 0x000ea80000300800 */
[----:B------:R-:W2:Y:S04]  /*16b40*/  LDL.LU R22, [R1+0xb8] ;  /* 0x0000b80001167983 */ /* 0x000ea80000300800 */
[----:B------:R-:W2:Y:S04]  /*16b50*/  LDL.LU R23, [R1+0xbc] ;  /* 0x0000bc0001177983 */ /* 0x000ea80000300800 */
[----:B------:R-:W-:Y:S04]  /*16b60*/  STL.64 [R1+0xeb0], R10 ;  /* 0x000eb00a01007387 */ /* 0x000fe80000100a00 */
[----:B------:R0:W-:Y:S02]  /*16b70*/  STL.64 [R1+0xea8], R8 ;  /* 0x000ea80801007387 */ /* 0x0001e40000100a00 */
[----:B0-----:R-:W-:-:S02]  /*16b80*/  IMAD.MOV.U32 R8, RZ, RZ, R27 ;  /* 0x000000ffff087224 */ /* 0x001fc400078e001b */
[----:B------:R-:W-:Y:S01]  /*16b90*/  IMAD.MOV.U32 R9, RZ, RZ, R16 ;  /* 0x000000ffff097224 */ /* 0x000fe200078e0010 */
[----:B------:R-:W4:Y:S04]  /*16ba0*/  LDL.LU R27, [R1+0xf5c] ;  /* 0x000f5c00011b7983 */ /* 0x000f280000300800 */
[----:B------:R-:W2:Y:S01]  /*16bb0*/  LDL.LU R16, [R1+0xf58] ;  /* 0x000f580001107983 */ /* 0x000ea20000300800 */
[----:B------:R-:W-:Y:S02]  /*16bc0*/  IMAD.MOV.U32 R10, RZ, RZ, R17 ;  /* 0x000000ffff0a7224 */ /* 0x000fe400078e0011 */
[----:B------:R-:W-:Y:S01]  /*16bd0*/  IMAD.MOV.U32 R11, RZ, RZ, R2 ;  /* 0x000000ffff0b7224 */ /* 0x000fe200078e0002 */
[----:B------:R-:W2:Y:S04]  /*16be0*/  LDL.LU R17, [R1+0xf54] ;  /* 0x000f540001117983 */ /* 0x000ea80000300800 */
[----:B------:R-:W2:Y:S04]  /*16bf0*/  LDL.LU R2, [R1+0xf50] ;  /* 0x000f500001027983 */ /* 0x000ea80000300800 */
[----:B------:R0:W-:Y:S04]  /*16c00*/  STL.64 [R1+0xe30], R6 ;  /* 0x000e300601007387 */ /* 0x0001e80000100a00 */
[----:B------:R1:W-:Y:S01]  /*16c10*/  STL.64 [R1+0xe28], R4 ;  /* 0x000e280401007387 */ /* 0x0003e20000100a00 */
[----:B0-----:R-:W-:-:S02]  /*16c20*/  IMAD.MOV.U32 R6, RZ, RZ, R3 ;  /* 0x000000ffff067224 */ /* 0x001fc400078e0003 */
[----:B------:R-:W-:Y:S01]  /*16c30*/  IMAD.MOV.U32 R7, RZ, RZ, R28 ;  /* 0x000000ffff077224 */ /* 0x000fe200078e001c */
[----:B------:R-:W4:Y:S04]  /*16c40*/  LDL.LU R3, [R1+0xf4c] ;  /* 0x000f4c0001037983 */ /* 0x000f280000300800 */
[----:B------:R-:W4:Y:S01]  /*16c50*/  LDL.LU R28, [R1+0xf48] ;  /* 0x000f4800011c7983 */ /* 0x000f220000300800 */
[----:B-1----:R-:W-:Y:S01]  /*16c60*/  IMAD.MOV.U32 R4, RZ, RZ, R0 ;  /* 0x000000ffff047224 */ /* 0x002fe200078e0000 */
[----:B---3--:R-:W-:Y:S02]  /*16c70*/  HMMA.16816.F32.BF16 R8, R8, R6, R12 ;  /* 0x000000060808723c */ /* 0x008fe4000004180c */
[----:B------:R-:W3:Y:S04]  /*16c80*/  LDL.LU.64 R14, [R1+0xf40] ;  /* 0x000f4000010e7983 */ /* 0x000ee80000300a00 */
[----:B------:R-:W3:Y:S04]  /*16c90*/  LDL.LU.64 R12, [R1+0xf38] ;  /* 0x000f3800010c7983 */ /* 0x000ee80000300a00 */
[----:B------:R-:W3:Y:S09]  /*16ca0*/  LDL.LU R0, [R1+0xf30] ;  /* 0x000f300001007983 */ /* 0x000ef20000300800 */
[----:B------:R-:W-:Y:S04]  /*16cb0*/  STL [R1+0xed8], R8 ;  /* 0x000ed80801007387 */ /* 0x000fe80000100800 */
[----:B------:R-:W-:Y:S04]  /*16cc0*/  STL [R1+0xed4], R9 ;  /* 0x000ed40901007387 */ /* 0x000fe80000100800 */
[----:B------:R2:W-:Y:S04]  /*16cd0*/  STL [R1+0xed0], R10 ;  /* 0x000ed00a01007387 */ /* 0x0005e80000100800 */
[----:B------:R3:W-:Y:S01]  /*16ce0*/  STL [R1+0xecc], R11 ;  /* 0x000ecc0b01007387 */ /* 0x0007e20000100800 */
[----:B------:R-:W-:-:S02]  /*16cf0*/  IMAD.MOV.U32 R5, RZ, RZ, R29 ;  /* 0x000000ffff057224 */ /* 0x000fc400078e001d */
[----:B--2---:R-:W-:Y:S02]  /*16d00*/  IMAD.MOV.U32 R10, RZ, RZ, R2 ;  /* 0x000000ffff0a7224 */ /* 0x004fe400078e0002 */
[----:B----4-:R-:W-:Y:S02]  /*16d10*/  IMAD.MOV.U32 R9, RZ, RZ, R3 ;  /* 0x000000ffff097224 */ /* 0x010fe400078e0003 */
[----:B------:R-:W-:Y:S02]  /*16d20*/  IMAD.MOV.U32 R8, RZ, RZ, R28 ;  /* 0x000000ffff087224 */ /* 0x000fe400078e001c */
[----:B---3--:R-:W-:-:S07]  /*16d30*/  IMAD.MOV.U32 R11, RZ, RZ, R0 ;  /* 0x000000ffff0b7224 */ /* 0x008fce00078e0000 */
[----:B------:R-:W-:-:S15]  /*16d40*/  HMMA.16816.F32.BF16 R12, R8, R16, R12 ;  /* 0x00000010080c723c */ /* 0x000fde000004180c */
[----:B------:R-:W-:-:S04]  /*16d50*/  NOP ;  /* 0x0000000000007918 */ /* 0x000fc80000000000 */
[----:B------:R-:W-:Y:S02]  /*16d60*/  IMAD.MOV.U32 R29, RZ, RZ, R12 ;  /* 0x000000ffff1d7224 */ /* 0x000fe400078e000c */
[----:B------:R-:W-:Y:S02]  /*16d70*/  IMAD.MOV.U32 R28, RZ, RZ, R13 ;  /* 0x000000ffff1c7224 */ /* 0x000fe400078e000d */
[----:B------:R-:W2:Y:S01]  /*16d80*/  LDL.LU.64 R12, [R1+0xf28] ;  /* 0x000f2800010c7983 */ /* 0x000ea20000300a00 */
[----:B------:R-:W-:Y:S02]  /*16d90*/  IMAD.MOV.U32 R2, RZ, RZ, R15 ;  /* 0x000000ffff027224 */ /* 0x000fe400078e000f */
[----:B------:R-:W-:-:S03]  /*16da0*/  IMAD.MOV.U32 R3, RZ, RZ, R14 ;  /* 0x000000ffff037224 */ /* 0x000fc600078e000e */
[----:B------:R-:W-:Y:S04]  /*16db0*/  STL [R1+0xee8], R2 ;  /* 0x000ee80201007387 */ /* 0x000fe80000100800 */
[----:B------:R0:W-:Y:S04]  /*16dc0*/  STL [R1+0xee4], R3 ;  /* 0x000ee40301007387 */ /* 0x0001e80000100800 */
[----:B------:R1:W-:Y:S04]  /*16dd0*/  STL [R1+0xee0], R28 ;  /* 0x000ee01c01007387 */ /* 0x0003e80000100800 */
[----:B------:R3:W-:Y:S01]  /*16de0*/  STL [R1+0xedc], R29 ;  /* 0x000edc1d01007387 */ /* 0x0007e20000100800 */
[----:B--2---:R-:W-:Y:S03]  /*16df0*/  HMMA.16816.F32.BF16 R8, R8, R12, R24 ;  /* 0x0000000c0808723c */ /* 0x004fe60000041818 */
[----:B------:R-:W2:Y:S04]  /*16e00*/  LDL.LU.64 R26, [R1+0xf20] ;  /* 0x000f2000011a7983 */ /* 0x000ea80000300a00 */
[----:B------:R-:W2:Y:S01]  /*16e10*/  LDL.LU.64 R24, [R1+0xf18] ;  /* 0x000f180001187983 */ /* 0x000ea20000300a00 */
[----:B------:R-:W-:-:S02]  /*16e20*/  IMAD.MOV.U32 R6, RZ, RZ, R19 ;  /* 0x000000ffff067224 */ /* 0x000fc400078e0013 */
[----:B------:R-:W-:-:S09]  /*16e30*/  IMAD.MOV.U32 R7, RZ, RZ, R18 ;  /* 0x000000ffff077224 */ /* 0x000fd200078e0012 */
[----:B------:R-:W-:Y:S02]  /*16e40*/  IMAD.MOV.U32 R19, RZ, RZ, R10 ;  /* 0x000000ffff137224 */ /* 0x000fe400078e000a */
[----:B------:R-:W-:Y:S02]  /*16e50*/  IMAD.MOV.U32 R18, RZ, RZ, R9 ;  /* 0x000000ffff127224 */ /* 0x000fe400078e0009 */
[----:B------:R-:W-:Y:S02]  /*16e60*/  IMAD.MOV.U32 R15, RZ, RZ, R8 ;  /* 0x000000ffff0f7224 */ /* 0x000fe400078e0008 */
[----:B------:R-:W-:Y:S01]  /*16e70*/  IMAD.MOV.U32 R0, RZ, RZ, R11 ;  /* 0x000000ffff007224 */ /* 0x000fe200078e000b */
[----:B------:R4:W-:Y:S04]  /*16e80*/  STL [R1+0xef4], R19 ;  /* 0x000ef41301007387 */ /* 0x0009e80000100800 */
[----:B------:R0:W-:Y:S04]  /*16e90*/  STL [R1+0xef0], R18 ;  /* 0x000ef01201007387 */ /* 0x0001e80000100800 */
[----:B------:R0:W-:Y:S01]  /*16ea0*/  STL [R1+0xeec], R15 ;  /* 0x000eec0f01007387 */ /* 0x0001e20000100800 */
[----:B--2---:R-:W-:-:S15]  /*16eb0*/  HMMA.16816.F32.BF16 R20, R24, R16, R20 ;  /* 0x000000101814723c */ /* 0x004fde0000041814 */
[----:B------:R-:W-:-:S04]  /*16ec0*/  NOP ;  /* 0x0000000000007918 */ /* 0x000fc80000000000 */
[----:B------:R-:W-:Y:S02]  /*16ed0*/  IMAD.MOV.U32 R11, RZ, RZ, R22 ;  /* 0x000000ffff0b7224 */ /* 0x000fe400078e0016 */
[----:B------:R-:W-:Y:S02]  /*16ee0*/  IMAD.MOV.U32 R14, RZ, RZ, R23 ;  /* 0x000000ffff0e7224 */ /* 0x000fe400078e0017 */
[----:B------:R-:W-:Y:S02]  /*16ef0*/  IMAD.MOV.U32 R9, RZ, RZ, R20 ;  /* 0x000000ffff097224 */ /* 0x000fe400078e0014 */
[----:B------:R-:W-:Y:S01]  /*16f00*/  IMAD.MOV.U32 R10, RZ, RZ, R21 ;  /* 0x000000ffff0a7224 */ /* 0x000fe200078e0015 */
[----:B------:R-:W2:Y:S04]  /*16f10*/  LDL.LU.64 R22, [R1+0xf10] ;  /* 0x000f100001167983 */ /* 0x000ea80000300a00 */
[----:B------:R-:W2:Y:S02]  /*16f20*/  LDL.LU.64 R20, [R1+0xf08] ;  /* 0x000f080001147983 */ /* 0x000ea40000300a00 */
[----:B--2---:R-:W-:Y:S02]  /*16f30*/  HMMA.16816.F32.BF16 R24, R24, R12, R20 ;  /* 0x0000000c1818723c */ /* 0x004fe40000041814 */
[----:B------:R-:W2:Y:S04]  /*16f40*/  LDL.LU.64 R22, [R1+0xf00] ;  /* 0x000f000001167983 */ /* 0x000ea80000300a00 */
[----:B------:R-:W2:-:S13]  /*16f50*/  LDL.LU.64 R20, [R1+0xef8] ;  /* 0x000ef80001147983 */ /* 0x000e9a0000300a00 */
[----:B0-----:R-:W-:Y:S02]  /*16f60*/  IMAD.MOV.U32 R3, RZ, RZ, R24 ;  /* 0x000000ffff037224 */ /* 0x001fe400078e0018 */
[----:B-1----:R-:W-:Y:S01]  /*16f70*/  IMAD.MOV.U32 R28, RZ, RZ, R25 ;  /* 0x000000ffff1c7224 */ /* 0x002fe200078e0019 */
[----:B------:R-:W4:Y:S01]  /*16f80*/  LDL.LU R24, [R1+0xc0] ;  /* 0x0000c00001187983 */ /* 0x000f220000300800 */
[----:B---3--:R-:W-:-:S03]  /*16f90*/  IMAD.MOV.U32 R29, RZ, RZ, R26 ;  /* 0x000000ffff1d7224 */ /* 0x008fc600078e001a */
[----:B------:R-:W4:Y:S01]  /*16fa0*/  LDL.LU R25, [R1+0xc4] ;  /* 0x0000c40001197983 */ /* 0x000f220000300800 */
[----:B------:R-:W-:-:S03]  /*16fb0*/  IMAD.MOV.U32 R8, RZ, RZ, R27 ;  /* 0x000000ffff087224 */ /* 0x000fc600078e001b */
[----:B------:R-:W4:Y:S04]  /*16fc0*/  LDL.LU R26, [R1+0xc8] ;  /* 0x0000c800011a7983 */ /* 0x000f280000300800 */
[----:B------:R-:W4:Y:S01]  /*16fd0*/  LDL.LU R27, [R1+0xcc] ;  /* 0x0000cc00011b7983 */ /* 0x000f220000300800 */
[C---:B--2---:R-:W-:Y:S08]  /*16fe0*/  HMMA.16816.F32.BF16 R4, R20.reuse, R12, R4 ;  /* 0x0000000c1404723c */ /* 0x044ff00000041804 */
[----:B----4-:R-:W-:Y:S01]  /*16ff0*/  HMMA.16816.F32.BF16 R24, R20, R16, R24 ;  /* 0x000000101418723c */ /* 0x010fe20000041818 */
[----:B------:R-:W2:Y:S04]  /*17000*/  LDL.LU R20, [R1+0x40] ;  /* 0x0000400001147983 */ /* 0x000ea80000300800 */
[----:B------:R-:W2:Y:S04]  /*17010*/  LDL.LU R21, [R1+0x44] ;  /* 0x0000440001157983 */ /* 0x000ea80000300800 */
[----:B------:R-:W2:Y:S04]  /*17020*/  LDL.LU R22, [R1+0x48] ;  /* 0x0000480001167983 */ /* 0x000ea80000300800 */
[----:B------:R-:W2:Y:S06]  /*17030*/  LDL.LU R23, [R1+0x4c] ;  /* 0x00004c0001177983 */ /* 0x000eac0000300800 */
[----:B------:R-:W-:-:S02]  /*17040*/  IMAD.MOV.U32 R19, RZ, RZ, R24 ;  /* 0x000000ffff137224 */ /* 0x000fc400078e0018 */
[----:B------:R-:W-:Y:S01]  /*17050*/  IMAD.MOV.U32 R18, RZ, RZ, R25 ;  /* 0x000000ffff127224 */ /* 0x000fe200078e0019 */
[----:B------:R-:W2:Y:S01]  /*17060*/  LDL.LU R24, [R1+0x90] ;  /* 0x0000900001187983 */ /* 0x000ea20000300800 */
[----:B------:R-:W-:-:S03]  /*17070*/  IMAD.MOV.U32 R15, RZ, RZ, R26 ;  /* 0x000000ffff0f7224 */ /* 0x000fc600078e001a */
[----:B------:R-:W2:Y:S01]  /*17080*/  LDL.LU R25, [R1+0x94] ;  /* 0x0000940001197983 */ /* 0x000ea20000300800 */
[----:B------:R-:W-:-:S03]  /*17090*/  IMAD.MOV.U32 R2, RZ, RZ, R27 ;  /* 0x000000ffff027224 */ /* 0x000fc600078e001b */
[----:B------:R-:W2:Y:S04]  /*170a0*/  LDL.LU R26, [R1+0x98] ;  /* 0x00009800011a7983 */ /* 0x000ea80000300800 */
[----:B------:R-:W2:Y:S04]  /*170b0*/  LDL.LU R27, [R1+0x9c] ;  /* 0x00009c00011b7983 */ /* 0x000ea80000300800 */
[----:B------:R0:W-:Y:S04]  /*170c0*/  STL.64 [R1+0xe40], R6 ;  /* 0x000e400601007387 */ /* 0x0001e80000100a00 */
[----:B------:R1:W-:Y:S01]  /*170d0*/  STL.64 [R1+0xe38], R4 ;  /* 0x000e380401007387 */ /* 0x0003e20000100a00 */
[----:B0-----:R-:W-:-:S02]  /*170e0*/  IMAD.MOV.U32 R6, RZ, RZ, R15 ;  /* 0x000000ffff067224 */ /* 0x001fc400078e000f */
[----:B-1----:R-:W-:Y:S02]  /*170f0*/  IMAD.MOV.U32 R4, RZ, RZ, R19 ;  /* 0x000000ffff047224 */ /* 0x002fe400078e0013 */
[----:B------:R-:W-:Y:S01]  /*17100*/  IMAD.MOV.U32 R7, RZ, RZ, R2 ;  /* 0x000000ffff077224 */ /* 0x000fe200078e0002 */
[----:B------:R-:W3:Y:S01]  /*17110*/  LDL.LU R19, [R1+0xef4] ;  /* 0x000ef40001137983 */ /* 0x000ee20000300800 */
[----:B------:R-:W-:-:S03]  /*17120*/  IMAD.MOV.U32 R5, RZ, RZ, R18 ;  /* 0x000000ffff057224 */ /* 0x000fc600078e0012 */
        /* <DEDUP_REMOVED lines=8> */
[----:B------:R-:W4:Y:S01]  /*171b0*/  LDL.LU R3, [R1+0xee4] ;  /* 0x000ee40001037983 */ /* 0x000f220000300800 */
[----:B------:R-:W-:-:S03]  /*171c0*/  IMAD.MOV.U32 R5, RZ, RZ, R28 ;  /* 0x000000ffff057224 */ /* 0x000fc600078e001c */
[----:B------:R-:W4:Y:S04]  /*171d0*/  LDL.LU R28, [R1+0xee0] ;  /* 0x000ee000011c7983 */ /* 0x000f280000300800 */
[----:B------:R-:W4:Y:S04]  /*171e0*/  LDL.LU R29, [R1+0xedc] ;  /* 0x000edc00011d7983 */ /* 0x000f280000300800 */
[----:B------:R-:W4:Y:S04]  /*171f0*/  LDL.LU R8, [R1+0xed8] ;  /* 0x000ed80001087983 */ /* 0x000f280000300800 */
[----:B------:R-:W-:Y:S04]  /*17200*/  STL.64 [R1+0xe70], R6 ;  /* 0x000e700601007387 */ /* 0x000fe80000100a00 */
[----:B------:R0:W-:Y:S02]  /*17210*/  STL.64 [R1+0xe68], R4 ;  /* 0x000e680401007387 */ /* 0x0001e40000100a00 */
[----:B0-----:R-:W-:-:S02]  /*17220*/  IMAD.MOV.U32 R4, RZ, RZ, R9 ;  /* 0x000000ffff047224 */ /* 0x001fc400078e0009 */
[----:B------:R-:W-:Y:S01]  /*17230*/  IMAD.MOV.U32 R5, RZ, RZ, R10 ;  /* 0x000000ffff057224 */ /* 0x000fe200078e000a */
[----:B------:R-:W4:Y:S04]  /*17240*/  LDL.LU R9, [R1+0xed4] ;  /* 0x000ed40001097983 */ /* 0x000f280000300800 */
[----:B------:R-:W4:Y:S01]  /*17250*/  LDL.LU R10, [R1+0xed0] ;  /* 0x000ed000010a7983 */ /* 0x000f220000300800 */
[----:B------:R-:W-:-:S03]  /*17260*/  IMAD.MOV.U32 R6, RZ, RZ, R11 ;  /* 0x000000ffff067224 */ /* 0x000fc600078e000b */
[----:B------:R-:W4:Y:S01]  /*17270*/  LDL.LU R11, [R1+0xecc] ;  /* 0x000ecc00010b7983 */ /* 0x000f220000300800 */
[----:B------:R-:W-:-:S03]  /*17280*/  IMAD.MOV.U32 R7, RZ, RZ, R14 ;  /* 0x000000ffff077224 */ /* 0x000fc600078e000e */
[----:B------:R-:W4:Y:S04]  /*17290*/  LDL.LU R14, [R1+0xec8] ;  /* 0x000ec800010e7983 */ /* 0x000f280000300800 */
[----:B------:R0:W-:Y:S04]  /*172a0*/  STL.64 [R1+0xe90], R6 ;  /* 0x000e900601007387 */ /* 0x0001e80000100a00 */
[----:B------:R4:W-:Y:S01]  /*172b0*/  STL.64 [R1+0xe88], R4 ;  /* 0x000e880401007387 */ /* 0x0009e20000100a00 */
[----:B0-----:R-:W-:Y:S01]  /*172c0*/  IMAD.MOV.U32 R7, RZ, RZ, R0 ;  /* 0x000000ffff077224 */ /* 0x001fe200078e0000 */
[----:B--2---:R-:W-:Y:S01]  /*172d0*/  HMMA.16816.F32.BF16 R24, R20, R16, R24 ;  /* 0x000000101418723c */ /* 0x004fe20000041818 */
[----:B---3--:R-:W-:-:S02]  /*172e0*/  IMAD.MOV.U32 R6, RZ, RZ, R19 ;  /* 0x000000ffff067224 */ /* 0x008fc400078e0013 */
[----:B----4-:R-:W-:Y:S02]  /*172f0*/  IMAD.MOV.U32 R5, RZ, RZ, R18 ;  /* 0x000000ffff057224 */ /* 0x010fe400078e0012 */
[----:B------:R-:W-:Y:S02]  /*17300*/  IMAD.MOV.U32 R4, RZ, RZ, R15 ;  /* 0x000000ffff047224 */ /* 0x000fe400078e000f */
[----:B------:R-:W2:Y:S04]  /*17310*/  LDL.LU R15, [R1+0xec4] ;  /* 0x000ec400010f7983 */ /* 0x000ea80000300800 */
[----:B------:R-:W3:Y:S04]  /*17320*/  LDL.LU R18, [R1+0xec0] ;  /* 0x000ec00001127983 */ /* 0x000ee80000300800 */
[----:B------:R-:W3:Y:S04]  /*17330*/  LDL.LU R19, [R1+0xebc] ;  /* 0x000ebc0001137983 */ /* 0x000ee80000300800 */
[----:B------:R-:W4:Y:S04]  /*17340*/  LDL.LU R0, [R1+0xeb8] ;  /* 0x000eb80001007983 */ /* 0x000f280000300800 */
[----:B------:R-:W-:Y:S04]  /*17350*/  STL.64 [R1+0xea0], R6 ;  /* 0x000ea00601007387 */ /* 0x000fe80000100a00 */
[----:B------:R0:W-:Y:S01]  /*17360*/  STL.64 [R1+0xe98], R4 ;  /* 0x000e980401007387 */ /* 0x0001e20000100a00 */
[----:B------:R-:W-:Y:S03]  /*17370*/  HMMA.16816.F32.BF16 R20, R20, R12, R8 ;  /* 0x0000000c1414723c */ /* 0x000fe60000041808 */
[----:B------:R-:W3:Y:S04]  /*17380*/  LDL.LU.64 R10, [R1+0xeb0] ;  /* 0x000eb000010a7983 */ /* 0x000ee80000300a00 */
[----:B------:R-:W3:Y:S01]  /*17390*/  LDL.LU.64 R8, [R1+0xea8] ;  /* 0x000ea80001087983 */ /* 0x000ee20000300a00 */
[----:B0-----:R-:W-:-:S02]  /*173a0*/  IMAD.MOV.U32 R4, RZ, RZ, R29 ;  /* 0x000000ffff047224 */ /* 0x001fc400078e001d */
[----:B------:R-:W-:Y:S02]  /*173b0*/  IMAD.MOV.U32 R5, RZ, RZ, R28 ;  /* 0x000000ffff057224 */ /* 0x000fe400078e001c */
[----:B------:R-:W-:Y:S02]  /*173c0*/  IMAD.MOV.U32 R6, RZ, RZ, R3 ;  /* 0x000000ffff067224 */ /* 0x000fe400078e0003 */
[----:B------:R-:W-:Y:S01]  /*173d0*/  IMAD.MOV.U32 R7, RZ, RZ, R2 ;  /* 0x000000ffff077224 */ /* 0x000fe200078e0002 */
[----:B------:R-:W0:Y:S04]  /*173e0*/  LDC R29, c[0x0][0x3a8] ;  /* 0x0000ea00ff1d7b82 */ /* 0x000e280000000800 */
[----:B------:R-:W-:Y:S02]  /*173f0*/  STL.64 [R1+0xe20], R22 ;  /* 0x000e201601007387 */ /* 0x000fe40000100a00 */
[----:B---3--:R-:W-:-:S15]  /*17400*/  HMMA.16816.F32.BF16 R4, R8, R18, R4 ;  /* 0x000000120804723c */ /* 0x008fde0000041804 */
[----:B------:R-:W-:-:S04]  /*17410*/  NOP ;  /* 0x0000000000007918 */ /* 0x000fc80000000000 */
[----:B------:R-:W-:Y:S01]  /*17420*/  STL.64 [R1+0x40], R4 ;  /* 0x0000400401007387 */ /* 0x000fe20000100a00 */
[----:B------:R-:W-:Y:S02]  /*17430*/  IMAD.MOV.U32 R13, RZ, RZ, R7 ;  /* 0x000000ffff0d7224 */ /* 0x000fe400078e0007 */
[----:B------:R-:W-:Y:S01]  /*17440*/  IMAD.MOV.U32 R17, RZ, RZ, R6 ;  /* 0x000000ffff117224 */ /* 0x000fe200078e0006 */
[----:B------:R1:W-:Y:S01]  /*17450*/  STL.64 [R1+0x48], R6 ;  /* 0x0000480601007387 */ /* 0x0003e20000100a00 */
[----:B------:R-:W-:Y:S02]  /*17460*/  IMAD.MOV.U32 R12, RZ, RZ, R5 ;  /* 0x000000ffff0c7224 */ /* 0x000fe400078e0005 */
[----:B------:R-:W-:Y:S01]  /*17470*/  IMAD.MOV.U32 R16, RZ, RZ, R4 ;  /* 0x000000ffff107224 */ /* 0x000fe200078e0004 */
[----:B-1----:R-:W2:Y:S04]  /*17480*/  LDL.LU.64 R6, [R1+0xea0] ;  /* 0x000ea00001067983 */ /* 0x002ea80000300a00 */
[----:B------:R-:W2:Y:S04]  /*17490*/  LDL.LU.64 R4, [R1+0xe98] ;  /* 0x000e980001047983 */ /* 0x000ea80000300a00 */
[----:B------:R-:W-:Y:S04]  /*174a0*/  STL [R1+0xd5c], R16 ;  /* 0x000d5c1001007387 */ /* 0x000fe80000100800 */
[----:B------:R-:W-:Y:S04]  /*174b0*/  STL [R1+0xd58], R17 ;  /* 0x000d581101007387 */ /* 0x000fe80000100800 */
[----:B------:R-:W-:Y:S04]  /*174c0*/  STL [R1+0xd54], R12 ;  /* 0x000d540c01007387 */ /* 0x000fe80000100800 */
[----:B------:R-:W-:Y:S01]  /*174d0*/  STL [R1+0xd50], R13 ;  /* 0x000d500d01007387 */ /* 0x000fe20000100800 */
[----:B--2---:R-:W-:Y:S03]  /*174e0*/  HMMA.16816.F32.BF16 R8, R8, R14, R4 ;  /* 0x0000000e0808723c */ /* 0x004fe60000041804 */
[----:B------:R-:W2:Y:S04]  /*174f0*/  LDL.LU.64 R6, [R1+0xe90] ;  /* 0x000e900001067983 */ /* 0x000ea80000300a00 */
[----:B------:R-:W2:-:S12]  /*17500*/  LDL.LU.64 R4, [R1+0xe88] ;  /* 0x000e880001047983 */ /* 0x000e980000300a00 */
[----:B------:R-:W-:Y:S04]  /*17510*/  STL.64 [R1+0x20], R8 ;  /* 0x0000200801007387 */ /* 0x000fe80000100a00 */
[----:B------:R1:W-:Y:S04]  /*17520*/  STL.64 [R1+0x28], R10 ;  /* 0x0000280a01007387 */ /* 0x0003e80000100a00 */
[----:B-1----:R-:W2:Y:S04]  /*17530*/  LDL.LU.64 R10, [R1+0xe80] ;  /* 0x000e8000010a7983 */ /* 0x002ea80000300a00 */
[----:B------:R-:W2:Y:S04]  /*17540*/  LDL.LU.64 R8, [R1+0xe78] ;  /* 0x000e780001087983 */ /* 0x000ea80000300a00 */
[----:B------:R-:W3:Y:S01]  /*17550*/  LDL.64 R22, [R1+0x110] ;  /* 0x0001100001167983 */ /* 0x000ee20000100a00 */
[----:B--2---:R-:W-:-:S15]  /*17560*/  HMMA.16816.F32.BF16 R4, R8, R18, R4 ;  /* 0x000000120804723c */ /* 0x004fde0000041804 */
[----:B------:R-:W-:-:S04]  /*17570*/  NOP ;  /* 0x0000000000007918 */ /* 0x000fc80000000000 */
[----:B------:R-:W-:Y:S04]  /*17580*/  STL.64 [R1+0x160], R4 ;  /* 0x0001600401007387 */ /* 0x000fe80000100a00 */
[----:B------:R1:W-:Y:S04]  /*17590*/  STL.64 [R1+0x168], R6 ;  /* 0x0001680601007387 */ /* 0x0003e80000100a00 */
[----:B-1----:R-:W2:Y:S04]  /*175a0*/  LDL.LU.64 R6, [R1+0xe70] ;  /* 0x000e700001067983 */ /* 0x002ea80000300a00 */
[----:B------:R-:W2:Y:S02]  /*175b0*/  LDL.LU.64 R4, [R1+0xe68] ;  /* 0x000e680001047983 */ /* 0x000ea40000300a00 */
[----:B--2---:R-:W-:Y:S02]  /*175c0*/  HMMA.16816.F32.BF16 R8, R8, R14, R4 ;  /* 0x0000000e0808723c */ /* 0x004fe40000041804 */
[----:B------:R-:W2:Y:S04]  /*175d0*/  LDL.LU.64 R6, [R1+0xe60] ;  /* 0x000e600001067983 */ /* 0x000ea80000300a00 */
[----:B------:R-:W2:-:S13]  /*175e0*/  LDL.LU.64 R4, [R1+0xe58] ;  /* 0x000e580001047983 */ /* 0x000e9a0000300a00 */
[----:B------:R-:W-:Y:S04]  /*175f0*/  STL.64 [R1+0x140], R8 ;  /* 0x0001400801007387 */ /* 0x000fe80000100a00 */
[----:B------:R1:W-:Y:S04]  /*17600*/  STL.64 [R1+0x148], R10 ;  /* 0x0001480a01007387 */ /* 0x0003e80000100a00 */
[----:B-1----:R-:W2:Y:S04]  /*17610*/  LDL.LU.64 R10, [R1+0xe50] ;  /* 0x000e5000010a7983 */ /* 0x002ea80000300a00 */
[----:B------:R-:W2:Y:S02]  /*17620*/  LDL.LU.64 R8, [R1+0xe48] ;  /* 0x000e480001087983 */ /* 0x000ea40000300a00 */
[----:B--2---:R-:W-:-:S15]  /*17630*/  HMMA.16816.F32.BF16 R4, R8, R18, R4 ;  /* 0x000000120804723c */ /* 0x004fde0000041804 */
[----:B------:R-:W-:-:S04]  /*17640*/  NOP ;  /* 0x0000000000007918 */ /* 0x000fc80000000000 */
[----:B------:R-:W-:Y:S04]  /*17650*/  STL.64 [R1+0x180], R4 ;  /* 0x0001800401007387 */ /* 0x000fe80000100a00 */
[----:B------:R1:W-:Y:S04]  /*17660*/  STL.64 [R1+0x188], R6 ;  /* 0x0001880601007387 */ /* 0x0003e80000100a00 */
[----:B-1----:R-:W2:Y:S04]  /*17670*/  LDL.LU.64 R6, [R1+0xe40] ;  /* 0x000e400001067983 */ /* 0x002ea80000300a00 */
[----:B------:R-:W2:Y:S02]  /*17680*/  LDL.LU.64 R4, [R1+0xe38] ;  /* 0x000e380001047983 */ /* 0x000ea40000300a00 */
[----:B--2---:R-:W-:-:S15]  /*17690*/  HMMA.16816.F32.BF16 R4, R8, R14, R4 ;  /* 0x0000000e0804723c */ /* 0x004fde0000041804 */
[----:B------:R-:W-:-:S04]  /*176a0*/  NOP ;  /* 0x0000000000007918 */ /* 0x000fc80000000000 */
[----:B------:R-:W-:Y:S01]  /*176b0*/  STL.64 [R1+0x150], R4 ;  /* 0x0001500401007387 */ /* 0x000fe20000100a00 */
[----:B------:R-:W-:-:S03]  /*176c0*/  IMAD.MOV.U32 R11, RZ, RZ, R6 ;  /* 0x000000ffff0b7224 */ /* 0x000fc600078e0006 */
[----:B------:R1:W-:Y:S01]  /*176d0*/  STL.64 [R1+0x158], R6 ;  /* 0x0001580601007387 */ /* 0x0003e20000100a00 */
[----:B------:R-:W-:-:S03]  /*176e0*/  IMAD.MOV.U32 R10, RZ, RZ, R4 ;  /* 0x000000ffff0a7224 */ /* 0x000fc600078e0004 */
[----:B-1----:R-:W2:Y:S04]  /*176f0*/  LDL.LU.64 R6, [R1+0xe30] ;  /* 0x000e300001067983 */ /* 0x002ea80000300a00 */
[----:B------:R-:W2:Y:S04]  /*17700*/  LDL.LU.64 R4, [R1+0xe28] ;  /* 0x000e280001047983 */ /* 0x000ea80000300a00 */
[----:B------:R-:W4:Y:S04]  /*17710*/  LDL.LU.64 R8, [R1+0x118] ;  /* 0x0001180001087983 */ /* 0x000f280000300a00 */
[----:B------:R-:W4:Y:S04]  /*17720*/  LDL.LU R13, [R1+0xb68] ;  /* 0x000b6800010d7983 */ /* 0x000f280000300800 */
[----:B------:R-:W4:Y:S04]  /*17730*/  LDL.LU R12, [R1+0xb3c] ;  /* 0x000b3c00010c7983 */ /* 0x000f280000300800 */
[----:B------:R-:W4:Y:S04]  /*17740*/  LDL.LU R17, [R1+0xb60] ;  /* 0x000b600001117983 */ /* 0x000f280000300800 */
[----:B------:R-:W4:Y:S04]  /*17750*/  LDL.LU R16, [R1+0xb34] ;  /* 0x000b340001107983 */ /* 0x000f280000300800 */
[----:B------:R-:W4:Y:S01]  /*17760*/  LDL.LU R28, [R1+0xb58] ;  /* 0x000b5800011c7983 */ /* 0x000f220000300800 */
[----:B0-----:R-:W-:-:S03]  /*17770*/  IMAD.SHL.U32 R29, R29, 0x80, RZ ;  /* 0x000000801d1d7824 */ /* 0x001fc600078e00ff */
[----:B------:R0:W-:Y:S01]  /*17780*/  STL [R1+0xd64], R10 ;  /* 0x000d640a01007387 */ /* 0x0001e20000100800 */
[----:B------:R-:W-:-:S03]  /*17790*/  IMAD.SHL.U32 R29, R29, 0x2, RZ ;  /* 0x000000021d1d7824 */ /* 0x000fc600078e00ff */
[----:B0-----:R-:W4:Y:S04]  /*177a0*/  LDL.LU R10, [R1+0xb44] ;  /* 0x000b4400010a7983 */ /* 0x001f280000300800 */
[----:B------:R0:W-:Y:S04]  /*177b0*/  STL [R1+0xd60], R11 ;  /* 0x000d600b01007387 */ /* 0x0001e80000100800 */
[----:B0-----:R-:W4:Y:S01]  /*177c0*/  LDL.LU R11, [R1+0xb70] ;  /* 0x000b7000010b7983 */ /* 0x001f220000300800 */
[-C--:B---3--:R-:W-:Y:S01]  /*177d0*/  IADD3 R3, P1, PT, R22, R29.reuse, RZ ;  /* 0x0000001d16037210 */ /* 0x088fe20007f3e0ff */
[----:B--2---:R-:W-:Y:S02]  /*177e0*/  HMMA.16816.F32.BF16 R24, R4, R18, R24 ;  /* 0x000000120418723c */ /* 0x004fe40000041818 */
[----:B------:R-:W2:Y:S04]  /*177f0*/  LDL.LU R18, [R1+0xb78] ;  /* 0x000b780001127983 */ /* 0x000ea80000300800 */
[----:B------:R-:W3:Y:S01]  /*17800*/  LDL.LU R19, [R1+0xb4c] ;  /* 0x000b4c0001137983 */ /* 0x000ee20000300800 */
[----:B----4-:R-:W-:-:S12]  /*17810*/  IADD3 R2, P0, PT, R8, R29, RZ ;  /* 0x0000001d08027210 */ /* 0x010fd80007f1e0ff */
[----:B------:R0:W-:Y:S04]  /*17820*/  STL [R1+0xd74], R24 ;  /* 0x000d741801007387 */ /* 0x0001e80000100800 */
[----:B0-----:R-:W4:Y:S04]  /*17830*/  LDL.LU R24, [R1+0xb54] ;  /* 0x000b540001187983 */ /* 0x001f280000300800 */
[----:B------:R0:W-:Y:S04]  /*17840*/  STL [R1+0xd70], R25 ;  /* 0x000d701901007387 */ /* 0x0001e80000100800 */
[----:B0-----:R-:W2:Y:S04]  /*17850*/  LDL.LU R25, [R1+0xb5c] ;  /* 0x000b5c0001197983 */ /* 0x001ea80000300800 */
[----:B------:R0:W-:Y:S04]  /*17860*/  STL [R1+0xd6c], R26 ;  /* 0x000d6c1a01007387 */ /* 0x0001e80000100800 */
[----:B0-----:R-:W2:Y:S04]  /*17870*/  LDL.LU R26, [R1+0xb64] ;  /* 0x000b6400011a7983 */ /* 0x001ea80000300800 */
[----:B------:R0:W-:Y:S04]  /*17880*/  STL [R1+0xd68], R27 ;  /* 0x000d681b01007387 */ /* 0x0001e80000100800 */
[----:B0-----:R-:W2:Y:S04]  /*17890*/  LDL.LU R27, [R1+0xb6c] ;  /* 0x000b6c00011b7983 */ /* 0x001ea80000300800 */
[----:B------:R0:W-:Y:S04]  /*178a0*/  STL [R1+0xd78], R2 ;  /* 0x000d780201007387 */ /* 0x0001e80000100800 */
[----:B0-----:R-:W2:Y:S04]  /*178b0*/  LDL.LU R2, [R1+0xb74] ;  /* 0x000b740001027983 */ /* 0x001ea80000300800 */
[----:B------:R-:W2:Y:S04]  /*178c0*/  LDL.LU.64 R22, [R1+0xe20] ;  /* 0x000e200001167983 */ /* 0x000ea80000300a00 */
[----:B------:R-:W2:Y:S01]  /*178d0*/  LDL.LU R29, [R1+0x42c] ;  /* 0x00042c00011d7983 */ /* 0x000ea20000300800 */
[----:B------:R-:W-:-:S03]  /*178e0*/  IMAD.X R8, R9, 0x1, R0, P0 ;  /* 0x0000000109087824 */ /* 0x000fc600000e0600 */
[----:B------:R0:W-:Y:S04]  /*178f0*/  STL [R1+0xd7c], R3 ;  /* 0x000d7c0301007387 */ /* 0x0001e80000100800 */
[----:B0-----:R-:W3:Y:S04]  /*17900*/  LDL.LU R3, [R1+0xb7c] ;  /* 0x000b7c0001037983 */ /* 0x001ee80000300800 */
[----:B------:R0:W-:Y:S04]  /*17910*/  STL [R1+0xd80], R8 ;  /* 0x000d800801007387 */ /* 0x0001e80000100800 */
[----:B0-----:R-:W3:Y:S01]  /*17920*/  LDL.LU.64 R8, [R1+0x110] ;  /* 0x0001100001087983 */ /* 0x001ee20000300a00 */
[----:B--2---:R-:W-:-:S05]  /*17930*/  VIADD R29, R29, 0x1 ;  /* 0x000000011d1d7836 */ /* 0x004fca0000000000 */
[----:B------:R0:W-:Y:S01]  /*17940*/  STL [R1+0x42c], R29 ;  /* 0x00042c1d01007387 */ /* 0x0001e20000100800 */
[----:B------:R-:W-:Y:S02]  /*17950*/  ISETP.NE.U32.AND P0, PT, R29, UR7, PT ;  /* 0x000000071d007c0c */ /* 0x000fe4000bf05070 */
[----:B0-----:R-:W0:Y:S01]  /*17960*/  LDC R29, c[0x0][0x3a8] ;  /* 0x0000ea00ff1d7b82 */ /* 0x001e220000000800 */
[----:B------:R-:W-:Y:S01]  /*17970*/  HMMA.16816.F32.BF16 R4, R4, R14, R20 ;  /* 0x0000000e0404723c */ /* 0x000fe20000041814 */
[----:B---3--:R-:W-:-:S05]  /*17980*/  IMAD.X R9, R9, 0x1, R0, P1 ;  /* 0x0000000109097824 */ /* 0x008fca00008e0600 */
[----:B------:R-:W-:Y:S01]  /*17990*/  STL [R1+0xd84], R9 ;  /* 0x000d840901007387 */ /* 0x000fe20000100800 */
[----:B0-----:R-:W-:-:S12]  /*179a0*/  IMAD.SHL.U32 R29, R29, 0x80, RZ ;  /* 0x000000801d1d7824 */ /* 0x001fd800078e00ff */
[----:B------:R0:W-:Y:S01]  /*179b0*/  STL.64 [R1+0x170], R4 ;  /* 0x0001700401007387 */ /* 0x0001e20000100a00 */
[----:B------:R-:W-:-:S03]  /*179c0*/  IMAD.SHL.U32 R29, R29, 0x2, RZ ;  /* 0x000000021d1d7824 */ /* 0x000fc600078e00ff */
[----:B------:R-:W-:Y:S02]  /*179d0*/  STL.64 [R1+0x178], R6 ;  /* 0x0001780601007387 */ /* 0x000fe40000100a00 */
[-C--:B------:R-:W-:Y:S02]  /*179e0*/  IADD3 R3, P5, PT, R3, R29.reuse, RZ ;  /* 0x0000001d03037210 */ /* 0x080fe40007fbe0ff */
[-C--:B------:R-:W-:Y:S01]  /*179f0*/  IADD3 R2, P6, PT, R2, R29.reuse, RZ ;  /* 0x0000001d02027210 */ /* 0x080fe20007fde0ff */
[----:B0-----:R-:W-:Y:S01]  /*17a00*/  IMAD.MOV.U32 R4, RZ, RZ, R7 ;  /* 0x000000ffff047224 */ /* 0x001fe200078e0007 */
[-C--:B------:R-:W-:Y:S02]  /*17a10*/  IADD3 R27, P1, PT, R27, R29.reuse, RZ ;  /* 0x0000001d1b1b7210 */ /* 0x080fe40007f3e0ff */
[-C--:B------:R-:W-:Y:S02]  /*17a20*/  IADD3 R26, P2, PT, R26, R29.reuse, RZ ;  /* 0x0000001d1a1a7210 */ /* 0x080fe40007f5e0ff */
[----:B------:R-:W-:-:S02]  /*17a30*/  IADD3 R25, P3, PT, R25, R29, RZ ;  /* 0x0000001d19197210 */ /* 0x000fc40007f7e0ff */
[----:B----4-:R-:W-:Y:S01]  /*17a40*/  IADD3 R24, P4, PT, R24, R29, RZ ;  /* 0x0000001d18187210 */ /* 0x010fe20007f9e0ff */
[----:B------:R-:W-:Y:S04]  /*17a50*/  STL [R1+0xd88], R4 ;  /* 0x000d880401007387 */ /* 0x000fe80000100800 */
[----:B------:R-:W-:Y:S04]  /*17a60*/  STL [R1+0xb7c], R3 ;  /* 0x000b7c0301007387 */ /* 0x000fe80000100800 */
[----:B------:R-:W-:Y:S01]  /*17a70*/  STL [R1+0xb74], R2 ;  /* 0x000b740201007387 */ /* 0x000fe20000100800 */
[----:B------:R-:W-:-:S03]  /*17a80*/  IMAD.X R18, R18, 0x1, R0, P5 ;  /* 0x0000000112127824 */ /* 0x000fc600028e0600 */
[----:B------:R-:W-:Y:S01]  /*17a90*/  STL [R1+0xb6c], R27 ;  /* 0x000b6c1b01007387 */ /* 0x000fe20000100800 */
[----:B------:R-:W-:-:S03]  /*17aa0*/  IADD3 R19, P5, PT, R19, R29, RZ ;  /* 0x0000001d13137210 */ /* 0x000fc60007fbe0ff */
        /* <DEDUP_REMOVED lines=8> */
[----:B------:R-:W-:Y:S04]  /*17b30*/  STL [R1+0xb4c], R19 ;  /* 0x000b4c1301007387 */ /* 0x000fe80000100800 */
[----:B------:R-:W-:Y:S01]  /*17b40*/  STL [R1+0xb70], R11 ;  /* 0x000b700b01007387 */ /* 0x000fe20000100800 */
[----:B------:R-:W-:-:S03]  /*17b50*/  IMAD.X R17, R17, 0x1, R0, P2 ;  /* 0x0000000111117824 */ /* 0x000fc600010e0600 */
[----:B------:R-:W-:Y:S01]  /*17b60*/  STL [R1+0xb44], R10 ;  /* 0x000b440a01007387 */ /* 0x000fe20000100800 */
[----:B------:R-:W-:-:S03]  /*17b70*/  IADD3 R16, P2, PT, R16, R29, RZ ;  /* 0x0000001d10107210 */ /* 0x000fc60007f5e0ff */
[----:B------:R-:W-:Y:S04]  /*17b80*/  STL [R1+0xb68], R13 ;  /* 0x000b680d01007387 */ /* 0x000fe80000100800 */
[----:B------:R-:W-:Y:S04]  /*17b90*/  STL [R1+0xb3c], R12 ;  /* 0x000b3c0c01007387 */ /* 0x000fe80000100800 */
[----:B------:R0:W-:Y:S01]  /*17ba0*/  STL [R1+0xe1c], R0 ;  /* 0x000e1c0001007387 */ /* 0x0001e20000100800 */
[----:B------:R-:W-:-:S03]  /*17bb0*/  IMAD.X R28, R28, 0x1, R0, P3 ;  /* 0x000000011c1c7824 */ /* 0x000fc600018e0600 */
[----:B------:R-:W-:Y:S04]  /*17bc0*/  STL [R1+0xb60], R17 ;  /* 0x000b601101007387 */ /* 0x000fe80000100800 */
[----:B0-----:R-:W2:Y:S04]  /*17bd0*/  LDL.LU R0, [R1+0xb2c] ;  /* 0x000b2c0001007983 */ /* 0x001ea80000300800 */
[----:B------:R-:W-:Y:S04]  /*17be0*/  STL [R1+0xb34], R16 ;  /* 0x000b341001007387 */ /* 0x000fe80000100800 */
[----:B------:R-:W3:Y:S04]  /*17bf0*/  LDL.LU R4, [R1+0xb1c] ;  /* 0x000b1c0001047983 */ /* 0x000ee80000300800 */
[----:B------:R-:W-:Y:S04]  /*17c00*/  STL [R1+0xb58], R28 ;  /* 0x000b581c01007387 */ /* 0x000fe80000100800 */
[----:B---3--:R0:W-:Y:S04]  /*17c10*/  STL [R1+0xe18], R4 ;  /* 0x000e180401007387 */ /* 0x0081e80000100800 */
[----:B0-----:R-:W3:Y:S04]  /*17c20*/  LDL.LU R4, [R1+0xb24] ;  /* 0x000b240001047983 */ /* 0x001ee80000300800 */
[----:B------:R-:W4:Y:S04]  /*17c30*/  LDL.LU R5, [R1+0xb40] ;  /* 0x000b400001057983 */ /* 0x000f280000300800 */
[----:B------:R-:W3:Y:S04]  /*17c40*/  LDL.LU R6, [R1+0xb14] ;  /* 0x000b140001067983 */ /* 0x000ee80000300800 */
        /* <DEDUP_REMOVED lines=19> */
[----:B------:R-:W3:Y:S01]  /*17d80*/  LDL.LU R13, [R1+0xac4] ;  /* 0x000ac400010d7983 */ /* 0x000ee20000300800 */
[----:B--2---:R-:W-:-:S03]  /*17d90*/  IADD3 R0, P3, PT, R0, R29, RZ ;  /* 0x0000001d00007210 */ /* 0x004fc60007f7e0ff */
[----:B------:R-:W2:Y:S04]  /*17da0*/  LDL.LU R12, [R1+0xae8] ;  /* 0x000ae800010c7983 */ /* 0x000ea80000300800 */
[----:B------:R-:W2:Y:S04]  /*17db0*/  LDL.LU R17, [R1+0xabc] ;  /* 0x000abc0001117983 */ /* 0x000ea80000300800 */
[----:B------:R-:W2:Y:S04]  /*17dc0*/  LDL.LU R16, [R1+0xae0] ;  /* 0x000ae00001107983 */ /* 0x000ea80000300800 */
[----:B------:R-:W2:Y:S04]  /*17dd0*/  LDL.LU R28, [R1+0xab4] ;  /* 0x000ab400011c7983 */ /* 0x000ea80000300800 */
[----:B------:R0:W-:Y:S04]  /*17de0*/  STL [R1+0xb2c], R0 ;  /* 0x000b2c0001007387 */ /* 0x0001e80000100800 */
[----:B0-----:R-:W2:Y:S04]  /*17df0*/  LDL.LU R0, [R1+0xe1c] ;  /* 0x000e1c0001007983 */ /* 0x001ea80000300800 */
[----:B------:R-:W2:Y:S02]  /*17e00*/  LDL.LU R29, [R1+0xb50] ;  /* 0x000b5000011d7983 */ /* 0x000ea40000300800 */
[----:B--2---:R-:W-:-:S05]  /*17e10*/  IMAD.X R29, R29, 0x1, R0, P4 ;  /* 0x000000011d1d7824 */ /* 0x004fca00020e0600 */
[----:B------:R0:W-:Y:S02]  /*17e20*/  STL [R1+0xb50], R29 ;  /* 0x000b501d01007387 */ /* 0x0001e40000100800 */
[----:B0-----:R-:W0:Y:S02]  /*17e30*/  LDC R29, c[0x0][0x3a8] ;  /* 0x0000ea00ff1d7b82 */ /* 0x001e240000000800 */
[----:B0-----:R-:W-:-:S04]  /*17e40*/  IMAD.SHL.U32 R29, R29, 0x80, RZ ;  /* 0x000000801d1d7824 */ /* 0x001fc800078e00ff */
[----:B------:R-:W-:-:S05]  /*17e50*/  IMAD.SHL.U32 R29, R29, 0x2, RZ ;  /* 0x000000021d1d7824 */ /* 0x000fca00078e00ff */
[----:B---3--:R-:W-:-:S05]  /*17e60*/  IADD3 R4, P4, PT, R4, R29, RZ ;  /* 0x0000001d04047210 */ /* 0x008fca0007f9e0ff */
[----:B------:R0:W-:Y:S04]  /*17e70*/  STL [R1+0xb24], R4 ;  /* 0x000b240401007387 */ /* 0x0001e80000100800 */
[----:B0-----:R-:W2:Y:S04]  /*17e80*/  LDL.LU R4, [R1+0xe18] ;  /* 0x000e180001047983 */ /* 0x001ea80000300800 */
[----:B------:R-:W3:Y:S01]  /*17e90*/  LDL.LU R29, [R1+0xb48] ;  /* 0x000b4800011d7983 */ /* 0x000ee20000300800 */
[--C-:B----4-:R-:W-:Y:S02]  /*17ea0*/  IMAD.X R5, R5, 0x1, R0.reuse, P6 ;  /* 0x0000000105057824 */ /* 0x110fe400030e0600 */
[----:B------:R-:W-:-:S02]  /*17eb0*/  IMAD.X R7, R7, 0x1, R0, P1 ;  /* 0x0000000107077824 */ /* 0x000fc400008e0600 */
[--C-:B------:R-:W-:Y:S02]  /*17ec0*/  IMAD.X R15, R15, 0x1, R0.reuse, P2 ;  /* 0x000000010f0f7824 */ /* 0x100fe400010e0600 */
[--C-:B------:R-:W-:Y:S02]  /*17ed0*/  IMAD.X R21, R21, 0x1, R0.reuse, P3 ;  /* 0x0000000115157824 */ /* 0x100fe400018e0600 */
[--C-:B------:R-:W-:Y:S02]  /*17ee0*/  IMAD.X R23, R23, 0x1, R0.reuse, P4 ;  /* 0x0000000117177824 */ /* 0x100fe400020e0600 */
[----:B---3--:R-:W-:-:S05]  /*17ef0*/  IMAD.X R29, R29, 0x1, R0, P5 ;  /* 0x000000011d1d7824 */ /* 0x008fca00028e0600 */
[----:B------:R0:W-:Y:S02]  /*17f00*/  STL [R1+0xb48], R29 ;  /* 0x000b481d01007387 */ /* 0x0001e40000100800 */
[----:B0-----:R-:W0:Y:S02]  /*17f10*/  LDC R29, c[0x0][0x3a8] ;  /* 0x0000ea00ff1d7b82 */ /* 0x001e240000000800 */
[----:B0-----:R-:W-:-:S04]  /*17f20*/  IMAD.SHL.U32 R29, R29, 0x80, RZ ;  /* 0x000000801d1d7824 */ /* 0x001fc800078e00ff */
[----:B------:R-:W-:-:S05]  /*17f30*/  IMAD.SHL.U32 R29, R29, 0x2, RZ ;  /* 0x000000021d1d7824 */ /* 0x000fca00078e00ff */
[-C--:B--2---:R-:W-:Y:S02]  /*17f40*/  IADD3 R4, P5, PT, R4, R29.reuse, RZ ;  /* 0x0000001d04047210 */ /* 0x084fe40007fbe0ff */
[-C--:B------:R-:W-:Y:S02]  /*17f50*/  IADD3 R6, P6, PT, R6, R29.reuse, RZ ;  /* 0x0000001d06067210 */ /* 0x080fe40007fde0ff */
[-C--:B------:R-:W-:Y:S02]  /*17f60*/  IADD3 R14, P1, PT, R14, R29.reuse, RZ ;  /* 0x0000001d0e0e7210 */ /* 0x080fe40007f3e0ff */
[-C--:B------:R-:W-:Y:S01]  /*17f70*/  IADD3 R20, P2, PT, R20, R29.reuse, RZ ;  /* 0x0000001d14147210 */ /* 0x080fe20007f5e0ff */
[----:B------:R0:W-:Y:S04]  /*17f80*/  STL [R1+0xb1c], R4 ;  /* 0x000b1c0401007387 */ /* 0x0001e80000100800 */
[----:B------:R-:W-:Y:S04]  /*17f90*/  STL [R1+0xb40], R5 ;  /* 0x000b400501007387 */ /* 0x000fe80000100800 */
[----:B------:R-:W-:Y:S04]  /*17fa0*/  STL [R1+0xb14], R6 ;  /* 0x000b140601007387 */ /* 0x000fe80000100800 */
[----:B------:R-:W-:Y:S01]  /*17fb0*/  STL [R1+0xb38], R7 ;  /* 0x000b380701007387 */ /* 0x000fe20000100800 */
[----:B------:R-:W-:-:S03]  /*17fc0*/  IADD3 R22, P3, PT, R22, R29, RZ ;  /* 0x0000001d16167210 */ /* 0x000fc60007f7e0ff */
[----:B------:R-:W-:Y:S04]  /*17fd0*/  STL [R1+0xb0c], R14 ;  /* 0x000b0c0e01007387 */ /* 0x000fe80000100800 */
        /* <DEDUP_REMOVED lines=28> */
[----:B------:R-:W-:Y:S04]  /*181a0*/  STL [R1+0xaf8], R19 ;  /* 0x000af81301007387 */ /* 0x000fe80000100800 */
[----:B------:R-:W-:Y:S01]  /*181b0*/  STL [R1+0xacc], R11 ;  /* 0x000acc0b01007387 */ /* 0x000fe20000100800 */
[----:B------:R-:W-:-:S03]  /*181c0*/  IADD3 R17, P5, PT, R17, R29, RZ ;  /* 0x0000001d11117210 */ /* 0x000fc60007fbe0ff */
[----:B------:R-:W-:Y:S01]  /*181d0*/  STL [R1+0xaf0], R10 ;  /* 0x000af00a01007387 */ /* 0x000fe20000100800 */
[----:B------:R-:W-:-:S03]  /*181e0*/  IMAD.X R16, R16, 0x1, R0, P6 ;  /* 0x0000000110107824 */ /* 0x000fc600030e0600 */
[----:B------:R-:W-:Y:S01]  /*181f0*/  STL [R1+0xac4], R13 ;  /* 0x000ac40d01007387 */ /* 0x000fe20000100800 */
[----:B------:R-:W-:-:S03]  /*18200*/  IADD3 R28, P6, PT, R28, R29, RZ ;  /* 0x0000001d1c1c7210 */ /* 0x000fc60007fde0ff */
[----:B------:R-:W-:Y:S04]  /*18210*/  STL [R1+0xae8], R12 ;  /* 0x000ae80c01007387 */ /* 0x000fe80000100800 */
[----:B------:R-:W2:Y:S04]  /*18220*/  LDL.LU R29, [R1+0xad8] ;  /* 0x000ad800011d7983 */ /* 0x000ea80000300800 */
[----:B------:R-:W-:Y:S04]  /*18230*/  STL [R1+0xabc], R17 ;  /* 0x000abc1101007387 */ /* 0x000fe80000100800 */
[----:B0-----:R-:W3:Y:S04]  /*18240*/  LDL.LU R4, [R1+0xac8] ;  /* 0x000ac80001047983 */ /* 0x001ee80000300800 */
[----:B------:R-:W-:Y:S04]  /*18250*/  STL [R1+0xae0], R16 ;  /* 0x000ae01001007387 */ /* 0x000fe80000100800 */
[----:B---3--:R0:W-:Y:S04]  /*18260*/  STL [R1+0xe10], R4 ;  /* 0x000e100401007387 */ /* 0x0081e80000100800 */
[----:B------:R-:W-:Y:S04]  /*18270*/  STL [R1+0xab4], R28 ;  /* 0x000ab41c01007387 */ /* 0x000fe80000100800 */
[----:B0-----:R-:W3:Y:S01]  /*18280*/  LDL.LU R4, [R1+0xaa4] ;  /* 0x000aa40001047983 */ /* 0x001ee20000300800 */
[----:B--2---:R-:W-:-:S03]  /*18290*/  IMAD.X R29, R29, 0x1, R0, P1 ;  /* 0x000000011d1d7824 */ /* 0x004fc600008e0600 */
[----:B---3--:R0:W-:Y:S04]  /*182a0*/  STL [R1+0xe14], R4 ;  /* 0x000e140401007387 */ /* 0x0081e80000100800 */
[----:B0-----:R-:W2:Y:S04]  /*182b0*/  LDL.LU R4, [R1+0xaac] ;  /* 0x000aac0001047983 */ /* 0x001ea80000300800 */
[----:B------:R-:W3:Y:S04]  /*182c0*/  LDL.LU R5, [R1+0xa9c] ;  /* 0x000a9c0001057983 */ /* 0x000ee80000300800 */
        /* <DEDUP_REMOVED lines=25> */
[----:B------:R0:W-:Y:S02]  /*18460*/  STL [R1+0xad8], R29 ;  /* 0x000ad81d01007387 */ /* 0x0001e40000100800 */
[----:B0-----:R-:W0:Y:S02]  /*18470*/  LDC R29, c[0x0][0x3a8] ;  /* 0x0000ea00ff1d7b82 */ /* 0x001e240000000800 */
[----:B0-----:R-:W-:-:S04]  /*18480*/  IMAD.SHL.U32 R29, R29, 0x80, RZ ;  /* 0x000000801d1d7824 */ /* 0x001fc800078e00ff */
[----:B------:R-:W-:-:S05]  /*18490*/  IMAD.SHL.U32 R29, R29, 0x2, RZ ;  /* 0x000000021d1d7824 */ /* 0x000fca00078e00ff */
[----:B--2---:R-:W-:-:S05]  /*184a0*/  IADD3 R4, P1, PT, R4, R29, RZ ;  /* 0x0000001d04047210 */ /* 0x004fca0007f3e0ff */
        /* <DEDUP_REMOVED lines=8> */
[----:B------:R-:W-:-:S05]  /*18530*/  IADD3 R4, P2, PT, R4, R29, RZ ;  /* 0x0000001d04047210 */ /* 0x000fca0007f5e0ff */
[----:B------:R0:W-:Y:S04]  /*18540*/  STL [R1+0xaa4], R4 ;  /* 0x000aa40401007387 */ /* 0x0001e80000100800 */
[----:B0-----:R-:W2:Y:S01]  /*18550*/  LDL.LU R4, [R1+0xe10] ;  /* 0x000e100001047983 */ /* 0x001ea20000300800 */
[--C-:B----4-:R-:W-:Y:S01]  /*18560*/  IMAD.X R6, R6, 0x1, R0.reuse, P4 ;  /* 0x0000000106067824 */ /* 0x110fe200020e0600 */
[-C--:B---3--:R-:W-:Y:S01]  /*18570*/  IADD3 R7, P4, PT, R7, R29.reuse, RZ ;  /* 0x0000001d07077210 */ /* 0x088fe20007f9e0ff */
[--C-:B------:R-:W-:Y:S01]  /*18580*/  IMAD.X R14, R14, 0x1, R0.reuse, P5 ;  /* 0x000000010e0e7824 */ /* 0x100fe200028e0600 */
[-C--:B------:R-:W-:Y:S01]  /*18590*/  IADD3 R15, P5, PT, R15, R29.reuse, RZ ;  /* 0x0000001d0f0f7210 */ /* 0x080fe20007fbe0ff */
        /* <DEDUP_REMOVED lines=15> */
[----:B------:R-:W-:Y:S01]  /*18690*/  IADD3 R12, P2, PT, R12, R29, RZ ;  /* 0x0000001d0c0c7210 */ /* 0x000fe20007f5e0ff */
[----:B------:R-:W-:-:S02]  /*186a0*/  IMAD.X R28, R28, 0x1, R0, P4 ;  /* 0x000000011c1c7824 */ /* 0x000fc400020e0600 */
[----:B--2---:R-:W-:Y:S01]  /*186b0*/  IMAD.X R4, R4, 0x1, R0, P3 ;  /* 0x0000000104047824 */ /* 0x004fe200018e0600 */
[----:B------:R-:W-:-:S04]  /*186c0*/  IADD3 R5, P3, PT, R5, R29, RZ ;  /* 0x0000001d05057210 */ /* 0x000fc80007f7e0ff */
        /* <DEDUP_REMOVED lines=8> */
[----:B------:R-:W-:-:S03]  /*18750*/  IMAD.X R3, R3, 0x1, R0, P3 ;  /* 0x0000000103037824 */ /* 0x000fc600018e0600 */
[----:B------:R-:W-:Y:S01]  /*18760*/  STL [R1+0xaa8], R22 ;  /* 0x000aa81601007387 */ /* 0x000fe20000100800 */
[----:B------:R-:W-:-:S03]  /*18770*/  IADD3 R2, P3, PT, R2, R29, RZ ;  /* 0x0000001d02027210 */ /* 0x000fc60007f7e0ff */
        /* <DEDUP_REMOVED lines=17> */
[----:B------:R0:W-:Y:S04]  /*18890*/  STL [R1+0xe0c], R0 ;  /* 0x000e0c0001007387 */ /* 0x0001e80000100800 */
        /* <DEDUP_REMOVED lines=1404> */
[--C-:B------:R-:W-:Y:S01]  /*1e060*/  IMAD.X R18, R18, 0x1, R0.reuse, P1 ;  /* 0x0000000112127824 */ /* 0x100fe200008e0600 */
[----:B------:R-:W-:Y:S01]  /*1e070*/  IADD3 R19, P1, PT, R19, UR10, RZ ;  /* 0x0000000a13137c10 */ /* 0x000fe2000ff3e0ff */
[--C-:B------:R-:W-:Y:S01]  /*1e080*/  IMAD.X R11, R11, 0x1, R0.reuse, P2 ;  /* 0x000000010b0b7824 */ /* 0x100fe200010e0600 */
[----:B------:R-:W-:Y:S01]  /*1e090*/  IADD3 R10, P2, PT, R10, UR10, RZ ;  /* 0x0000000a0a0a7c10 */ /* 0x000fe2000ff5e0ff */
[--C-:B------:R-:W-:Y:S01]  /*1e0a0*/  IMAD.X R13, R13, 0x1, R0.reuse, P3 ;  /* 0x000000010d0d7824 */ /* 0x100fe200018e0600 */
[----:B------:R-:W-:Y:S01]  /*1e0b0*/  IADD3 R12, P3, PT, R12, UR10, RZ ;  /* 0x0000000a0c0c7c10 */ /* 0x000fe2000ff7e0ff */
        /* <DEDUP_REMOVED lines=28> */
[----:B------:R-:W-:-:S03]  /*1e280*/  IADD3 R16, P4, PT, R16, UR10, RZ ;  /* 0x0000000a10107c10 */ /* 0x000fc6000ff9e0ff */
        /* <DEDUP_REMOVED lines=33> */
[----:B--2---:R-:W-:-:S03]  /*1e4a0*/  IADD3 R0, P5, PT, R0, UR10, RZ ;  /* 0x0000000a00007c10 */ /* 0x004fc6000ffbe0ff */
[----:B------:R-:W2:Y:S04]  /*1e4b0*/  LDL.LU R12, [R1+0xcb0] ;  /* 0x000cb000010c7983 */ /* 0x000ea80000300800 */
[----:B------:R-:W2:Y:S04]  /*1e4c0*/  LDL.LU R17, [R1+0xc7c] ;  /* 0x000c7c0001117983 */ /* 0x000ea80000300800 */
[----:B------:R-:W2:Y:S04]  /*1e4d0*/  LDL.LU R16, [R1+0xcb8] ;  /* 0x000cb80001107983 */ /* 0x000ea80000300800 */
[----:B------:R-:W2:Y:S04]  /*1e4e0*/  LDL.LU R28, [R1+0xc84] ;  /* 0x000c8400011c7983 */ /* 0x000ea80000300800 */
[----:B------:R0:W-:Y:S04]  /*1e4f0*/  STL [R1+0xc50], R0 ;  /* 0x000c500001007387 */ /* 0x0001e80000100800 */
[----:B0-----:R-:W3:Y:S02]  /*1e500*/  LDL.LU R0, [R1+0xd9c] ;  /* 0x000d9c0001007983 */ /* 0x001ee40000300800 */
[----:B---3--:R-:W-:-:S05]  /*1e510*/  IMAD.X R29, R29, 0x1, R0, P6 ;  /* 0x000000011d1d7824 */ /* 0x008fca00030e0600 */
[----:B------:R0:W-:Y:S04]  /*1e520*/  STL [R1+0xc34], R29 ;  /* 0x000c341d01007387 */ /* 0x0001e80000100800 */
[----:B0-----:R-:W3:Y:S01]  /*1e530*/  LDL.LU R29, [R1+0xd98] ;  /* 0x000d9800011d7983 */ /* 0x001ee20000300800 */
[----:B----4-:R-:W-:Y:S02]  /*1e540*/  IADD3.X R4, PT, PT, R4, UR4, RZ, P1, !PT ;  /* 0x0000000404047c10 */ /* 0x010fe40008ffe4ff */
[----:B------:R-:W-:Y:S02]  /*1e550*/  IADD3 R5, P1, PT, R5, UR10, RZ ;  /* 0x0000000a05057c10 */ /* 0x000fe4000ff3e0ff */
[----:B------:R-:W-:Y:S01]  /*1e560*/  IADD3.X R6, PT, PT, R6, UR4, RZ, P2, !PT ;  /* 0x0000000406067c10 */ /* 0x000fe200097fe4ff */
[----:B------:R0:W-:Y:S01]  /*1e570*/  STL [R1+0xd8c], R0 ;  /* 0x000d8c0001007387 */ /* 0x0001e20000100800 */
[----:B------:R-:W-:-:S02]  /*1e580*/  IADD3 R7, P2, PT, R7, UR10, RZ ;  /* 0x0000000a07077c10 */ /* 0x000fc4000ff5e0ff */
[----:B------:R-:W-:Y:S02]  /*1e590*/  IADD3.X R14, PT, PT, R14, UR4, RZ, P3, !PT ;  /* 0x000000040e0e7c10 */ /* 0x000fe40009ffe4ff */
[----:B------:R-:W-:Y:S02]  /*1e5a0*/  IADD3 R15, P3, PT, R15, UR10, RZ ;  /* 0x0000000a0f0f7c10 */ /* 0x000fe4000ff7e0ff */
[----:B------:R-:W-:Y:S02]  /*1e5b0*/  IADD3.X R20, PT, PT, R20, UR4, RZ, P4, !PT ;  /* 0x0000000414147c10 */ /* 0x000fe4000a7fe4ff */
[----:B------:R-:W-:Y:S02]  /*1e5c0*/  IADD3 R21, P4, PT, R21, UR10, RZ ;  /* 0x0000000a15157c10 */ /* 0x000fe4000ff9e0ff */
[----:B------:R-:W-:Y:S02]  /*1e5d0*/  IADD3.X R22, PT, PT, R22, UR4, RZ, P5, !PT ;  /* 0x0000000416167c10 */ /* 0x000fe4000affe4ff */
        /* <DEDUP_REMOVED lines=11> */
[----:B---3--:R-:W-:-:S05]  /*1e690*/  IADD3 R29, P6, PT, R29, UR10, RZ ;  /* 0x0000000a1d1d7c10 */ /* 0x008fca000ffde0ff */
[----:B------:R-:W-:Y:S04]  /*1e6a0*/  STL [R1+0xc4c], R29 ;  /* 0x000c4c1d01007387 */ /* 0x000fe80000100800 */
[----:B------:R-:W-:Y:S04]  /*1e6b0*/  STL [R1+0xc20], R4 ;  /* 0x000c200401007387 */ /* 0x000fe80000100800 */
[----:B------:R-:W-:Y:S04]  /*1e6c0*/  STL [R1+0xc60], R5 ;  /* 0x000c600501007387 */ /* 0x000fe80000100800 */
[----:B------:R-:W-:Y:S04]  /*1e6d0*/  STL [R1+0x444], R6 ;  /* 0x0004440601007387 */ /* 0x000fe80000100800 */
[----:B------:R-:W-:Y:S04]  /*1e6e0*/  STL [R1+0xc5c], R7 ;  /* 0x000c5c0701007387 */ /* 0x000fe80000100800 */
[----:B------:R-:W-:Y:S04]  /*1e6f0*/  STL [R1+0x43c], R14 ;  /* 0x00043c0e01007387 */ /* 0x000fe80000100800 */
[----:B------:R-:W-:Y:S01]  /*1e700*/  STL [R1+0xc70], R15 ;  /* 0x000c700f01007387 */ /* 0x000fe20000100800 */
[----:B------:R-:W-:-:S03]  /*1e710*/  IADD3.X R9, PT, PT, R9, UR4, RZ, P6, !PT ;  /* 0x0000000409097c10 */ /* 0x000fc6000b7fe4ff */
[----:B------:R-:W-:Y:S01]  /*1e720*/  STL [R1+0x434], R20 ;  /* 0x0004341401007387 */ /* 0x000fe20000100800 */
[----:B------:R-:W-:-:S03]  /*1e730*/  IADD3 R8, P6, PT, R8, UR10, RZ ;  /* 0x0000000a08087c10 */ /* 0x000fc6000ffde0ff */
        /* <DEDUP_REMOVED lines=13> */
[----:B--2---:R-:W-:-:S03]  /*1e810*/  IADD3 R12, P6, PT, R12, UR10, RZ ;  /* 0x0000000a0c0c7c10 */ /* 0x004fc6000ffde0ff */
[----:B------:R-:W-:Y:S04]  /*1e820*/  STL [R1+0xca0], R19 ;  /* 0x000ca01301007387 */ /* 0x000fe80000100800 */
[----:B------:R-:W-:Y:S04]  /*1e830*/  STL [R1+0xc64], R11 ;  /* 0x000c640b01007387 */ /* 0x000fe80000100800 */
[----:B------:R-:W-:Y:S04]  /*1e840*/  STL [R1+0xca8], R10 ;  /* 0x000ca80a01007387 */ /* 0x000fe80000100800 */
[----:B------:R-:W-:Y:S04]  /*1e850*/  STL [R1+0xc74], R13 ;  /* 0x000c740d01007387 */ /* 0x000fe80000100800 */
[----:B------:R-:W-:Y:S04]  /*1e860*/  STL [R1+0xcb0], R12 ;  /* 0x000cb00c01007387 */ /* 0x000fe80000100800 */
[----:B0-----:R-:W2:Y:S01]  /*1e870*/  LDL.LU R0, [R1+0xcc8] ;  /* 0x000cc80001007983 */ /* 0x001ea20000300800 */
[----:B------:R-:W-:-:S02]  /*1e880*/  IADD3.X R17, PT, PT, R17, UR4, RZ, P1, !PT ;  /* 0x0000000411117c10 */ /* 0x000fc40008ffe4ff */
[----:B------:R-:W-:-:S03]  /*1e890*/  IADD3 R16, P1, PT, R16, UR10, RZ ;  /* 0x0000000a10107c10 */ /* 0x000fc6000ff3e0ff */
[----:B------:R-:W-:Y:S04]  /*1e8a0*/  STL [R1+0xc7c], R17 ;  /* 0x000c7c1101007387 */ /* 0x000fe80000100800 */
[----:B--2---:R0:W-:Y:S04]  /*1e8b0*/  STL [R1+0xd90], R0 ;  /* 0x000d900001007387 */ /* 0x0041e80000100800 */
[----:B------:R-:W-:Y:S04]  /*1e8c0*/  STL [R1+0xcb8], R16 ;  /* 0x000cb81001007387 */ /* 0x000fe80000100800 */
[----:B0-----:R-:W2:Y:S01]  /*1e8d0*/  LDL.LU R0, [R1+0xc8c] ;  /* 0x000c8c0001007983 */ /* 0x001ea20000300800 */
[----:B------:R-:W-:-:S05]  /*1e8e0*/  IADD3.X R28, PT, PT, R28, UR4, RZ, P2, !PT ;  /* 0x000000041c1c7c10 */ /* 0x000fca00097fe4ff */
[----:B------:R-:W-:Y:S04]  /*1e8f0*/  STL [R1+0xc84], R28 ;  /* 0x000c841c01007387 */ /* 0x000fe80000100800 */
[----:B--2---:R0:W-:Y:S04]  /*1e900*/  STL [R1+0xd94], R0 ;  /* 0x000d940001007387 */ /* 0x0041e80000100800 */
        /* <DEDUP_REMOVED lines=29> */
[----:B--2---:R-:W-:-:S05]  /*1eae0*/  IADD3 R0, P2, PT, R0, UR10, RZ ;  /* 0x0000000a00007c10 */ /* 0x004fca000ff5e0ff */
[----:B------:R0:W-:Y:S04]  /*1eaf0*/  STL [R1+0xcc0], R0 ;  /* 0x000cc00001007387 */ /* 0x0001e80000100800 */
[----:B0-----:R-:W2:Y:S02]  /*1eb00*/  LDL.LU R0, [R1+0xd94] ;  /* 0x000d940001007983 */ /* 0x001ea40000300800 */
[----:B--2---:R-:W-:-:S05]  /*1eb10*/  IADD3.X R0, PT, PT, R0, UR4, RZ, P3, !PT ;  /* 0x0000000400007c10 */ /* 0x004fca0009ffe4ff */
[----:B------:R0:W-:Y:S04]  /*1eb20*/  STL [R1+0xc8c], R0 ;  /* 0x000c8c0001007387 */ /* 0x0001e80000100800 */
[----:B0-----:R-:W2:Y:S01]  /*1eb30*/  LDL.LU R0, [R1+0xd90] ;  /* 0x000d900001007983 */ /* 0x001ea20000300800 */
[----:B---3--:R-:W-:Y:S02]  /*1eb40*/  IADD3.X R4, PT, PT, R4, UR4, RZ, P4, !PT ;  /* 0x0000000404047c10 */ /* 0x008fe4000a7fe4ff */
[----:B----4-:R-:W-:Y:S02]  /*1eb50*/  IADD3 R9, P4, PT, R9, UR10, RZ ;  /* 0x0000000a09097c10 */ /* 0x010fe4000ff9e0ff */
        /* <DEDUP_REMOVED lines=8> */
[----:B--2---:R-:W-:-:S05]  /*1ebe0*/  IADD3 R0, P3, PT, R0, UR10, RZ ;  /* 0x0000000a00007c10 */ /* 0x004fca000ff7e0ff */
[----:B------:R0:W-:Y:S04]  /*1ebf0*/  STL [R1+0xcc8], R0 ;  /* 0x000cc80001007387 */ /* 0x0001e80000100800 */
[----:B0-----:R0:W5:Y:S04]  /*1ec00*/  LDL.LU R0, [R1+0xd8c] ;  /* 0x000d8c0001007983 */ /* 0x0011680000300800 */
[----:B------:R1:W-:Y:S04]  /*1ec10*/  STL [R1+0xc94], R4 ;  /* 0x000c940401007387 */ /* 0x0003e80000100800 */
[----:B-1----:R0:W5:Y:S04]  /*1ec20*/  LDL.LU R4, [R1+0xd88] ;  /* 0x000d880001047983 */ /* 0x0021680000300800 */
[----:B------:R1:W-:Y:S04]  /*1ec30*/  STL [R1+0xcd0], R9 ;  /* 0x000cd00901007387 */ /* 0x0003e80000100800 */
[----:B-1----:R-:W2:Y:S04]  /*1ec40*/  LDL.LU R9, [R1+0xd84] ;  /* 0x000d840001097983 */ /* 0x002ea80000300800 */
[----:B------:R1:W-:Y:S04]  /*1ec50*/  STL [R1+0xc9c], R8 ;  /* 0x000c9c0801007387 */ /* 0x0003e80000100800 */
[----:B-1----:R-:W3:Y:S04]  /*1ec60*/  LDL.LU R8, [R1+0xd80] ;  /* 0x000d800001087983 */ /* 0x002ee80000300800 */
[----:B------:R1:W-:Y:S04]  /*1ec70*/  STL [R1+0xcd8], R3 ;  /* 0x000cd80301007387 */ /* 0x0003e80000100800 */
[----:B-1----:R-:W4:Y:S04]  /*1ec80*/  LDL.LU R3, [R1+0xd7c] ;  /* 0x000d7c0001037983 */ /* 0x002f280000300800 */
[----:B------:R1:W-:Y:S04]  /*1ec90*/  STL [R1+0xca4], R2 ;  /* 0x000ca40201007387 */ /* 0x0003e80000100800 */
[----:B-1----:R-:W2:Y:S04]  /*1eca0*/  LDL.LU R2, [R1+0xd78] ;  /* 0x000d780001027983 */ /* 0x002ea80000300800 */
[----:B------:R1:W-:Y:S01]  /*1ecb0*/  STL [R1+0xce0], R24 ;  /* 0x000ce01801007387 */ /* 0x0003e20000100800 */
[----:B------:R-:W-:-:S02]  /*1ecc0*/  IADD3.X R11, PT, PT, R11, UR4, RZ, P3, !PT ;  /* 0x000000040b0b7c10 */ /* 0x000fc40009ffe4ff */
[----:B------:R-:W-:Y:S01]  /*1ecd0*/  IADD3 R16, P3, PT, R16, UR10, RZ ;  /* 0x0000000a10107c10 */ /* 0x000fe2000ff7e0ff */
[----:B-1----:R0:W5:Y:S04]  /*1ece0*/  LDL.LU R24, [R1+0xd74] ;  /* 0x000d740001187983 */ /* 0x0021680000300800 */
[----:B------:R1:W-:Y:S01]  /*1ecf0*/  STL [R1+0xcac], R25 ;  /* 0x000cac1901007387 */ /* 0x0003e20000100800 */
[----:B------:R-:W-:Y:S02]  /*1ed00*/  IADD3.X R17, PT, PT, R17, UR4, RZ, P4, !PT ;  /* 0x0000000411117c10 */ /* 0x000fe4000a7fe4ff */
[----:B------:R-:W-:Y:S01]  /*1ed10*/  IADD3 R12, P4, PT, R12, UR10, RZ ;  /* 0x0000000a0c0c7c10 */ /* 0x000fe2000ff9e0ff */
[----:B-1----:R0:W5:Y:S04]  /*1ed20*/  LDL.LU R25, [R1+0xd70] ;  /* 0x000d700001197983 */ /* 0x0021680000300800 */
[----:B------:R1:W-:Y:S01]  /*1ed30*/  STL [R1+0xce8], R26 ;  /* 0x000ce81a01007387 */ /* 0x0003e20000100800 */
[----:B------:R-:W-:-:S03]  /*1ed40*/  IADD3.X R13, PT, PT, R13, UR4, RZ, P5, !PT ;  /* 0x000000040d0d7c10 */ /* 0x000fc6000affe4ff */
[----:B-1----:R0:W5:Y:S04]  /*1ed50*/  LDL.LU R26, [R1+0xd6c] ;  /* 0x000d6c00011a7983 */ /* 0x0021680000300800 */
[----:B------:R1:W-:Y:S01]  /*1ed60*/  STL [R1+0xcb4], R27 ;  /* 0x000cb41b01007387 */ /* 0x0003e20000100800 */
[----:B------:R-:W-:-:S03]  /*1ed70*/  IADD3 R29, P5, PT, R29, UR10, RZ ;  /* 0x0000000a1d1d7c10 */ /* 0x000fc6000ffbe0ff */
[----:B-1----:R0:W5:Y:S04]  /*1ed80*/  LDL.LU R27, [R1+0xd68] ;  /* 0x000d6800011b7983 */ /* 0x0021680000300800 */
[----:B------:R1:W-:Y:S01]  /*1ed90*/  STL [R1+0xcf0], R10 ;  /* 0x000cf00a01007387 */ /* 0x0003e20000100800 */
[----:B------:R-:W-:-:S03]  /*1eda0*/  IADD3.X R28, PT, PT, R28, UR4, RZ, P6, !PT ;  /* 0x000000041c1c7c10 */ /* 0x000fc6000b7fe4ff */
[----:B-1----:R0:W5:Y:S04]  /*1edb0*/  LDL.LU R10, [R1+0xd64] ;  /* 0x000d6400010a7983 */ /* 0x0021680000300800 */
[----:B------:R1:W-:Y:S04]  /*1edc0*/  STL [R1+0xcbc], R11 ;  /* 0x000cbc0b01007387 */ /* 0x0003e80000100800 */
[----:B-1----:R0:W5:Y:S04]  /*1edd0*/  LDL.LU R11, [R1+0xd60] ;  /* 0x000d6000010b7983 */ /* 0x0021680000300800 */
[----:B------:R1:W-:Y:S01]  /*1ede0*/  STL [R1+0xcf8], R16 ;  /* 0x000cf81001007387 */ /* 0x0003e20000100800 */
[----:B------:R-:W-:-:S03]  /*1edf0*/  IADD3 R5, P6, PT, R5, UR10, RZ ;  /* 0x0000000a05057c10 */ /* 0x000fc6000ffde0ff */
[----:B-1----:R0:W5:Y:S04]  /*1ee00*/  LDL.LU R16, [R1+0xd5c] ;  /* 0x000d5c0001107983 */ /* 0x0021680000300800 */
[----:B------:R1:W-:Y:S01]  /*1ee10*/  STL [R1+0xcc4], R17 ;  /* 0x000cc41101007387 */ /* 0x0003e20000100800 */
[----:B------:R-:W-:-:S03]  /*1ee20*/  IADD3.X R6, PT, PT, R6, UR4, RZ, P1, !PT ;  /* 0x0000000406067c10 */ /* 0x000fc60008ffe4ff */
[----:B-1----:R0:W5:Y:S04]  /*1ee30*/  LDL.LU R17, [R1+0xd58] ;  /* 0x000d580001117983 */ /* 0x0021680000300800 */
[----:B------:R1:W-:Y:S01]  /*1ee40*/  STL [R1+0xd00], R12 ;  /* 0x000d000c01007387 */ /* 0x0003e20000100800 */
[----:B------:R-:W-:Y:S02]  /*1ee50*/  IADD3 R7, P1, PT, R7, UR10, RZ ;  /* 0x0000000a07077c10 */ /* 0x000fe4000ff3e0ff */
[----:B------:R-:W-:Y:S01]  /*1ee60*/  IADD3.X R14, PT, PT, R14, UR4, RZ, P2, !PT ;  /* 0x000000040e0e7c10 */ /* 0x000fe200097fe4ff */
[----:B-1----:R0:W5:Y:S04]  /*1ee70*/  LDL.LU R12, [R1+0xd54] ;  /* 0x000d5400010c7983 */ /* 0x0021680000300800 */
[----:B------:R1:W-:Y:S01]  /*1ee80*/  STL [R1+0xccc], R13 ;  /* 0x000ccc0d01007387 */ /* 0x0003e20000100800 */
[----:B------:R-:W-:-:S02]  /*1ee90*/  IADD3 R15, P2, PT, R15, UR10, RZ ;  /* 0x0000000a0f0f7c10 */ /* 0x000fc4000ff5e0ff */
[----:B------:R-:W-:Y:S01]  /*1eea0*/  IADD3.X R20, PT, PT, R20, UR4, RZ, P3, !PT ;  /* 0x0000000414147c10 */ /* 0x000fe20009ffe4ff */
[----:B-1----:R0:W5:Y:S04]  /*1eeb0*/  LDL.LU R13, [R1+0xd50] ;  /* 0x000d5000010d7983 */ /* 0x0021680000300800 */
[----:B------:R1:W-:Y:S04]  /*1eec0*/  STL [R1+0xd08], R29 ;  /* 0x000d081d01007387 */ /* 0x0003e80000100800 */
[----:B------:R0:W-:Y:S04]  /*1eed0*/  STL [R1+0xcd4], R28 ;  /* 0x000cd41c01007387 */ /* 0x0001e80000100800 */
[----:B------:R-:W-:Y:S04]  /*1eee0*/  STL [R1+0xd10], R5 ;  /* 0x000d100501007387 */ /* 0x000fe80000100800 */
[----:B------:R-:W-:Y:S01]  /*1eef0*/  STL [R1+0xcdc], R6 ;  /* 0x000cdc0601007387 */ /* 0x000fe20000100800 */
[----:B------:R-:W-:-:S02]  /*1ef00*/  IADD3.X R21, PT, PT, R21, UR4, RZ, P4, !PT ;  /* 0x0000000415157c10 */ /* 0x000fc4000a7fe4ff */
[----:B------:R-:W-:Y:S02]  /*1ef10*/  IADD3.X R22, PT, PT, R22, UR4, RZ, P5, !PT ;  /* 0x0000000416167c10 */ /* 0x000fe4000affe4ff */
[----:B------:R-:W-:Y:S02]  /*1ef20*/  IADD3.X R23, PT, PT, R23, UR4, RZ, P6, !PT ;  /* 0x0000000417177c10 */ /* 0x000fe4000b7fe4ff */
[----:B------:R-:W-:Y:S02]  /*1ef30*/  IADD3.X R18, PT, PT, R18, UR4, RZ, P1, !PT ;  /* 0x0000000412127c10 */ /* 0x000fe40008ffe4ff */
[----:B------:R-:W-:Y:S01]  /*1ef40*/  IADD3.X R19, PT, PT, R19, UR4, RZ, P2, !PT ;  /* 0x0000000413137c10 */ /* 0x000fe200097fe4ff */
[----:B-1----:R-:W1:Y:S01]  /*1ef50*/  LDC R29, c[0x0][0x3a8] ;  /* 0x0000ea00ff1d7b82 */ /* 0x002e620000000800 */
[----:B0-----:R-:W0:Y:S01]  /*1ef60*/  S2R R28, SR_TID.X ;  /* 0x00000000001c7919 */ /* 0x001e220000002100 */
[----:B------:R3:W-:Y:S04]  /*1ef70*/  STL [R1+0xd18], R7 ;  /* 0x000d180701007387 */ /* 0x0007e80000100800 */
[----:B------:R0:W-:Y:S04]  /*1ef80*/  STL [R1+0xce4], R14 ;  /* 0x000ce40e01007387 */ /* 0x0001e80000100800 */
[----:B------:R0:W-:Y:S04]  /*1ef90*/  STL [R1+0xd1c], R15 ;  /* 0x000d1c0f01007387 */ /* 0x0001e80000100800 */
[----:B------:R0:W-:Y:S04]  /*1efa0*/  STL [R1+0xcec], R20 ;  /* 0x000cec1401007387 */ /* 0x0001e80000100800 */
[----:B------:R0:W-:Y:S04]  /*1efb0*/  STL [R1+0xcf4], R21 ;  /* 0x000cf41501007387 */ /* 0x0001e80000100800 */
[----:B------:R0:W-:Y:S04]  /*1efc0*/  STL [R1+0xcfc], R22 ;  /* 0x000cfc1601007387 */ /* 0x0001e80000100800 */
[----:B------:R0:W-:Y:S04]  /*1efd0*/  STL [R1+0xd04], R23 ;  /* 0x000d041701007387 */ /* 0x0001e80000100800 */
[----:B------:R0:W-:Y:S01]  /*1efe0*/  STL [R1+0xd0c], R18 ;  /* 0x000d0c1201007387 */ /* 0x0001e20000100800 */
[----:B-1----:R-:W-:-:S04]  /*1eff0*/  IMAD.SHL.U32 R29, R29, 0x80, RZ ;  /* 0x000000801d1d7824 */ /* 0x002fc800078e00ff */
[----:B------:R-:W-:Y:S01]  /*1f000*/  IMAD.SHL.U32 R29, R29, 0x2, RZ ;  /* 0x000000021d1d7824 */ /* 0x000fe200078e00ff */
[----:B0-----:R-:W-:-:S05]  /*1f010*/  LOP3.LUT R28, R28, 0x3f, RZ, 0xc0, !PT ;  /* 0x0000003f1c1c7812 */ /* 0x001fca00078ec0ff */
[----:B------:R-:W-:Y:S02]  /*1f020*/  IMAD.SHL.U32 R28, R28, 0x2, RZ ;  /* 0x000000021c1c7824 */ /* 0x000fe400078e00ff */
[----:B---3--:R-:W-:Y:S02]  /*1f030*/  IMAD.MOV.U32 R7, RZ, RZ, R8 ;  /* 0x000000ffff077224 */ /* 0x008fe400078e0008 */
[----:B--2---:R-:W-:Y:S02]  /*1f040*/  IMAD.MOV.U32 R6, RZ, RZ, R2 ;  /* 0x000000ffff067224 */ /* 0x004fe400078e0002 */
[----:B----4-:R-:W-:Y:S02]  /*1f050*/  IMAD.MOV.U32 R2, RZ, RZ, R3 ;  /* 0x000000ffff027224 */ /* 0x010fe400078e0003 */
[----:B------:R-:W-:-:S05]  /*1f060*/  IMAD.MOV.U32 R3, RZ, RZ, R9 ;  /* 0x000000ffff037224 */ /* 0x000fca00078e0009 */
[----:B------:R0:W-:Y:S04]  /*1f070*/  STL.64 [R1+0x110], R2 ;  /* 0x0001100201007387 */ /* 0x0001e80000100a00 */
[----:B------:R0:W-:Y:S04]  /*1f080*/  STL [R1+0xd14], R19 ;  /* 0x000d141301007387 */ /* 0x0001e80000100800 */
[----:B------:R0:W-:Y:S01]  /*1f090*/  STL.64 [R1+0x118], R6 ;  /* 0x0001180601007387 */ /* 0x0001e20000100a00 */
[----:B------:R-:W-:Y:S05]  /*1f0a0*/  @P0 BRA `(.L_x_1) ;  /* 0xfffffe6c00dc0947 */ /* 0x000fea000383ffff */
[----:B-----5:R1:W-:Y:S04]  /*1f0b0*/  STL [R1+0xd58], R24 ;  /* 0x000d581801007387 */ /* 0x0203e80000100800 */
[----:B0-----:R-:W2:Y:S04]  /*1f0c0*/  LDL.LU R7, [R1+0x15c] ;  /* 0x00015c0001077983 */ /* 0x001ea80000300800 */
[----:B------:R0:W-:Y:S01]  /*1f0d0*/  STL [R1+0xd54], R17 ;  /* 0x000d541101007387 */ /* 0x0001e20000100800 */
[----:B-1----:R-:W-:-:S03]  /*1f0e0*/  IMAD.MOV.U32 R24, RZ, RZ, R4 ;  /* 0x000000ffff187224 */ /* 0x002fc600078e0004 */
[----:B0-----:R-:W3:Y:S04]  /*1f0f0*/  LDL.LU R17, [R1+0x174] ;  /* 0x0001740001117983 */ /* 0x001ee80000300800 */
[----:B------:R-:W3:Y:S04]  /*1f100*/  LDL.LU R6, [R1+0x154] ;  /* 0x0001540001067983 */ /* 0x000ee80000300800 */
[----:B------:R0:W-:Y:S04]  /*1f110*/  STL [R1+0xd50], R16 ;  /* 0x000d501001007387 */ /* 0x0001e80000100800 */
        /* <DEDUP_REMOVED lines=18> */
[----:B--2---:R-:W-:-:S03]  /*1f240*/  F2FP.BF16.F32.PACK_AB R7, R24, R7 ;  /* 0x000000071807723e */ /* 0x004fc600000010ff */
[----:B------:R-:W2:Y:S01]  /*1f250*/  LDL.LU R24, [R1+0xd58] ;  /* 0x000d580001187983 */ /* 0x000ea20000300800 */
[----:B---3--:R-:W-:-:S03]  /*1f260*/  F2FP.BF16.F32.PACK_AB R6, R17, R6 ;  /* 0x000000061106723e */ /* 0x008fc600000010ff */
[----:B------:R-:W3:Y:S01]  /*1f270*/  LDL.LU R17, [R1+0xd54] ;  /* 0x000d540001117983 */ /* 0x000ee20000300800 */
[----:B----4-:R-:W-:-:S03]  /*1f280*/  F2FP.BF16.F32.PACK_AB R5, R16, R5 ;  /* 0x000000051005723e */ /* 0x010fc600000010ff */
[----:B------:R-:W4:Y:S01]  /*1f290*/  LDL.LU R16, [R1+0xd50] ;  /* 0x000d500001107983 */ /* 0x000f220000300800 */
[----:B------:R-:W-:Y:S02]  /*1f2a0*/  F2FP.BF16.F32.PACK_AB R4, R28, R4 ;  /* 0x000000041c04723e */ /* 0x000fe400000010ff */
[----:B------:R-:W-:Y:S02]  /*1f2b0*/  F2FP.BF16.F32.PACK_AB R11, R0, R11 ;  /* 0x0000000b000b723e */ /* 0x000fe400000010ff */
[----:B------:R-:W-:Y:S02]  /*1f2c0*/  F2FP.BF16.F32.PACK_AB R10, R29, R10 ;  /* 0x0000000a1d0a723e */ /* 0x000fe400000010ff */
[----:B------:R-:W-:Y:S02]  /*1f2d0*/  F2FP.BF16.F32.PACK_AB R9, R3, R9 ;  /* 0x000000090309723e */ /* 0x000fe400000010ff */
[----:B------:R-:W-:Y:S02]  /*1f2e0*/  F2FP.BF16.F32.PACK_AB R8, R2, R8 ;  /* 0x000000080208723e */ /* 0x000fe400000010ff */
[----:B------:R-:W-:-:S02]  /*1f2f0*/  F2FP.BF16.F32.PACK_AB R15, R27, R15 ;  /* 0x0000000f1b0f723e */ /* 0x000fc400000010ff */
[----:B------:R-:W-:Y:S02]  /*1f300*/  F2FP.BF16.F32.PACK_AB R14, R25, R14 ;  /* 0x0000000e190e723e */ /* 0x000fe400000010ff */
[----:B------:R-:W-:Y:S02]  /*1f310*/  F2FP.BF16.F32.PACK_AB R13, R20, R13 ;  /* 0x0000000d140d723e */ /* 0x000fe400000010ff */
[----:B------:R-:W-:Y:S02]  /*1f320*/  F2FP.BF16.F32.PACK_AB R12, R21, R12 ;  /* 0x0000000c150c723e */ /* 0x000fe400000010ff */
[----:B------:R-:W-:Y:S02]  /*1f330*/  F2FP.BF16.F32.PACK_AB R19, R26, R19 ;  /* 0x000000131a13723e */ /* 0x000fe400000010ff */
[----:B--2---:R-:W-:Y:S02]  /*1f340*/  F2FP.BF16.F32.PACK_AB R18, R24, R18 ;  /* 0x000000121812723e */ /* 0x004fe400000010ff */
[----:B---3--:R-:W-:-:S02]  /*1f350*/  F2FP.BF16.F32.PACK_AB R17, R22, R17 ;  /* 0x000000111611723e */ /* 0x008fc400000010ff */
[----:B----4-:R-:W-:-:S07]  /*1f360*/  F2FP.BF16.F32.PACK_AB R16, R23, R16 ;  /* 0x000000101710723e */ /* 0x010fce00000010ff */
.L_x_0:
[----:B-----5:R-:W1:Y:S01]  /*1f370*/  S2R R20, SR_TID.X ;  /* 0x0000000000147919 */ /* 0x020e620000002100 */
[----:B------:R-:W2:Y:S01]  /*1f380*/  S2UR UR5, SR_CgaCtaId ;  /* 0x00000000000579c3 */ /* 0x000ea20000008800 */
[----:B------:R-:W-:Y:S01]  /*1f390*/  UMOV UR4, 0x400 ;  /* 0x0000040000047882 */ /* 0x000fe20000000000 */
[----:B------:R-:W3:Y:S01]  /*1f3a0*/  LDCU.128 UR12, c[0x0][0x390] ;  /* 0x00007200ff0c77ac */ /* 0x000ee20008000c00 */
[----:B------:R-:W4:Y:S01]  /*1f3b0*/  S2R R21, SR_TID.X ;  /* 0x0000000000157919 */ /* 0x000f220000002100 */
[----:B------:R-:W3:Y:S01]  /*1f3c0*/  LDL.LU R27, [R1+0xd20] ;  /* 0x000d2000011b7983 */ /* 0x000ee20000300800 */
[----:B--2---:R-:W-:Y:S01]  /*1f3d0*/  ULEA UR4, UR5, UR4, 0x18 ;  /* 0x0000000405047291 */ /* 0x004fe2000f8ec0ff */
[----:B------:R-:W2:Y:S01]  /*1f3e0*/  LDCU UR5, c[0x0][0x3b4] ;  /* 0x00007680ff0577ac */ /* 0x000ea20008000800 */
[C---:B-1----:R-:W-:Y:S02]  /*1f3f0*/  IMAD.SHL.U32 R0, R20.reuse, 0x10, RZ ;  /* 0x0000001014007824 */ /* 0x042fe400078e00ff */
[----:B------:R-:W-:-:S02]  /*1f400*/  IMAD.SHL.U32 R2, R20, 0x20, RZ ;  /* 0x0000002014027824 */ /* 0x000fc400078e00ff */
[----:B------:R-:W-:Y:S01]  /*1f410*/  IMAD.SHL.U32 R20, R20, 0x8, RZ ;  /* 0x0000000814147824 */ /* 0x000fe200078e00ff */
[----:B------:R-:W-:Y:S02]  /*1f420*/  LOP3.LUT R0, R0, 0xf0, RZ, 0xc0, !PT ;  /* 0x000000f000007812 */ /* 0x000fe400078ec0ff */
[----:B------:R-:W-:Y:S02]  /*1f430*/  LOP3.LUT R3, R2, 0x200, RZ, 0xc0, !PT ;  /* 0x0000020002037812 */ /* 0x000fe400078ec0ff */
[----:B------:R-:W-:Y:S02]  /*1f440*/  LOP3.LUT R2, R20, 0x100, RZ, 0xc0, !PT ;  /* 0x0000010014027812 */ /* 0x000fe400078ec0ff */
[----:B------:R-:W-:Y:S02]  /*1f450*/  IADD3 R3, PT, PT, R3, UR4, R0 ;  /* 0x0000000403037c10 */ /* 0x000fe4000fffe000 */
[----:B----4-:R-:W-:-:S03]  /*1f460*/  LOP3.LUT R21, R21, 0x3f, RZ, 0xc0, !PT ;  /* 0x0000003f15157812 */ /* 0x010fc600078ec0ff */
[----:B------:R-:W-:Y:S01]  /*1f470*/  IMAD.IADD R2, R2, 0x1, R3 ;  /* 0x0000000102027824 */ /* 0x000fe200078e0203 */
[----:B------:R-:W-:Y:S01]  /*1f480*/  BAR.SYNC.DEFER_BLOCKING 0x0 ;  /* 0x0000000000007b1d */ /* 0x000fe20000010000 */
[----:B------:R-:W-:-:S05]  /*1f490*/  LEA R0, R21, UR4, 0x4 ;  /* 0x0000000415007c11 */ /* 0x000fca000f8e20ff */
[----:B------:R-:W1:Y:S01]  /*1f4a0*/  LDCU UR4, c[0x0][0x3b8] ;  /* 0x00007700ff0477ac */ /* 0x000e620008000800 */
[----:B------:R-:W-:Y:S01]  /*1f4b0*/  STSM.16.M88.4 [R2], R16 ;  /* 0x0000001002007844 */ /* 0x000fe20000000200 */
[----:B------:R-:W-:Y:S06]  /*1f4c0*/  BAR.SYNC.DEFER_BLOCKING 0x0 ;  /* 0x0000000000007b1d */ /* 0x000fec0000010000 */
[----:B------:R-:W4:Y:S02]  /*1f4d0*/  LDS.128 R16, [R0] ;  /* 0x0000000000107984 */ /* 0x000f240000000c00 */
[----:B------:R-:W-:Y:S06]  /*1f4e0*/  BAR.SYNC.DEFER_BLOCKING 0x0 ;  /* 0x0000000000007b1d */ /* 0x000fec0000010000 */
[----:B------:R-:W-:Y:S02]  /*1f4f0*/  STSM.16.M88.4 [R2], R12 ;  /* 0x0000000c02007844 */ /* 0x000fe40000000200 */
[----:B------:R-:W-:Y:S06]  /*1f500*/  BAR.SYNC.DEFER_BLOCKING 0x0 ;  /* 0x0000000000007b1d */ /* 0x000fec0000010000 */
[----:B----4-:R4:W-:Y:S04]  /*1f510*/  STL [R1+0xd54], R19 ;  /* 0x000d541301007387 */ /* 0x0109e80000100800 */
[----:B----4-:R-:W2:Y:S04]  /*1f520*/  LDL R19, [R1+0xd40] ;  /* 0x000d400001137983 */ /* 0x010ea80000100800 */
[----:B------:R-:W4:Y:S01]  /*1f530*/  LDS.128 R12, [R0] ;  /* 0x00000000000c7984 */ /* 0x000f220000000c00 */
[----:B------:R-:W-:Y:S06]  /*1f540*/  BAR.SYNC.DEFER_BLOCKING 0x0 ;  /* 0x0000000000007b1d */ /* 0x000fec0000010000 */
[----:B----4-:R4:W-:Y:S04]  /*1f550*/  STL [R1+0xd50], R15 ;  /* 0x000d500f01007387 */ /* 0x0109e80000100800 */
[----:B----4-:R-:W4:Y:S01]  /*1f560*/  LDL R15, [R1+0xd44] ;  /* 0x000d4400010f7983 */ /* 0x010f220000100800 */
[----:B------:R-:W-:-:S02]  /*1f570*/  PRMT R26, R16, 0x7632, R26 ;  /* 0x00007632101a7816 */ /* 0x000fc4000000001a */
[----:B------:R-:W-:Y:S01]  /*1f580*/  PRMT R29, R12, 0x7632, R29 ;  /* 0x000076320c1d7816 */ /* 0x000fe2000000001d */
[----:B------:R-:W-:Y:S01]  /*1f590*/  STSM.16.M88.4 [R2], R8 ;  /* 0x0000000802007844 */ /* 0x000fe20000000200 */
[----:B------:R-:W-:Y:S06]  /*1f5a0*/  BAR.SYNC.DEFER_BLOCKING 0x0 ;  /* 0x0000000000007b1d */ /* 0x000fec0000010000 */
[----:B------:R-:W0:Y:S02]  /*1f5b0*/  LDS.128 R8, [R0] ;  /* 0x0000000000087984 */ /* 0x000e240000000c00 */
[----:B------:R-:W-:Y:S06]  /*1f5c0*/  BAR.SYNC.DEFER_BLOCKING 0x0 ;  /* 0x0000000000007b1d */ /* 0x000fec0000010000 */
[----:B------:R-:W-:Y:S01]  /*1f5d0*/  STSM.16.M88.4 [R2], R4 ;  /* 0x0000000402007844 */ /* 0x000fe20000000200 */
[----:B---3--:R-:W-:-:S02]  /*1f5e0*/  VIADD R3, R27, 0x1 ;  /* 0x000000011b037836 */ /* 0x008fc40000000000 */
[C---:B------:R-:W-:Y:S02]  /*1f5f0*/  VIADD R20, R27.reuse, 0x2 ;  /* 0x000000021b147836 */ /* 0x040fe40000000000 */
[----:B------:R-:W-:Y:S01]  /*1f600*/  VIADD R22, R27, 0x3 ;  /* 0x000000031b167836 */ /* 0x000fe20000000000 */
[----:B------:R-:W-:Y:S01]  /*1f610*/  BAR.SYNC.DEFER_BLOCKING 0x0 ;  /* 0x0000000000007b1d */ /* 0x000fe20000010000 */
[----:B------:R-:W-:Y:S01]  /*1f620*/  ISETP.GE.AND P4, PT, R3, UR15, PT ;  /* 0x0000000f03007c0c */ /* 0x000fe2000bf86270 */
[----:B------:R-:W-:Y:S01]  /*1f630*/  VIADD R3, R27, 0x4 ;  /* 0x000000041b037836 */ /* 0x000fe20000000000 */
[----:B------:R-:W-:Y:S02]  /*1f640*/  ISETP.GE.AND P6, PT, R20, UR15, PT ;  /* 0x0000000f14007c0c */ /* 0x000fe4000bfc6270 */
[----:B------:R-:W-:Y:S02]  /*1f650*/  ISETP.GE.AND P0, PT, R22, UR15, PT ;  /* 0x0000000f16007c0c */ /* 0x000fe4000bf06270 */
[----:B------:R-:W-:Y:S01]  /*1f660*/  ISETP.GE.AND P1, PT, R3, UR15, PT ;  /* 0x0000000f03007c0c */ /* 0x000fe2000bf26270 */
[----:B-1----:R-:W-:-:S02]  /*1f670*/  IMAD R3, R27, UR4, RZ ;  /* 0x000000041b037c24 */ /* 0x002fc4000f8e02ff */
[C---:B--2---:R-:W-:Y:S01]  /*1f680*/  IMAD R21, R19.reuse, UR5, RZ ;  /* 0x0000000513157c24 */ /* 0x044fe2000f8e02ff */
[----:B------:R-:W-:-:S04]  /*1f690*/  ISETP.GE.AND P2, PT, R19, UR14, PT ;  /* 0x0000000e13007c0c */ /* 0x000fc8000bf46270 */
[----:B------:R-:W-:Y:S02]  /*1f6a0*/  LEA R20, P3, R21, UR12, 0x1 ;  /* 0x0000000c15147c11 */ /* 0x000fe4000f8608ff */
[----:B------:R-:W-:Y:S02]  /*1f6b0*/  ISETP.LT.AND P2, PT, R27, UR15, !P2 ;  /* 0x0000000f1b007c0c */ /* 0x000fe4000d741270 */
[----:B------:R-:W-:-:S03]  /*1f6c0*/  LEA.HI.X.SX32 R21, R21, UR13, 0x1, P3 ;  /* 0x0000000d15157c11 */ /* 0x000fc600098f0eff */
[----:B------:R-:W-:-:S08]  /*1f6d0*/  IMAD.WIDE R22, R3, 0x2, R20 ;  /* 0x0000000203167825 */ /* 0x000fd000078e0214 */
[----:B------:R1:W-:Y:S02]  /*1f6e0*/  @P2 STG.E.U16 desc[UR8][R22.64], R16 ;  /* 0x0000001016002986 */ /* 0x0003e4000c101508 */
[----:B-1----:R-:W-:Y:S02]  /*1f6f0*/  IMAD.MOV.U32 R23, RZ, RZ, R27 ;  /* 0x000000ffff177224 */ /* 0x002fe400078e001b */
[----:B------:R-:W-:Y:S02]  /*1f700*/  VIADD R27, R3, UR4 ;  /* 0x00000004031b7c36 */ /* 0x000fe40008000000 */
[----:B------:R-:W-:Y:S02]  /*1f710*/  VIADD R28, R23, 0x5 ;  /* 0x00000005171c7836 */ /* 0x000fe40000000000 */
[----:B------:R-:W-:-:S04]  /*1f720*/  IMAD.WIDE R4, R27, 0x2, R20 ;  /* 0x000000021b047825 */ /* 0x000fc800078e0214 */
[C---:B----4-:R-:W-:Y:S01]  /*1f730*/  IMAD R25, R15.reuse, UR5, RZ ;  /* 0x000000050f197c24 */ /* 0x050fe2000f8e02ff */
[----:B------:R-:W-:-:S04]  /*1f740*/  ISETP.GE.AND P5, PT, R15, UR14, PT ;  /* 0x0000000e0f007c0c */ /* 0x000fc8000bfa6270 */
[----:B------:R-:W-:Y:S02]  /*1f750*/  LEA R24, P3, R25, UR12, 0x1 ;  /* 0x0000000c19187c11 */ /* 0x000fe4000f8608ff */
[----:B------:R-:W-:Y:S02]  /*1f760*/  ISETP.LT.AND P2, PT, R23, UR15, !P5 ;  /* 0x0000000f17007c0c */ /* 0x000fe4000ef41270 */
[----:B------:R-:W-:Y:S02]  /*1f770*/  ISETP.LT.AND P5, PT, R19, UR14, !P4 ;  /* 0x0000000e13007c0c */ /* 0x000fe4000e7a1270 */
[----:B------:R-:W-:Y:S02]  /*1f780*/  ISETP.LT.AND P4, PT, R15, UR14, !P4 ;  /* 0x0000000e0f007c0c */ /* 0x000fe4000e781270 */
[----:B------:R-:W-:Y:S02]  /*1f790*/  LEA.HI.X.SX32 R25, R25, UR13, 0x1, P3 ;  /* 0x0000000d19197c11 */ /* 0x000fe400098f0eff */
[----:B------:R-:W-:Y:S01]  /*1f7a0*/  ISETP.GE.AND P3, PT, R28, UR15, PT ;  /* 0x0000000f1c007c0c */ /* 0x000fe2000bf66270 */
[----:B------:R-:W-:-:S04]  /*1f7b0*/  IMAD.WIDE R2, R3, 0x2, R24 ;  /* 0x0000000203027825 */ /* 0x000fc800078e0218 */
[----:B------:R-:W-:Y:S01]  /*1f7c0*/  IMAD.WIDE R6, R27, 0x2, R24 ;  /* 0x000000021b067825 */ /* 0x000fe200078e0218 */
[----:B------:R1:W-:Y:S01]  /*1f7d0*/  @P2 STG.E.U16 desc[UR8][R2.64], R26 ;  /* 0x0000001a02002986 */ /* 0x0003e2000c101508 */
[----:B------:R-:W-:-:S03]  /*1f7e0*/  ISETP.LT.AND P2, PT, R19, UR14, !P6 ;  /* 0x0000000e13007c0c */ /* 0x000fc6000f741270 */
[----:B------:R-:W-:Y:S04]  /*1f7f0*/  @P5 STG.E.U16 desc[UR8][R4.64], R12 ;  /* 0x0000000c04005986 */ /* 0x000fe8000c101508 */
[----:B------:R-:W2:Y:S04]  /*1f800*/  LDL.LU R19, [R1+0xd54] ;  /* 0x000d540001137983 */ /* 0x000ea80000300800 */
[----:B------:R3:W-:Y:S01]  /*1f810*/  @P4 STG.E.U16 desc[UR8][R6.64], R29 ;  /* 0x0000001d06004986 */ /* 0x0007e2000c101508 */
[----:B------:R-:W-:Y:S01]  /*1f820*/  VIADD R27, R27, UR4 ;  /* 0x000000041b1b7c36 */ /* 0x000fe20008000000 */
[----:B------:R-:W-:Y:S01]  /*1f830*/  PRMT R28, R17, 0x7632, R28 ;  /* 0x00007632111c7816 */ /* 0x000fe2000000001c */
[----:B-1----:R-:W-:Y:S01]  /*1f840*/  IMAD.MOV.U32 R26, RZ, RZ, R23 ;  /* 0x000000ffff1a7224 */ /* 0x002fe200078e0017 */
[----:B---3--:R-:W3:Y:S01]  /*1f850*/  LDL R29, [R1+0xd40] ;  /* 0x000d4000011d7983 */ /* 0x008ee20000100800 */
[----:B------:R-:W-:Y:S01]  /*1f860*/  ISETP.LT.AND P6, PT, R15, UR14, !P6 ;  /* 0x0000000e0f007c0c */ /* 0x000fe2000f7c1270 */
[----:B------:R-:W-:-:S04]  /*1f870*/  IMAD.WIDE R2, R27, 0x2, R20 ;  /* 0x000000021b027825 */ /* 0x000fc800078e0214 */
[C---:B------:R-:W-:Y:S01]  /*1f880*/  IMAD.WIDE R4, R27.reuse, 0x2, R24 ;  /* 0x000000021b047825 */ /* 0x040fe200078e0218 */
[----:B------:R1:W-:Y:S03]  /*1f890*/  @P2 STG.E.U16 desc[UR8][R2.64], R17 ;  /* 0x0000001102002986 */ /* 0x0003e6000c101508 */
[----:B------:R-:W-:-:S04]  /*1f8a0*/  VIADD R23, R27, UR4 ;  /* 0x000000041b177c36 */ /* 0x000fc80008000000 */
[----:B------:R4:W-:Y:S01]  /*1f8b0*/  @P6 STG.E.U16 desc[UR8][R4.64], R28 ;  /* 0x0000001c04006986 */ /* 0x0009e2000c101508 */
[C---:B------:R-:W-:Y:S02]  /*1f8c0*/  VIADD R16, R26.reuse, 0x6 ;  /* 0x000000061a107836 */ /* 0x040fe40000000000 */
[----:B------:R-:W-:Y:S02]  /*1f8d0*/  VIADD R22, R26, 0x7 ;  /* 0x000000071a167836 */ /* 0x000fe40000000000 */
[C---:B------:R-:W-:Y:S01]  /*1f8e0*/  VIADD R27, R23.reuse, UR4 ;  /* 0x00000004171b7c36 */ /* 0x040fe20008000000 */
[----:B------:R-:W-:Y:S01]  /*1f8f0*/  ISETP.GE.AND P5, PT, R16, UR15, PT ;  /* 0x0000000f10007c0c */ /* 0x000fe2000bfa6270 */
[----:B------:R-:W-:Y:S01]  /*1f900*/  IMAD.WIDE R6, R23, 0x2, R20 ;  /* 0x0000000217067825 */ /* 0x000fe200078e0214 */
[----:B------:R-:W-:-:S03]  /*1f910*/  ISETP.GE.AND P2, PT, R22, UR15, PT ;  /* 0x0000000f16007c0c */ /* 0x000fc6000bf46270 */
[----:B-1----:R-:W-:Y:S01]  /*1f920*/  IMAD.WIDE R2, R23, 0x2, R24 ;  /* 0x0000000217027825 */ /* 0x002fe200078e0218 */
[----:B----4-:R-:W-:Y:S02]  /*1f930*/  PRMT R5, R13, 0x7632, R5 ;  /* 0x000076320d057816 */ /* 0x010fe40000000005 */
[----:B------:R-:W-:Y:S01]  /*1f940*/  PRMT R28, R18, 0x7632, R28 ;  /* 0x00007632121c7816 */ /* 0x000fe2000000001c */
[----:B------:R-:W-:-:S04]  /*1f950*/  IMAD.WIDE R16, R27, 0x2, R20 ;  /* 0x000000021b107825 */ /* 0x000fc800078e0214 */
[----:B------:R-:W-:-:S04]  /*1f960*/  IMAD.WIDE R22, R27, 0x2, R24 ;  /* 0x000000021b167825 */ /* 0x000fc800078e0218 */
[----:B------:R-:W-:-:S04]  /*1f970*/  IMAD.MOV.U32 R4, RZ, RZ, R26 ;  /* 0x000000ffff047224 */ /* 0x000fc800078e001a */
[C---:B------:R-:W-:Y:S02]  /*1f980*/  VIADD R12, R4.reuse, 0x8 ;  /* 0x00000008040c7836 */ /* 0x040fe40000000000 */
[----:B------:R-:W-:Y:S01]  /*1f990*/  VIADD R26, R4, 0x9 ;  /* 0x00000009041a7836 */ /* 0x000fe20000000000 */
[----:B---3--:R-:W-:Y:S02]  /*1f9a0*/  ISETP.LT.AND P4, PT, R29, UR14, !P0 ;  /* 0x0000000e1d007c0c */ /* 0x008fe4000c781270 */
[----:B------:R-:W-:Y:S02]  /*1f9b0*/  ISETP.LT.AND P0, PT, R15, UR14, !P0 ;  /* 0x0000000e0f007c0c */ /* 0x000fe4000c701270 */
[----:B------:R-:W-:Y:S02]  /*1f9c0*/  ISETP.LT.AND P6, PT, R29, UR14, !P1 ;  /* 0x0000000e1d007c0c */ /* 0x000fe4000cfc1270 */
[----:B------:R-:W-:-:S07]  /*1f9d0*/  ISETP.LT.AND P1, PT, R15, UR14, !P1 ;  /* 0x0000000e0f007c0c */ /* 0x000fce000cf21270 */
[----:B------:R1:W-:Y:S04]  /*1f9e0*/  @P4 STG.E.U16 desc[UR8][R6.64], R13 ;  /* 0x0000000d06004986 */ /* 0x0003e8000c101508 */
[----:B------:R3:W-:Y:S04]  /*1f9f0*/  @P0 STG.E.U16 desc[UR8][R2.64], R5 ;  /* 0x0000000502000986 */ /* 0x0007e8000c101508 */
[----:B------:R4:W-:Y:S01]  /*1fa00*/  @P6 STG.E.U16 desc[UR8][R16.64], R18 ;  /* 0x0000001210006986 */ /* 0x0009e2000c101508 */
[----:B------:R-:W-:-:S03]  /*1fa10*/  ISETP.LT.AND P6, PT, R29, UR14, !P5 ;  /* 0x0000000e1d007c0c */ /* 0x000fc6000efc1270 */
[----:B------:R0:W-:Y:S01]  /*1fa20*/  @P1 STG.E.U16 desc[UR8][R22.64], R28 ;  /* 0x0000001c16001986 */ /* 0x0001e2000c101508 */
[----:B------:R-:W-:Y:S01]  /*1fa30*/  ISETP.LT.AND P1, PT, R29, UR14, !P3 ;  /* 0x0000000e1d007c0c */ /* 0x000fe2000df21270 */
[----:B-1----:R-:W-:Y:S01]  /*1fa40*/  VIADD R13, R27, UR4 ;  /* 0x000000041b0d7c36 */ /* 0x002fe20008000000 */
[C---:B------:R-:W-:Y:S02]  /*1fa50*/  ISETP.LT.AND P3, PT, R15.reuse, UR14, !P3 ;  /* 0x0000000e0f007c0c */ /* 0x040fe4000df61270 */
[----:B------:R-:W-:Y:S01]  /*1fa60*/  ISETP.LT.AND P5, PT, R15, UR14, !P5 ;  /* 0x0000000e0f007c0c */ /* 0x000fe2000efa1270 */
[C---:B---3--:R-:W-:Y:S01]  /*1fa70*/  IMAD.WIDE R2, R13.reuse, 0x2, R20 ;  /* 0x000000020d027825 */ /* 0x048fe200078e0214 */
[----:B------:R-:W-:Y:S01]  /*1fa80*/  ISETP.GE.AND P4, PT, R12, UR15, PT ;  /* 0x0000000f0c007c0c */ /* 0x000fe2000bf86270 */
[----:B------:R-:W3:Y:S02]  /*1fa90*/  LDL.LU R15, [R1+0xd50] ;  /* 0x000d5000010f7983 */ /* 0x000ee40000300800 */
[----:B----4-:R-:W-:-:S02]  /*1faa0*/  VIADD R18, R13, UR4 ;  /* 0x000000040d127c36 */ /* 0x010fc40008000000 */
[----:B0-----:R-:W-:Y:S02]  /*1fab0*/  IMAD.MOV.U32 R28, RZ, RZ, R4 ;  /* 0x000000ffff1c7224 */ /* 0x001fe400078e0004 */
[----:B------:R0:W1:Y:S01]  /*1fac0*/  LDS.128 R4, [R0] ;  /* 0x0000000000047984 */ /* 0x0000620000000c00 */
[----:B------:R-:W-:Y:S01]  /*1fad0*/  IMAD.WIDE R12, R13, 0x2, R24 ;  /* 0x000000020d0c7825 */ /* 0x000fe200078e0218 */
[----:B--2---:R-:W-:-:S03]  /*1fae0*/  PRMT R27, R19, 0x7632, R27 ;  /* 0x00007632131b7816 */ /* 0x004fc6000000001b */
[----:B------:R-:W-:Y:S01]  /*1faf0*/  IMAD.WIDE R16, R18, 0x2, R20 ;  /* 0x0000000212107825 */ /* 0x000fe200078e0214 */
[----:B0-----:R-:W-:-:S03]  /*1fb00*/  PRMT R0, R14, 0x7632, R0 ;  /* 0x000076320e007816 */ /* 0x001fc60000000000 */
[----:B------:R-:W-:Y:S01]  /*1fb10*/  IMAD.WIDE R22, R18, 0x2, R24 ;  /* 0x0000000212167825 */ /* 0x000fe200078e0218 */
[----:B------:R-:W-:Y:S04]  /*1fb20*/  @P1 STG.E.U16 desc[UR8][R2.64], R14 ;  /* 0x0000000e02001986 */ /* 0x000fe8000c101508 */
[----:B------:R0:W-:Y:S01]  /*1fb30*/  @P3 STG.E.U16 desc[UR8][R12.64], R0 ;  /* 0x000000000c003986 */ /* 0x0001e2000c101508 */
[----:B------:R-:W-:-:S03]  /*1fb40*/  ISETP.GE.AND P0, PT, R26, UR15, PT ;  /* 0x0000000f1a007c0c */ /* 0x000fc6000bf06270 */
[----:B------:R-:W-:Y:S01]  /*1fb50*/  @P6 STG.E.U16 desc[UR8][R16.64], R19 ;  /* 0x0000001310006986 */ /* 0x000fe2000c101508 */
[----:B------:R-:W-:-:S03]  /*1fb60*/  VIADD R26, R28, 0xa ;  /* 0x0000000a1c1a7836 */ /* 0x000fc60000000000 */
[----:B------:R2:W-:Y:S01]  /*1fb70*/  @P5 STG.E.U16 desc[UR8][R22.64], R27 ;  /* 0x0000001b16005986 */ /* 0x0005e2000c101508 */
[----:B0-----:R-:W-:Y:S01]  /*1fb80*/  IMAD.MOV.U32 R0, RZ, RZ, R28 ;  /* 0x000000ffff007224 */ /* 0x001fe200078e001c */
[----:B------:R-:W-:Y:S02]  /*1fb90*/  ISETP.GE.AND P1, PT, R26, UR15, PT ;  /* 0x0000000f1a007c0c */ /* 0x000fe4000bf26270 */
[----:B--2---:R-:W2:Y:S01]  /*1fba0*/  LDL.LU R27, [R1+0xd44] ;  /* 0x000d4400011b7983 */ /* 0x004ea20000300800 */
[----:B------:R-:W-:-:S05]  /*1fbb0*/  VIADD R26, R0, 0xb ;  /* 0x0000000b001a7836 */ /* 0x000fca0000000000 */
[----:B------:R-:W-:Y:S02]  /*1fbc0*/  ISETP.GE.AND P3, PT, R26, UR15, PT ;  /* 0x0000000f1a007c0c */ /* 0x000fe4000bf66270 */
[----:B------:R-:W4:Y:S01]  /*1fbd0*/  LDL.LU R26, [R1+0xd40] ;  /* 0x000d4000011a7983 */ /* 0x000f220000300800 */
[C---:B------:R-:W-:Y:S01]  /*1fbe0*/  ISETP.LT.AND P5, PT, R29.reuse, UR14, !P2 ;  /* 0x0000000e1d007c0c */ /* 0x040fe2000d7a1270 */
[----:B------:R-:W-:Y:S01]  /*1fbf0*/  VIADD R18, R18, UR4 ;  /* 0x0000000412127c36 */ /* 0x000fe20008000000 */
[----:B------:R-:W-:-:S03]  /*1fc00*/  ISETP.LT.AND P6, PT, R29, UR14, !P4 ;  /* 0x0000000e1d007c0c */ /* 0x000fc6000e7c1270 */
[C---:B------:R-:W-:Y:S02]  /*1fc10*/  VIADD R29, R18.reuse, UR4 ;  /* 0x00000004121d7c36 */ /* 0x040fe40008000000 */
[----:B------:R-:W-:-:S04]  /*1fc20*/  IMAD.WIDE R2, R18, 0x2, R20 ;  /* 0x0000000212027825 */ /* 0x000fc800078e0214 */
[----:B------:R-:W-:-:S04]  /*1fc30*/  IMAD.WIDE R12, R18, 0x2, R24 ;  /* 0x00000002120c7825 */ /* 0x000fc800078e0218 */
[----:B------:R-:W-:-:S04]  /*1fc40*/  IMAD.WIDE R16, R29, 0x2, R20 ;  /* 0x000000021d107825 */ /* 0x000fc800078e0214 */
[----:B------:R-:W-:-:S04]  /*1fc50*/  IMAD.WIDE R18, R29, 0x2, R24 ;  /* 0x000000021d127825 */ /* 0x000fc800078e0218 */
[----:B------:R-:W-:Y:S02]  /*1fc60*/  VIADD R29, R29, UR4 ;  /* 0x000000041d1d7c36 */ /* 0x000fe40008000000 */
[----:B------:R-:W-:Y:S02]  /*1fc70*/  VIADD R28, R0, 0xc ;  /* 0x0000000c001c7836 */ /* 0x000fe40000000000 */
[----:B------:R-:W-:Y:S01]  /*1fc80*/  VIADD R23, R29, UR4 ;  /* 0x000000041d177c36 */ /* 0x000fe20008000000 */
[----:B---3--:R-:W-:Y:S01]  /*1fc90*/  PRMT R14, R15, 0x7632, R14 ;  /* 0x000076320f0e7816 */ /* 0x008fe2000000000e */
[----:B------:R0:W-:Y:S01]  /*1fca0*/  @P5 STG.E.U16 desc[UR8][R2.64], R15 ;  /* 0x0000000f02005986 */ /* 0x0001e2000c101508 */
[----:B------:R-:W-:Y:S02]  /*1fcb0*/  ISETP.GE.AND P5, PT, R28, UR15, PT ;  /* 0x0000000f1c007c0c */ /* 0x000fe4000bfa6270 */
[----:B0-----:R-:W-:Y:S02]  /*1fcc0*/  PRMT R3, R8, 0x7632, R3 ;  /* 0x0000763208037816 */ /* 0x001fe40000000003 */
[----:B--2---:R-:W-:-:S02]  /*1fcd0*/  ISETP.LT.AND P2, PT, R27, UR14, !P2 ;  /* 0x0000000e1b007c0c */ /* 0x004fc4000d741270 */
[----:B------:R-:W-:-:S11]  /*1fce0*/  ISETP.LT.AND P4, PT, R27, UR14, !P4 ;  /* 0x0000000e1b007c0c */ /* 0x000fd6000e781270 */
[----:B------:R0:W-:Y:S01]  /*1fcf0*/  @P2 STG.E.U16 desc[UR8][R12.64], R14 ;  /* 0x0000000e0c002986 */ /* 0x0001e2000c101508 */
[C---:B----4-:R-:W-:Y:S02]  /*1fd00*/  ISETP.LT.AND P2, PT, R26.reuse, UR14, !P0 ;  /* 0x0000000e1a007c0c */ /* 0x050fe4000c741270 */
[----:B------:R-:W-:Y:S01]  /*1fd10*/  ISETP.LT.AND P0, PT, R27, UR14, !P0 ;  /* 0x0000000e1b007c0c */ /* 0x000fe2000c701270 */
[----:B------:R1:W-:Y:S01]  /*1fd20*/  @P6 STG.E.U16 desc[UR8][R16.64], R8 ;  /* 0x0000000810006986 */ /* 0x0003e2000c101508 */
[----:B------:R-:W-:-:S03]  /*1fd30*/  ISETP.LT.AND P6, PT, R26, UR14, !P1 ;  /* 0x0000000e1a007c0c */ /* 0x000fc6000cfc1270 */
[----:B------:R2:W-:Y:S01]  /*1fd40*/  @P4 STG.E.U16 desc[UR8][R18.64], R3 ;  /* 0x0000000312004986 */ /* 0x0005e2000c101508 */
[----:B0-----:R-:W-:Y:S01]  /*1fd50*/  IMAD.WIDE R12, R29, 0x2, R24 ;  /* 0x000000021d0c7825 */ /* 0x001fe200078e0218 */
[----:B-1----:R-:W-:-:S03]  /*1fd60*/  PRMT R8, R4, 0x7632, R8 ;  /* 0x0000763204087816 */ /* 0x002fc60000000008 */
[----:B------:R-:W-:-:S04]  /*1fd70*/  IMAD.WIDE R14, R23, 0x2, R20 ;  /* 0x00000002170e7825 */ /* 0x000fc800078e0214 */
[----:B--2---:R-:W-:Y:S01]  /*1fd80*/  IMAD.WIDE R2, R29, 0x2, R20 ;  /* 0x000000021d027825 */ /* 0x004fe200078e0214 */
[----:B------:R-:W-:-:S04]  /*1fd90*/  ISETP.LT.AND P1, PT, R27, UR14, !P1 ;  /* 0x0000000e1b007c0c */ /* 0x000fc8000cf21270 */
[----:B------:R0:W-:Y:S01]  /*1fda0*/  @P2 STG.E.U16 desc[UR8][R2.64], R4 ;  /* 0x0000000402002986 */ /* 0x0001e2000c101508 */
[----:B------:R-:W-:-:S03]  /*1fdb0*/  IMAD.MOV.U32 R28, RZ, RZ, R0 ;  /* 0x000000ffff1c7224 */ /* 0x000fc600078e0000 */
[----:B------:R1:W-:Y:S01]  /*1fdc0*/  @P0 STG.E.U16 desc[UR8][R12.64], R8 ;  /* 0x000000080c000986 */ /* 0x0003e2000c101508 */
[C---:B------:R-:W-:Y:S01]  /*1fdd0*/  ISETP.LT.AND P0, PT, R26.reuse, UR14, !P3 ;  /* 0x0000000e1a007c0c */ /* 0x040fe2000df01270 */
[----:B------:R-:W-:Y:S01]  /*1fde0*/  VIADD R17, R23, UR4 ;  /* 0x0000000417117c36 */ /* 0x000fe20008000000 */
[----:B------:R-:W-:Y:S01]  /*1fdf0*/  ISETP.LT.AND P3, PT, R27, UR14, !P3 ;  /* 0x0000000e1b007c0c */ /* 0x000fe2000df61270 */
[----:B------:R2:W-:Y:S01]  /*1fe00*/  @P6 STG.E.U16 desc[UR8][R14.64], R9 ;  /* 0x000000090e006986 */ /* 0x0005e2000c101508 */
[----:B------:R-:W-:Y:S01]  /*1fe10*/  ISETP.LT.AND P6, PT, R26, UR14, !P5 ;  /* 0x0000000e1a007c0c */ /* 0x000fe2000efc1270 */
[----:B------:R-:W-:Y:S01]  /*1fe20*/  VIADD R0, R28, 0xd ;  /* 0x0000000d1c007836 */ /* 0x000fe20000000000 */
[----:B------:R-:W-:Y:S01]  /*1fe30*/  PRMT R16, R9, 0x7632, R16 ;  /* 0x0000763209107816 */ /* 0x000fe20000000010 */
[----:B------:R-:W-:Y:S02]  /*1fe40*/  VIADD R19, R17, UR4 ;  /* 0x0000000411137c36 */ /* 0x000fe40008000000 */
[----:B0-----:R-:W-:Y:S01]  /*1fe50*/  IMAD.WIDE R2, R23, 0x2, R24 ;  /* 0x0000000217027825 */ /* 0x001fe200078e0218 */
[----:B------:R-:W-:-:S03]  /*1fe60*/  PRMT R4, R5, 0x7632, R4 ;  /* 0x0000763205047816 */ /* 0x000fc60000000004 */
[----:B-1----:R-:W-:Y:S01]  /*1fe70*/  IMAD.WIDE R12, R17, 0x2, R20 ;  /* 0x00000002110c7825 */ /* 0x002fe200078e0214 */
[----:B------:R-:W-:-:S03]  /*1fe80*/  ISETP.GE.AND P4, PT, R0, UR15, PT ;  /* 0x0000000f00007c0c */ /* 0x000fc6000bf86270 */
[C---:B------:R-:W-:Y:S02]  /*1fe90*/  VIADD R22, R28.reuse, 0xe ;  /* 0x0000000e1c167836 */ /* 0x040fe40000000000 */
[----:B--2---:R-:W-:Y:S01]  /*1fea0*/  IMAD.WIDE R8, R17, 0x2, R24 ;  /* 0x0000000211087825 */ /* 0x004fe200078e0218 */
[----:B------:R0:W-:Y:S03]  /*1feb0*/  @P1 STG.E.U16 desc[UR8][R2.64], R16 ;  /* 0x0000001002001986 */ /* 0x0001e6000c101508 */
[----:B------:R-:W-:Y:S01]  /*1fec0*/  IMAD.WIDE R14, R19, 0x2, R20 ;  /* 0x00000002130e7825 */ /* 0x000fe200078e0214 */
[----:B------:R-:W-:Y:S03]  /*1fed0*/  @P0 STG.E.U16 desc[UR8][R12.64], R5 ;  /* 0x000000050c000986 */ /* 0x000fe6000c101508 */
[----:B------:R-:W-:Y:S01]  /*1fee0*/  VIADD R0, R28, 0xf ;  /* 0x0000000f1c007836 */ /* 0x000fe20000000000 */
[----:B------:R-:W-:Y:S01]  /*1fef0*/  ISETP.GE.AND P2, PT, R22, UR15, PT ;  /* 0x0000000f16007c0c */ /* 0x000fe2000bf46270 */
[----:B------:R-:W-:Y:S01]  /*1ff00*/  @P3 STG.E.U16 desc[UR8][R8.64], R4 ;  /* 0x0000000408003986 */ /* 0x000fe2000c101508 */
[----:B------:R-:W-:Y:S01]  /*1ff10*/  ISETP.LT.AND P5, PT, R27, UR14, !P5 ;  /* 0x0000000e1b007c0c */ /* 0x000fe2000efa1270 */
[----:B------:R-:W-:Y:S01]  /*1ff20*/  VIADD R17, R19, UR4 ;  /* 0x0000000413117c36 */ /* 0x000fe20008000000 */
[----:B------:R-:W-:Y:S01]  /*1ff30*/  ISETP.GE.AND P1, PT, R0, UR15, PT ;  /* 0x0000000f00007c0c */ /* 0x000fe2000bf26270 */
[----:B------:R1:W-:Y:S01]  /*1ff40*/  @P6 STG.E.U16 desc[UR8][R14.64], R10 ;  /* 0x0000000a0e006986 */ /* 0x0003e2000c101508 */
[----:B------:R-:W-:-:S02]  /*1ff50*/  ISETP.LT.AND P6, PT, R26, UR14, !P4 ;  /* 0x0000000e1a007c0c */ /* 0x000fc4000e7c1270 */
[----:B------:R-:W-:Y:S02]  /*1ff60*/  ISETP.LT.AND P4, PT, R27, UR14, !P4 ;  /* 0x0000000e1b007c0c */ /* 0x000fe4000e781270 */
[C---:B------:R-:W-:Y:S01]  /*1ff70*/  ISETP.LT.AND P3, PT, R26.reuse, UR14, !P2 ;  /* 0x0000000e1a007c0c */ /* 0x040fe2000d761270 */
[----:B------:R-:W-:Y:S01]  /*1ff80*/  VIADD R23, R17, UR4 ;  /* 0x0000000411177c36 */ /* 0x000fe20008000000 */
[C---:B------:R-:W-:Y:S02]  /*1ff90*/  ISETP.LT.AND P2, PT, R27.reuse, UR14, !P2 ;  /* 0x0000000e1b007c0c */ /* 0x040fe4000d741270 */
[----:B------:R-:W-:Y:S02]  /*1ffa0*/  ISETP.LT.AND P0, PT, R26, UR14, !P1 ;  /* 0x0000000e1a007c0c */ /* 0x000fe4000cf01270 */
[----:B------:R-:W-:Y:S01]  /*1ffb0*/  ISETP.LT.AND P1, PT, R27, UR14, !P1 ;  /* 0x0000000e1b007c0c */ /* 0x000fe2000cf21270 */
[----:B0-----:R-:W-:Y:S01]  /*1ffc0*/  IMAD.WIDE R2, R19, 0x2, R24 ;  /* 0x0000000213027825 */ /* 0x001fe200078e0218 */
[----:B------:R-:W-:-:S02]  /*1ffd0*/  PRMT R0, R10, 0x7632, R0 ;  /* 0x000076320a007816 */ /* 0x000fc40000000000 */
[----:B-1----:R-:W-:Y:S01]  /*1ffe0*/  PRMT R10, R6, 0x7632, R10 ;  /* 0x00007632060a7816 */ /* 0x002fe2000000000a */
[----:B------:R-:W-:Y:S02]  /*1fff0*/  VIADD R19, R23, UR4 ;  /* 0x0000000417137c36 */ /* 0x000fe40008000000 */
[----:B------:R-:W-:Y:S01]  /*20000*/  IMAD.WIDE R4, R17, 0x2, R20 ;  /* 0x0000000211047825 */ /* 0x000fe200078e0214 */
[----:B------:R-:W-:-:S03]  /*20010*/  PRMT R16, R11, 0x7632, R16 ;  /* 0x000076320b107816 */ /* 0x000fc60000000010 */
[----:B------:R-:W-:Y:S01]  /*20020*/  IMAD.WIDE R12, R17, 0x2, R24 ;  /* 0x00000002110c7825 */ /* 0x000fe200078e0218 */
[----:B------:R0:W-:Y:S03]  /*20030*/  @P5 STG.E.U16 desc[UR8][R2.64], R0 ;  /* 0x0000000002005986 */ /* 0x0001e6000c101508 */
[C---:B------:R-:W-:Y:S01]  /*20040*/  IMAD.WIDE R8, R23.reuse, 0x2, R20 ;  /* 0x0000000217087825 */ /* 0x040fe200078e0214 */
[----:B------:R0:W-:Y:S03]  /*20050*/  @P6 STG.E.U16 desc[UR8][R4.64], R6 ;  /* 0x0000000604006986 */ /* 0x0001e6000c101508 */
[----:B------:R-:W-:Y:S01]  /*20060*/  IMAD.WIDE R14, R23, 0x2, R24 ;  /* 0x00000002170e7825 */ /* 0x000fe200078e0218 */
[----:B------:R0:W-:Y:S03]  /*20070*/  @P4 STG.E.U16 desc[UR8][R12.64], R10 ;  /* 0x0000000a0c004986 */ /* 0x0001e6000c101508 */
[C---:B------:R-:W-:Y:S01]  /*20080*/  IMAD.WIDE R20, R19.reuse, 0x2, R20 ;  /* 0x0000000213147825 */ /* 0x040fe200078e0214 */
[----:B------:R0:W-:Y:S04]  /*20090*/  @P3 STG.E.U16 desc[UR8][R8.64], R11 ;  /* 0x0000000b08003986 */ /* 0x0001e8000c101508 */
[----:B------:R0:W-:Y:S01]  /*200a0*/  @P2 STG.E.U16 desc[UR8][R14.64], R16 ;  /* 0x000000100e002986 */ /* 0x0001e2000c101508 */
[----:B------:R-:W-:-:S03]  /*200b0*/  IMAD.WIDE R24, R19, 0x2, R24 ;  /* 0x0000000213187825 */ /* 0x000fc600078e0218 */
[----:B------:R0:W-:Y:S01]  /*200c0*/  @P0 STG.E.U16 desc[UR8][R20.64], R7 ;  /* 0x0000000714000986 */ /* 0x0001e2000c101508 */
[----:B------:R-:W-:Y:S05]  /*200d0*/  @!P1 EXIT ;  /* 0x000000000000994d */ /* 0x000fea0003800000 */
[----:B0-----:R-:W-:-:S05]  /*200e0*/  PRMT R12, R7, 0x7632, R12 ;  /* 0x00007632070c7816 */ /* 0x001fca000000000c */
[----:B------:R-:W-:Y:S01]  /*200f0*/  STG.E.U16 desc[UR8][R24.64], R12 ;  /* 0x0000000c18007986 */ /* 0x000fe2000c101508 */
[----:B------:R-:W-:Y:S05]  /*20100*/  EXIT ;  /* 0x000000000000794d */ /* 0x000fea0003800000 */
.L_x_2:
[----:B------:R-:W-:-:S00]  /*20110*/  BRA `(.L_x_2) ;  /* 0xfffffffc00fc7947 */ /* 0x000fc0000383ffff */
[----:B------:R-:W-:-:S00]  /*20120*/  NOP ;  /* 0x0000000000007918 */ /* 0x000fc00000000000 */
        /* <DEDUP_REMOVED lines=13> */
.L_x_3:


//--------------------- .nv.shared.matmul_kernel  --------------------------
	.section	.nv.shared.matmul_kernel,"aw",@nobits
	.sectionflags	@""
	.align	16
	.zero		1024


//--------------------- .nv.shared.reserved.0     --------------------------
	.section	.nv.shared.reserved.0,"aw",@nobits
	.weak		__nv_reservedSMEM_offset_0_alias
	.size		__nv_reservedSMEM_offset_0_alias, 0, 64
	.other		__nv_reservedSMEM_offset_0_alias,@"STO_CUDA_RESERVED_SHARED STV_DEFAULT"
__nv_reservedSMEM_offset_0_alias:
	.zero		0
	.zero		64


//--------------------- .nv.constant0.matmul_kernel --------------------------
	.section	.nv.constant0.matmul_kernel,"a",@progbits
	.sectionflags	@""
	.align	4
.nv.constant0.matmul_kernel:
	.zero		976


//--------------------- SYMBOLS --------------------------

	.type		.nv.reservedSmem.offset0,@object
	.size		.nv.reservedSmem.offset0,0x4
	.type		.nv.reservedSmem.cap,@object
	.size		.nv.reservedSmem.cap,0x4
